// auto-generated by cutlass_sweep.gemm — config: {"arch": "sm_90", "cluster_m": 1, "cluster_n": 1, "dtype": "int8", "dtype_b": "int8", "layout": "nt", "stages": 0, "tile_k": 128, "tile_m": 512, "tile_n": 160}
#include "cutlass/cutlass.h"
#include "cutlass/gemm/collective/collective_builder.hpp"
#include "cutlass/gemm/device/gemm_universal_adapter.h"
#include "cutlass/gemm/kernel/gemm_universal.hpp"
#include "cutlass/epilogue/collective/collective_builder.hpp"

using ElemA = int8_t;
using ElemB = int8_t;
using ElemCD = int8_t;
using Acc  = int32_t;
using TileShape    = cute::Shape<cute::_512, cute::_160, cute::_128>;
using ClusterShape = cute::Shape<cute::_1, cute::_1, cute::_1>;

using CollectiveEpilogue = typename cutlass::epilogue::collective::CollectiveBuilder<
    cutlass::arch::Sm90, cutlass::arch::OpClassTensorOp,
    TileShape, ClusterShape,
    cutlass::epilogue::collective::EpilogueTileAuto,
    Acc, Acc,
    ElemCD, cutlass::layout::RowMajor, 128 / cutlass::sizeof_bits<ElemCD>::value,
    ElemCD, cutlass::layout::RowMajor, 128 / cutlass::sizeof_bits<ElemCD>::value,
    cutlass::epilogue::collective::EpilogueScheduleAuto
  >::CollectiveOp;

using CollectiveMainloop = typename cutlass::gemm::collective::CollectiveBuilder<
    cutlass::arch::Sm90, cutlass::arch::OpClassTensorOp,
    ElemA, cutlass::layout::RowMajor, 128 / cutlass::sizeof_bits<ElemA>::value,
    ElemB, cutlass::layout::ColumnMajor, 128 / cutlass::sizeof_bits<ElemB>::value,
    Acc,
    TileShape, ClusterShape,
    cutlass::gemm::collective::StageCountAutoCarveout<static_cast<int>(sizeof(typename CollectiveEpilogue::SharedStorage))>,
    cutlass::gemm::collective::KernelScheduleAuto
  >::CollectiveOp;

using GemmKernel = cutlass::gemm::kernel::GemmUniversal<
    cute::Shape<int,int,int,int>,
    CollectiveMainloop,
    CollectiveEpilogue
>;
using Gemm = cutlass::gemm::device::GemmUniversalAdapter<GemmKernel>;

// Force the device kernel symbol into the cubin without needing a host main.
auto* _anchor = &cutlass::device_kernel<GemmKernel>;


// ===== COMPILED SASS (sm_90a) =====

	.target	sm_90a

	.elftype	@"ET_EXEC"


//--------------------- .note.nv.tkinfo           --------------------------
	.section	.note.nv.tkinfo,"",@"SHT_NOTE"
	.sectionflags	@"SHF_NOTE_NV_TKINFO"
	.tkinfo
        /*0018*/ 	.word	0x00000002
        /*0030*/ 	.string	""
        /*0030*/ 	.string	"ptxas"
        /*0030*/ 	.string	"Cuda compilation tools, release 13.0, V13.0.88"
        /*0030*/ 	.string	"Build cuda_13.0.r13.0/compiler.36424714_0"
        /*0030*/ 	.string	"-arch sm_90a -m 64 "



//--------------------- .note.nv.cuinfo           --------------------------
	.section	.note.nv.cuinfo,"",@"SHT_NOTE"
	.sectionflags	@"SHF_NOTE_NV_CUINFO"
        /*0018*/ 	.short	0x0002
        /*001a*/ 	.short	0x005a
        /*001c*/ 	.short	0x0082
	.zero		2


//--------------------- .nv.info                  --------------------------
	.section	.nv.info,"",@"SHT_CUDA_INFO"
	.align	4


	//----- nvinfo : EIATTR_REGCOUNT
	.align		4
        /*0000*/ 	.byte	0x04, 0x2f
        /*0002*/ 	.short	(.L_15 - .L_14)
	.align		4
.L_14:
        /*0004*/ 	.word	index@(_ZN7cutlass13device_kernelINS_4gemm6kernel13GemmUniversalIN4cute5tupleIJiiiiEEENS1_10collective13CollectiveMmaINS1_34MainloopSm90TmaGmmaWarpSpecializedILi2ENS5_IJNS4_1CILi1EEESB_SB_EEENS1_35KernelTmaWarpSpecializedCooperativeEEENS5_IJNSA_ILi512EEENSA_ILi160EEENSA_ILi128EEEEEEaNS5_IJlSB_lEEEaSJ_NS4_8TiledMMAINS4_8MMA_AtomIJNS4_4SM904GMMA26MMA_64x32x32_S32S8S8_SS_TNEEEENS4_6LayoutINS5_IJNSA_ILi2EEESB_SB_EEENS5_IJSB_NSA_ILi0EEEST_EEEEENS5_IJNS4_10UnderscoreESW_SW_EEEEENS4_13SM90_TMA_LOADENS4_14ComposedLayoutINS4_7SwizzleILi3ELi4ELi3EEENS4_18smem_ptr_flag_bitsILi8EEENSQ_INS5_IJNSA_ILi8EEESH_EEENS5_IJSH_SB_EEEEEEEvNS4_8identityESZ_S19_vS1A_EENS_8epilogue10collective6detail29Sm90TmaWarpSpecializedAdapterINS1D_15DefaultEpilogueIaSJ_SJ_NS1C_6thread17LinearCombinationIaLi1EiiLNS1H_9ScaleType4KindE0ELNS_15FloatRoundStyleE2EaEENS1_15EpilogueDefaultEEEEEvvEEEEvNT_6ParamsE)
        /*0008*/ 	.word	0x000000a8


	//----- nvinfo : EIATTR_FRAME_SIZE
	.align		4
.L_15:
        /*000c*/ 	.byte	0x04, 0x11
        /*000e*/ 	.short	(.L_17 - .L_16)
	.align		4
.L_16:
        /*0010*/ 	.word	index@(_ZN7cutlass13device_kernelINS_4gemm6kernel13GemmUniversalIN4cute5tupleIJiiiiEEENS1_10collective13CollectiveMmaINS1_34MainloopSm90TmaGmmaWarpSpecializedILi2ENS5_IJNS4_1CILi1EEESB_SB_EEENS1_35KernelTmaWarpSpecializedCooperativeEEENS5_IJNSA_ILi512EEENSA_ILi160EEENSA_ILi128EEEEEEaNS5_IJlSB_lEEEaSJ_NS4_8TiledMMAINS4_8MMA_AtomIJNS4_4SM904GMMA26MMA_64x32x32_S32S8S8_SS_TNEEEENS4_6LayoutINS5_IJNSA_ILi2EEESB_SB_EEENS5_IJSB_NSA_ILi0EEEST_EEEEENS5_IJNS4_10UnderscoreESW_SW_EEEEENS4_13SM90_TMA_LOADENS4_14ComposedLayoutINS4_7SwizzleILi3ELi4ELi3EEENS4_18smem_ptr_flag_bitsILi8EEENSQ_INS5_IJNSA_ILi8EEESH_EEENS5_IJSH_SB_EEEEEEEvNS4_8identityESZ_S19_vS1A_EENS_8epilogue10collective6detail29Sm90TmaWarpSpecializedAdapterINS1D_15DefaultEpilogueIaSJ_SJ_NS1C_6thread17LinearCombinationIaLi1EiiLNS1H_9ScaleType4KindE0ELNS_15FloatRoundStyleE2EaEENS1_15EpilogueDefaultEEEEEvvEEEEvNT_6ParamsE)
        /*0014*/ 	.word	0x00000698


	//----- nvinfo : EIATTR_MIN_STACK_SIZE
	.align		4
.L_17:
        /*0018*/ 	.byte	0x04, 0x12
        /*001a*/ 	.short	(.L_19 - .L_18)
	.align		4
.L_18:
        /*001c*/ 	.word	index@(_ZN7cutlass13device_kernelINS_4gemm6kernel13GemmUniversalIN4cute5tupleIJiiiiEEENS1_10collective13CollectiveMmaINS1_34MainloopSm90TmaGmmaWarpSpecializedILi2ENS5_IJNS4_1CILi1EEESB_SB_EEENS1_35KernelTmaWarpSpecializedCooperativeEEENS5_IJNSA_ILi512EEENSA_ILi160EEENSA_ILi128EEEEEEaNS5_IJlSB_lEEEaSJ_NS4_8TiledMMAINS4_8MMA_AtomIJNS4_4SM904GMMA26MMA_64x32x32_S32S8S8_SS_TNEEEENS4_6LayoutINS5_IJNSA_ILi2EEESB_SB_EEENS5_IJSB_NSA_ILi0EEEST_EEEEENS5_IJNS4_10UnderscoreESW_SW_EEEEENS4_13SM90_TMA_LOADENS4_14ComposedLayoutINS4_7SwizzleILi3ELi4ELi3EEENS4_18smem_ptr_flag_bitsILi8EEENSQ_INS5_IJNSA_ILi8EEESH_EEENS5_IJSH_SB_EEEEEEEvNS4_8identityESZ_S19_vS1A_EENS_8epilogue10collective6detail29Sm90TmaWarpSpecializedAdapterINS1D_15DefaultEpilogueIaSJ_SJ_NS1C_6thread17LinearCombinationIaLi1EiiLNS1H_9ScaleType4KindE0ELNS_15FloatRoundStyleE2EaEENS1_15EpilogueDefaultEEEEEvvEEEEvNT_6ParamsE)
        /*0020*/ 	.word	0x00000698
.L_19:


//--------------------- .nv.compat                --------------------------
	.section	.nv.compat,"",@"SHT_CUDA_COMPAT_INFO"
	.align	4
        /*0000*/ 	.byte	0x02, 0x09, 0x01, 0x00, 0x02, 0x02, 0x04, 0x00, 0x02, 0x05, 0x05, 0x00, 0x03, 0x07, 0x01, 0x01
        /*0010*/ 	.byte	0x02, 0x03, 0x01, 0x00, 0x02, 0x06, 0x01, 0x00, 0x04, 0x0b, 0x08, 0x00, 0x00, 0x00, 0x00, 0x00
        /*0020*/ 	.byte	0x00, 0x00, 0x00, 0x00


//--------------------- .nv.info._ZN7cutlass13device_kernelINS_4gemm6kernel13GemmUniversalIN4cute5tupleIJiiiiEEENS1_10collective13CollectiveMmaINS1_34MainloopSm90TmaGmmaWarpSpecializedILi2ENS5_IJNS4_1CILi1EEESB_SB_EEENS1_35KernelTmaWarpSpecializedCooperativeEEENS5_IJNSA_ILi512EEENSA_ILi160EEENSA_ILi128EEEEEEaNS5_IJlSB_lEEEaSJ_NS4_8TiledMMAINS4_8MMA_AtomIJNS4_4SM904GMMA26MMA_64x32x32_S32S8S8_SS_TNEEEENS4_6LayoutINS5_IJNSA_ILi2EEESB_SB_EEENS5_IJSB_NSA_ILi0EEEST_EEEEENS5_IJNS4_10UnderscoreESW_SW_EEEEENS4_13SM90_TMA_LOADENS4_14ComposedLayoutINS4_7SwizzleILi3ELi4ELi3EEENS4_18smem_ptr_flag_bitsILi8EEENSQ_INS5_IJNSA_ILi8EEESH_EEENS5_IJSH_SB_EEEEEEEvNS4_8identityESZ_S19_vS1A_EENS_8epilogue10collective6detail29Sm90TmaWarpSpecializedAdapterINS1D_15DefaultEpilogueIaSJ_SJ_NS1C_6thread17LinearCombinationIaLi1EiiLNS1H_9ScaleType4KindE0ELNS_15FloatRoundStyleE2EaEENS1_15EpilogueDefaultEEEEEvvEEEEvNT_6ParamsE --------------------------
	.section	.nv.info._ZN7cutlass13device_kernelINS_4gemm6kernel13GemmUniversalIN4cute5tupleIJiiiiEEENS1_10collective13CollectiveMmaINS1_34MainloopSm90TmaGmmaWarpSpecializedILi2ENS5_IJNS4_1CILi1EEESB_SB_EEENS1_35KernelTmaWarpSpecializedCooperativeEEENS5_IJNSA_ILi512EEENSA_ILi160EEENSA_ILi128EEEEEEaNS5_IJlSB_lEEEaSJ_NS4_8TiledMMAINS4_8MMA_AtomIJNS4_4SM904GMMA26MMA_64x32x32_S32S8S8_SS_TNEEEENS4_6LayoutINS5_IJNSA_ILi2EEESB_SB_EEENS5_IJSB_NSA_ILi0EEEST_EEEEENS5_IJNS4_10UnderscoreESW_SW_EEEEENS4_13SM90_TMA_LOADENS4_14ComposedLayoutINS4_7SwizzleILi3ELi4ELi3EEENS4_18smem_ptr_flag_bitsILi8EEENSQ_INS5_IJNSA_ILi8EEESH_EEENS5_IJSH_SB_EEEEEEEvNS4_8identityESZ_S19_vS1A_EENS_8epilogue10collective6detail29Sm90TmaWarpSpecializedAdapterINS1D_15DefaultEpilogueIaSJ_SJ_NS1C_6thread17LinearCombinationIaLi1EiiLNS1H_9ScaleType4KindE0ELNS_15FloatRoundStyleE2EaEENS1_15EpilogueDefaultEEEEEvvEEEEvNT_6ParamsE,"",@"SHT_CUDA_INFO"
	.sectionflags	@""
	.align	4


	//----- nvinfo : EIATTR_CUDA_API_VERSION
	.align		4
        /*0000*/ 	.byte	0x04, 0x37
        /*0002*/ 	.short	(.L_21 - .L_20)
.L_20:
        /*0004*/ 	.word	0x00000082


	//----- nvinfo : EIATTR_KPARAM_INFO
	.align		4
.L_21:
        /*0008*/ 	.byte	0x04, 0x17
        /*000a*/ 	.short	(.L_23 - .L_22)
.L_22:
        /*000c*/ 	.word	0x00000000
        /*0010*/ 	.short	0x0000
        /*0012*/ 	.short	0x0070
        /*0014*/ 	.byte	0x00, 0xf0, 0x01, 0x10


	//----- nvinfo : EIATTR_SPARSE_MMA_MASK
	.align		4
.L_23:
        /*0018*/ 	.byte	0x03, 0x50
        /*001a*/ 	.short	0x0000


	//----- nvinfo : EIATTR_MAXREG_COUNT
	.align		4
        /*001c*/ 	.byte	0x03, 0x1b
        /*001e*/ 	.short	0x00a8


	//----- nvinfo : EIATTR_NUM_BARRIERS
	.align		4
        /*0020*/ 	.byte	0x02, 0x4c
        /*0022*/ 	.byte	0x01
	.zero		1


	//----- nvinfo : EIATTR_EXTERNS
	.align		4
        /*0024*/ 	.byte	0x04, 0x0f
        /*0026*/ 	.short	(.L_25 - .L_24)


	//   ....[0]....
	.align		4
.L_24:
        /*0028*/ 	.word	index@(__assertfail)


	//----- nvinfo : EIATTR_ANNOTATIONS
	.align		4
.L_25:
        /*002c*/ 	.byte	0x04, 0x55
        /*002e*/ 	.short	(.L_27 - .L_26)


	//   ....[0]....
.L_26:
        /*0030*/ 	.word	0x00000001
        /*0034*/ 	.byte	0x50, 0x06, 0x00, 0x00, 0x01, 0x00, 0x00, 0x00, 0x70, 0x06, 0x00, 0x00, 0x01, 0x00, 0x00, 0x00
        /* <DEDUP_REMOVED lines=811> */
        /*32f4*/ 	.byte	0x80, 0x0f, 0x02, 0x00


	//----- nvinfo : EIATTR_MERCURY_ISA_VERSION
	.align		4
.L_27:
        /*32f8*/ 	.byte	0x03, 0x5f
        /*32fa*/ 	.short	0x0101


	//----- nvinfo : EIATTR_INT_WARP_WIDE_INSTR_OFFSETS
	.align		4
        /*32fc*/ 	.byte	0x04, 0x31
        /*32fe*/ 	.short	(.L_29 - .L_28)


	//   ....[0]....
.L_28:
        /*3300*/ 	.word	0x000004c0


	//   ....[1]....
        /*3304*/ 	.word	0x000004d0


	//   ....[2]....
        /*3308*/ 	.word	0x00000560


	//----- nvinfo : EIATTR_COOP_GROUP_MASK_REGIDS
	.align		4
.L_29:
        /*330c*/ 	.byte	0x04, 0x29
        /*330e*/ 	.short	(.L_31 - .L_30)


	//   ....[0]....
.L_30:
        /*3310*/ 	.word	0xffffffff


	//   ....[1]....
        /*3314*/ 	.word	0xffffffff


	//   ....[2]....
        /*3318*/ 	.word	0xffffffff


	//   ....[3]....
        /*331c*/ 	.word	0xffffffff


	//   ....[4]....
        /*3320*/ 	.word	0xffffffff


	//----- nvinfo : EIATTR_COOP_GROUP_INSTR_OFFSETS
	.align		4
.L_31:
        /*3324*/ 	.byte	0x04, 0x28
        /*3326*/ 	.short	(.L_33 - .L_32)


	//   ....[0]....
.L_32:
        /*3328*/ 	.word	0x00000070


	//   ....[1]....
        /*332c*/ 	.word	0x00000080


	//   ....[2]....
        /*3330*/ 	.word	0x000001a0


	//   ....[3]....
        /*3334*/ 	.word	0x00000370


	//   ....[4]....
        /*3338*/ 	.word	0x000011a0


	//----- nvinfo : EIATTR_REG_RECONFIG
	.align		4
.L_33:
        /*333c*/ 	.byte	0x01, 0x54
	.zero		2


	//----- nvinfo : EIATTR_SYSCALL_OFFSETS
	.align		4
        /*3340*/ 	.byte	0x04, 0x46
        /*3342*/ 	.short	(.L_35 - .L_34)


	//   ....[0]....
.L_34:
        /*3344*/ 	.word	0x00001350


	//----- nvinfo : EIATTR_MBARRIER_INSTR_OFFSETS
	.align		4
.L_35:
        /*3348*/ 	.byte	0x04, 0x39
        /*334a*/ 	.short	(.L_37 - .L_36)


	//   ....[0]....
.L_36:
        /*334c*/ 	.word	0x00000320
        /*3350*/ 	.word	0x000000ff
        /*3354*/ 	.word	0x00000000
        /*3358*/ 	.short	0x0100
        /*335a*/ 	.byte	0x08
	.zero		1


	//   ....[1]....
        /*335c*/ 	.word	0x00000330
        /*3360*/ 	.word	0x000000ff
        /*3364*/ 	.word	0x00000010
        /*3368*/ 	.short	0x0100
        /*336a*/ 	.byte	0x08
	.zero		1


	//   ....[2]....
        /*336c*/ 	.word	0x00000340
        /*3370*/ 	.word	0x000000ff
        /*3374*/ 	.word	0x00000008
        /*3378*/ 	.short	0x0100
        /*337a*/ 	.byte	0x08
	.zero		1


	//   ....[3]....
        /*337c*/ 	.word	0x00000350
        /*3380*/ 	.word	0x000000ff
        /*3384*/ 	.word	0x00000018
        /*3388*/ 	.short	0x0100
        /*338a*/ 	.byte	0x08
	.zero		1


	//   ....[4]....
        /*338c*/ 	.word	0x000005e0
        /*3390*/ 	.word	0x000000ff
        /*3394*/ 	.word	0x00000030
        /*3398*/ 	.short	0x0100
        /*339a*/ 	.byte	0x10
	.zero		1


	//   ....[5]....
        /*339c*/ 	.word	0x00000680
        /*33a0*/ 	.word	0x000000ff
        /*33a4*/ 	.word	0x00000038
        /*33a8*/ 	.short	0x0100
        /*33aa*/ 	.byte	0x10
	.zero		1


	//   ....[6]....
        /*33ac*/ 	.word	0x00001430
        /*33b0*/ 	.word	0x00000003
        /*33b4*/ 	.word	0x00000000
        /*33b8*/ 	.short	0x010a
        /*33ba*/ 	.byte	0x3f
	.zero		1


	//   ....[7]....
        /*33bc*/ 	.word	0x00001470
        /*33c0*/ 	.word	0x00000003
        /*33c4*/ 	.word	0x00000000
        /*33c8*/ 	.short	0x010a
        /*33ca*/ 	.byte	0x3f
	.zero		1


	//   ....[8]....
        /*33cc*/ 	.word	0x00007600
        /*33d0*/ 	.word	0x00000002
        /*33d4*/ 	.word	0x00000000
        /*33d8*/ 	.short	0x010a
        /*33da*/ 	.byte	0x3f
	.zero		1


	//   ....[9]....
        /*33dc*/ 	.word	0x00007640
        /*33e0*/ 	.word	0x00000002
        /*33e4*/ 	.word	0x00000000
        /*33e8*/ 	.short	0x010a
        /*33ea*/ 	.byte	0x3f
	.zero		1


	//   ....[10]....
        /*33ec*/ 	.word	0x0000d6f0
        /*33f0*/ 	.word	0x00000002
        /*33f4*/ 	.word	0x00000000
        /*33f8*/ 	.short	0x0101
        /*33fa*/ 	.byte	0x3f
	.zero		1


	//   ....[11]....
        /*33fc*/ 	.word	0x0000d8e0
        /*3400*/ 	.word	0x00000000
        /*3404*/ 	.word	0x00000000
        /*3408*/ 	.short	0x0101
        /*340a*/ 	.byte	0x3f
	.zero		1


	//   ....[12]....
        /*340c*/ 	.word	0x00020b10
        /*3410*/ 	.word	0x0000000f
        /*3414*/ 	.word	0x00000010
        /*3418*/ 	.short	0x010a
        /*341a*/ 	.byte	0x3f
	.zero		1


	//   ....[13]....
        /*341c*/ 	.word	0x00020ef0
        /*3420*/ 	.word	0x00000002
        /*3424*/ 	.word	0x00000038
        /*3428*/ 	.short	0x0101
        /*342a*/ 	.byte	0x3f
	.zero		1


	//   ....[14]....
        /*342c*/ 	.word	0x00021690
        /*3430*/ 	.word	0x00000005
        /*3434*/ 	.word	0x00000000
        /*3438*/ 	.short	0x010a
        /*343a*/ 	.byte	0x3f
	.zero		1


	//   ....[15]....
        /*343c*/ 	.word	0x00021720
        /*3440*/ 	.word	0x00000003
        /*3444*/ 	.word	0x00000000
        /*3448*/ 	.short	0x010a
        /*344a*/ 	.byte	0x3f
	.zero		1


	//   ....[16]....
        /*344c*/ 	.word	0x00021780
        /*3450*/ 	.word	0x00000003
        /*3454*/ 	.word	0x00000000
        /*3458*/ 	.short	0x010a
        /*345a*/ 	.byte	0x3f
	.zero		1


	//   ....[17]....
        /*345c*/ 	.word	0x000217d0
        /*3460*/ 	.word	0x00000002
        /*3464*/ 	.word	0x00000000
        /*3468*/ 	.short	0x010a
        /*346a*/ 	.byte	0x3f
	.zero		1


	//   ....[18]....
        /*346c*/ 	.word	0x000218a0
        /*3470*/ 	.word	0x0000000f
        /*3474*/ 	.word	0x00000010
        /*3478*/ 	.short	0x010a
        /*347a*/ 	.byte	0x3f
	.zero		1


	//   ....[19]....
        /*347c*/ 	.word	0x00021970
        /*3480*/ 	.word	0x00000005
        /*3484*/ 	.word	0x00000000
        /*3488*/ 	.short	0x010a
        /*348a*/ 	.byte	0x3f
	.zero		1


	//----- nvinfo : EIATTR_NUM_MBARRIERS
	.align		4
.L_37:
        /*348c*/ 	.byte	0x03, 0x38
        /*348e*/ 	.short	0x0006


	//----- nvinfo : EIATTR_EXIT_INSTR_OFFSETS
	.align		4
        /*3490*/ 	.byte	0x04, 0x1c
        /*3492*/ 	.short	(.L_39 - .L_38)


	//   ....[0]....
.L_38:
        /*3494*/ 	.word	0x000006e0


	//   ....[1]....
        /*3498*/ 	.word	0x00001050


	//   ....[2]....
        /*349c*/ 	.word	0x00020090


	//   ....[3]....
        /*34a0*/ 	.word	0x000207a0


	//   ....[4]....
        /*34a4*/ 	.word	0x00021770


	//----- nvinfo : EIATTR_MAX_THREADS
	.align		4
.L_39:
        /*34a8*/ 	.byte	0x04, 0x05
        /*34aa*/ 	.short	(.L_41 - .L_40)
.L_40:
        /*34ac*/ 	.word	0x00000180
        /*34b0*/ 	.word	0x00000001
        /*34b4*/ 	.word	0x00000001


	//----- nvinfo : EIATTR_CRS_STACK_SIZE
	.align		4
.L_41:
        /*34b8*/ 	.byte	0x04, 0x1e
        /*34ba*/ 	.short	(.L_43 - .L_42)
.L_42:
        /*34bc*/ 	.word	0x00000000


	//----- nvinfo : EIATTR_CBANK_PARAM_SIZE
	.align		4
.L_43:
        /*34c0*/ 	.byte	0x03, 0x19
        /*34c2*/ 	.short	0x0470


	//----- nvinfo : EIATTR_PARAM_CBANK
	.align		4
        /*34c4*/ 	.byte	0x04, 0x0a
        /*34c6*/ 	.short	(.L_45 - .L_44)
	.align		4
.L_44:
        /*34c8*/ 	.word	index@(.nv.constant0._ZN7cutlass13device_kernelINS_4gemm6kernel13GemmUniversalIN4cute5tupleIJiiiiEEENS1_10collective13CollectiveMmaINS1_34MainloopSm90TmaGmmaWarpSpecializedILi2ENS5_IJNS4_1CILi1EEESB_SB_EEENS1_35KernelTmaWarpSpecializedCooperativeEEENS5_IJNSA_ILi512EEENSA_ILi160EEENSA_ILi128EEEEEEaNS5_IJlSB_lEEEaSJ_NS4_8TiledMMAINS4_8MMA_AtomIJNS4_4SM904GMMA26MMA_64x32x32_S32S8S8_SS_TNEEEENS4_6LayoutINS5_IJNSA_ILi2EEESB_SB_EEENS5_IJSB_NSA_ILi0EEEST_EEEEENS5_IJNS4_10UnderscoreESW_SW_EEEEENS4_13SM90_TMA_LOADENS4_14ComposedLayoutINS4_7SwizzleILi3ELi4ELi3EEENS4_18smem_ptr_flag_bitsILi8EEENSQ_INS5_IJNSA_ILi8EEESH_EEENS5_IJSH_SB_EEEEEEEvNS4_8identityESZ_S19_vS1A_EENS_8epilogue10collective6detail29Sm90TmaWarpSpecializedAdapterINS1D_15DefaultEpilogueIaSJ_SJ_NS1C_6thread17LinearCombinationIaLi1EiiLNS1H_9ScaleType4KindE0ELNS_15FloatRoundStyleE2EaEENS1_15EpilogueDefaultEEEEEvvEEEEvNT_6ParamsE)
        /*34cc*/ 	.short	0x0210
        /*34ce*/ 	.short	0x0470


	//----- nvinfo : EIATTR_SW_WAR
	.align		4
.L_45:
        /*34d0*/ 	.byte	0x04, 0x36
        /*34d2*/ 	.short	(.L_47 - .L_46)
.L_46:
        /*34d4*/ 	.word	0x00000008
.L_47:


//--------------------- .nv.callgraph             --------------------------
	.section	.nv.callgraph,"",@"SHT_CUDA_CALLGRAPH"
	.align	4
	.sectionentsize	8
	.align		4
        /*0000*/ 	.word	0x00000000
	.align		4
        /*0004*/ 	.word	0xffffffff
	.align		4
        /*0008*/ 	.word	index@(_ZN7cutlass13device_kernelINS_4gemm6kernel13GemmUniversalIN4cute5tupleIJiiiiEEENS1_10collective13CollectiveMmaINS1_34MainloopSm90TmaGmmaWarpSpecializedILi2ENS5_IJNS4_1CILi1EEESB_SB_EEENS1_35KernelTmaWarpSpecializedCooperativeEEENS5_IJNSA_ILi512EEENSA_ILi160EEENSA_ILi128EEEEEEaNS5_IJlSB_lEEEaSJ_NS4_8TiledMMAINS4_8MMA_AtomIJNS4_4SM904GMMA26MMA_64x32x32_S32S8S8_SS_TNEEEENS4_6LayoutINS5_IJNSA_ILi2EEESB_SB_EEENS5_IJSB_NSA_ILi0EEEST_EEEEENS5_IJNS4_10UnderscoreESW_SW_EEEEENS4_13SM90_TMA_LOADENS4_14ComposedLayoutINS4_7SwizzleILi3ELi4ELi3EEENS4_18smem_ptr_flag_bitsILi8EEENSQ_INS5_IJNSA_ILi8EEESH_EEENS5_IJSH_SB_EEEEEEEvNS4_8identityESZ_S19_vS1A_EENS_8epilogue10collective6detail29Sm90TmaWarpSpecializedAdapterINS1D_15DefaultEpilogueIaSJ_SJ_NS1C_6thread17LinearCombinationIaLi1EiiLNS1H_9ScaleType4KindE0ELNS_15FloatRoundStyleE2EaEENS1_15EpilogueDefaultEEEEEvvEEEEvNT_6ParamsE)
	.align		4
        /*000c*/ 	.word	index@(__assertfail)
	.align		4
        /*0010*/ 	.word	0x00000000
	.align		4
        /*0014*/ 	.word	0xfffffffe
	.align		4
        /*0018*/ 	.word	0x00000000
	.align		4
        /*001c*/ 	.word	0xfffffffd
	.align		4
        /*0020*/ 	.word	0x00000000
	.align		4
        /*0024*/ 	.word	0xfffffffc


//--------------------- .nv.constant4             --------------------------
	.section	.nv.constant4,"a",@progbits
	.align	8
	.align		8
.nv.constant4:
        /*0000*/ 	.dword	__assertfail
	.align		8
        /*0008*/ 	.dword	__unnamed_1
	.align		8
        /*0010*/ 	.dword	_ZN40_INTERNAL_08e8bdfa_4_k_cu_aef8895e_129544cuda3std3__45__cpo5beginE
	.align		8
        /*0018*/ 	.dword	_ZN40_INTERNAL_08e8bdfa_4_k_cu_aef8895e_129544cuda3std3__45__cpo3endE
	.align		8
        /*0020*/ 	.dword	_ZN40_INTERNAL_08e8bdfa_4_k_cu_aef8895e_129544cuda3std3__45__cpo6cbeginE
	.align		8
        /*0028*/ 	.dword	_ZN40_INTERNAL_08e8bdfa_4_k_cu_aef8895e_129544cuda3std3__45__cpo4cendE
	.align		8
        /*0030*/ 	.dword	_ZN40_INTERNAL_08e8bdfa_4_k_cu_aef8895e_129544cuda3std3__442_GLOBAL__N__08e8bdfa_4_k_cu_aef8895e_129546ignoreE
	.align		8
        /*0038*/ 	.dword	_ZN40_INTERNAL_08e8bdfa_4_k_cu_aef8895e_129544cuda3std3__419piecewise_constructE
	.align		8
        /*0040*/ 	.dword	_ZN40_INTERNAL_08e8bdfa_4_k_cu_aef8895e_129544cuda3std3__48in_placeE
	.align		8
        /*0048*/ 	.dword	_ZN40_INTERNAL_08e8bdfa_4_k_cu_aef8895e_129544cuda3std6ranges3__45__cpo4swapE
	.align		8
        /*0050*/ 	.dword	_ZN40_INTERNAL_08e8bdfa_4_k_cu_aef8895e_129544cuda3std6ranges3__45__cpo9iter_moveE
	.align		8
        /*0058*/ 	.dword	_ZN40_INTERNAL_08e8bdfa_4_k_cu_aef8895e_129544cute7productE
	.align		8
        /*0060*/ 	.dword	_ZN40_INTERNAL_08e8bdfa_4_k_cu_aef8895e_129544cute1_E
	.align		8
        /*0068*/ 	.dword	$str$22
	.align		8
        /*0070*/ 	.dword	$str$23


//--------------------- .text._ZN7cutlass13device_kernelINS_4gemm6kernel13GemmUniversalIN4cute5tupleIJiiiiEEENS1_10collective13CollectiveMmaINS1_34MainloopSm90TmaGmmaWarpSpecializedILi2ENS5_IJNS4_1CILi1EEESB_SB_EEENS1_35KernelTmaWarpSpecializedCooperativeEEENS5_IJNSA_ILi512EEENSA_ILi160EEENSA_ILi128EEEEEEaNS5_IJlSB_lEEEaSJ_NS4_8TiledMMAINS4_8MMA_AtomIJNS4_4SM904GMMA26MMA_64x32x32_S32S8S8_SS_TNEEEENS4_6LayoutINS5_IJNSA_ILi2EEESB_SB_EEENS5_IJSB_NSA_ILi0EEEST_EEEEENS5_IJNS4_10UnderscoreESW_SW_EEEEENS4_13SM90_TMA_LOADENS4_14ComposedLayoutINS4_7SwizzleILi3ELi4ELi3EEENS4_18smem_ptr_flag_bitsILi8EEENSQ_INS5_IJNSA_ILi8EEESH_EEENS5_IJSH_SB_EEEEEEEvNS4_8identityESZ_S19_vS1A_EENS_8epilogue10collective6detail29Sm90TmaWarpSpecializedAdapterINS1D_15DefaultEpilogueIaSJ_SJ_NS1C_6thread17LinearCombinationIaLi1EiiLNS1H_9ScaleType4KindE0ELNS_15FloatRoundStyleE2EaEENS1_15EpilogueDefaultEEEEEvvEEEEvNT_6ParamsE --------------------------
	.section	.text._ZN7cutlass13device_kernelINS_4gemm6kernel13GemmUniversalIN4cute5tupleIJiiiiEEENS1_10collective13CollectiveMmaINS1_34MainloopSm90TmaGmmaWarpSpecializedILi2ENS5_IJNS4_1CILi1EEESB_SB_EEENS1_35KernelTmaWarpSpecializedCooperativeEEENS5_IJNSA_ILi512EEENSA_ILi160EEENSA_ILi128EEEEEEaNS5_IJlSB_lEEEaSJ_NS4_8TiledMMAINS4_8MMA_AtomIJNS4_4SM904GMMA26MMA_64x32x32_S32S8S8_SS_TNEEEENS4_6LayoutINS5_IJNSA_ILi2EEESB_SB_EEENS5_IJSB_NSA_ILi0EEEST_EEEEENS5_IJNS4_10UnderscoreESW_SW_EEEEENS4_13SM90_TMA_LOADENS4_14ComposedLayoutINS4_7SwizzleILi3ELi4ELi3EEENS4_18smem_ptr_flag_bitsILi8EEENSQ_INS5_IJNSA_ILi8EEESH_EEENS5_IJSH_SB_EEEEEEEvNS4_8identityESZ_S19_vS1A_EENS_8epilogue10collective6detail29Sm90TmaWarpSpecializedAdapterINS1D_15DefaultEpilogueIaSJ_SJ_NS1C_6thread17LinearCombinationIaLi1EiiLNS1H_9ScaleType4KindE0ELNS_15FloatRoundStyleE2EaEENS1_15EpilogueDefaultEEEEEvvEEEEvNT_6ParamsE,"ax",@progbits
	.align	128
.text._ZN7cutlass13device_kernelINS_4gemm6kernel13GemmUniversalIN4cute5tupleIJiiiiEEENS1_10collective13CollectiveMmaINS1_34MainloopSm90TmaGmmaWarpSpecializedILi2ENS5_IJNS4_1CILi1EEESB_SB_EEENS1_35KernelTmaWarpSpecializedCooperativeEEENS5_IJNSA_ILi512EEENSA_ILi160EEENSA_ILi128EEEEEEaNS5_IJlSB_lEEEaSJ_NS4_8TiledMMAINS4_8MMA_AtomIJNS4_4SM904GMMA26MMA_64x32x32_S32S8S8_SS_TNEEEENS4_6LayoutINS5_IJNSA_ILi2EEESB_SB_EEENS5_IJSB_NSA_ILi0EEEST_EEEEENS5_IJNS4_10UnderscoreESW_SW_EEEEENS4_13SM90_TMA_LOADENS4_14ComposedLayoutINS4_7SwizzleILi3ELi4ELi3EEENS4_18smem_ptr_flag_bitsILi8EEENSQ_INS5_IJNSA_ILi8EEESH_EEENS5_IJSH_SB_EEEEEEEvNS4_8identityESZ_S19_vS1A_EENS_8epilogue10collective6detail29Sm90TmaWarpSpecializedAdapterINS1D_15DefaultEpilogueIaSJ_SJ_NS1C_6thread17LinearCombinationIaLi1EiiLNS1H_9ScaleType4KindE0ELNS_15FloatRoundStyleE2EaEENS1_15EpilogueDefaultEEEEEvvEEEEvNT_6ParamsE:
        .type           _ZN7cutlass13device_kernelINS_4gemm6kernel13GemmUniversalIN4cute5tupleIJiiiiEEENS1_10collective13CollectiveMmaINS1_34MainloopSm90TmaGmmaWarpSpecializedILi2ENS5_IJNS4_1CILi1EEESB_SB_EEENS1_35KernelTmaWarpSpecializedCooperativeEEENS5_IJNSA_ILi512EEENSA_ILi160EEENSA_ILi128EEEEEEaNS5_IJlSB_lEEEaSJ_NS4_8TiledMMAINS4_8MMA_AtomIJNS4_4SM904GMMA26MMA_64x32x32_S32S8S8_SS_TNEEEENS4_6LayoutINS5_IJNSA_ILi2EEESB_SB_EEENS5_IJSB_NSA_ILi0EEEST_EEEEENS5_IJNS4_10UnderscoreESW_SW_EEEEENS4_13SM90_TMA_LOADENS4_14ComposedLayoutINS4_7SwizzleILi3ELi4ELi3EEENS4_18smem_ptr_flag_bitsILi8EEENSQ_INS5_IJNSA_ILi8EEESH_EEENS5_IJSH_SB_EEEEEEEvNS4_8identityESZ_S19_vS1A_EENS_8epilogue10collective6detail29Sm90TmaWarpSpecializedAdapterINS1D_15DefaultEpilogueIaSJ_SJ_NS1C_6thread17LinearCombinationIaLi1EiiLNS1H_9ScaleType4KindE0ELNS_15FloatRoundStyleE2EaEENS1_15EpilogueDefaultEEEEEvvEEEEvNT_6ParamsE,@function
        .size           _ZN7cutlass13device_kernelINS_4gemm6kernel13GemmUniversalIN4cute5tupleIJiiiiEEENS1_10collective13CollectiveMmaINS1_34MainloopSm90TmaGmmaWarpSpecializedILi2ENS5_IJNS4_1CILi1EEESB_SB_EEENS1_35KernelTmaWarpSpecializedCooperativeEEENS5_IJNSA_ILi512EEENSA_ILi160EEENSA_ILi128EEEEEEaNS5_IJlSB_lEEEaSJ_NS4_8TiledMMAINS4_8MMA_AtomIJNS4_4SM904GMMA26MMA_64x32x32_S32S8S8_SS_TNEEEENS4_6LayoutINS5_IJNSA_ILi2EEESB_SB_EEENS5_IJSB_NSA_ILi0EEEST_EEEEENS5_IJNS4_10UnderscoreESW_SW_EEEEENS4_13SM90_TMA_LOADENS4_14ComposedLayoutINS4_7SwizzleILi3ELi4ELi3EEENS4_18smem_ptr_flag_bitsILi8EEENSQ_INS5_IJNSA_ILi8EEESH_EEENS5_IJSH_SB_EEEEEEEvNS4_8identityESZ_S19_vS1A_EENS_8epilogue10collective6detail29Sm90TmaWarpSpecializedAdapterINS1D_15DefaultEpilogueIaSJ_SJ_NS1C_6thread17LinearCombinationIaLi1EiiLNS1H_9ScaleType4KindE0ELNS_15FloatRoundStyleE2EaEENS1_15EpilogueDefaultEEEEEvvEEEEvNT_6ParamsE,(.L_x_228 - _ZN7cutlass13device_kernelINS_4gemm6kernel13GemmUniversalIN4cute5tupleIJiiiiEEENS1_10collective13CollectiveMmaINS1_34MainloopSm90TmaGmmaWarpSpecializedILi2ENS5_IJNS4_1CILi1EEESB_SB_EEENS1_35KernelTmaWarpSpecializedCooperativeEEENS5_IJNSA_ILi512EEENSA_ILi160EEENSA_ILi128EEEEEEaNS5_IJlSB_lEEEaSJ_NS4_8TiledMMAINS4_8MMA_AtomIJNS4_4SM904GMMA26MMA_64x32x32_S32S8S8_SS_TNEEEENS4_6LayoutINS5_IJNSA_ILi2EEESB_SB_EEENS5_IJSB_NSA_ILi0EEEST_EEEEENS5_IJNS4_10UnderscoreESW_SW_EEEEENS4_13SM90_TMA_LOADENS4_14ComposedLayoutINS4_7SwizzleILi3ELi4ELi3EEENS4_18smem_ptr_flag_bitsILi8EEENSQ_INS5_IJNSA_ILi8EEESH_EEENS5_IJSH_SB_EEEEEEEvNS4_8identityESZ_S19_vS1A_EENS_8epilogue10collective6detail29Sm90TmaWarpSpecializedAdapterINS1D_15DefaultEpilogueIaSJ_SJ_NS1C_6thread17LinearCombinationIaLi1EiiLNS1H_9ScaleType4KindE0ELNS_15FloatRoundStyleE2EaEENS1_15EpilogueDefaultEEEEEvvEEEEvNT_6ParamsE)
        .other          _ZN7cutlass13device_kernelINS_4gemm6kernel13GemmUniversalIN4cute5tupleIJiiiiEEENS1_10collective13CollectiveMmaINS1_34MainloopSm90TmaGmmaWarpSpecializedILi2ENS5_IJNS4_1CILi1EEESB_SB_EEENS1_35KernelTmaWarpSpecializedCooperativeEEENS5_IJNSA_ILi512EEENSA_ILi160EEENSA_ILi128EEEEEEaNS5_IJlSB_lEEEaSJ_NS4_8TiledMMAINS4_8MMA_AtomIJNS4_4SM904GMMA26MMA_64x32x32_S32S8S8_SS_TNEEEENS4_6LayoutINS5_IJNSA_ILi2EEESB_SB_EEENS5_IJSB_NSA_ILi0EEEST_EEEEENS5_IJNS4_10UnderscoreESW_SW_EEEEENS4_13SM90_TMA_LOADENS4_14ComposedLayoutINS4_7SwizzleILi3ELi4ELi3EEENS4_18smem_ptr_flag_bitsILi8EEENSQ_INS5_IJNSA_ILi8EEESH_EEENS5_IJSH_SB_EEEEEEEvNS4_8identityESZ_S19_vS1A_EENS_8epilogue10collective6detail29Sm90TmaWarpSpecializedAdapterINS1D_15DefaultEpilogueIaSJ_SJ_NS1C_6thread17LinearCombinationIaLi1EiiLNS1H_9ScaleType4KindE0ELNS_15FloatRoundStyleE2EaEENS1_15EpilogueDefaultEEEEEvvEEEEvNT_6ParamsE,@"STO_CUDA_ENTRY STV_DEFAULT"
_ZN7cutlass13device_kernelINS_4gemm6kernel13GemmUniversalIN4cute5tupleIJiiiiEEENS1_10collective13CollectiveMmaINS1_34MainloopSm90TmaGmmaWarpSpecializedILi2ENS5_IJNS4_1CILi1EEESB_SB_EEENS1_35KernelTmaWarpSpecializedCooperativeEEENS5_IJNSA_ILi512EEENSA_ILi160EEENSA_ILi128EEEEEEaNS5_IJlSB_lEEEaSJ_NS4_8TiledMMAINS4_8MMA_AtomIJNS4_4SM904GMMA26MMA_64x32x32_S32S8S8_SS_TNEEEENS4_6LayoutINS5_IJNSA_ILi2EEESB_SB_EEENS5_IJSB_NSA_ILi0EEEST_EEEEENS5_IJNS4_10UnderscoreESW_SW_EEEEENS4_13SM90_TMA_LOADENS4_14ComposedLayoutINS4_7SwizzleILi3ELi4ELi3EEENS4_18smem_ptr_flag_bitsILi8EEENSQ_INS5_IJNSA_ILi8EEESH_EEENS5_IJSH_SB_EEEEEEEvNS4_8identityESZ_S19_vS1A_EENS_8epilogue10collective6detail29Sm90TmaWarpSpecializedAdapterINS1D_15DefaultEpilogueIaSJ_SJ_NS1C_6thread17LinearCombinationIaLi1EiiLNS1H_9ScaleType4KindE0ELNS_15FloatRoundStyleE2EaEENS1_15EpilogueDefaultEEEEEvvEEEEvNT_6ParamsE:
[----:B------:R-:W0:Y:S02]  /*0000*/  LDC R1, c[0x0][0x28] ;  /* 0x00000a00ff017b82 */ /* 0x000e240000000800 */
[----:B0-----:R-:W-:Y:S01]  /*0010*/  VIADD R1, R1, 0xfffff968 ;  /* 0xfffff96801017836 */ /* 0x001fe20000000000 */
[----:B------:R-:W0:Y:S01]  /*0020*/  S2R R2, SR_TID.X ;  /* 0x0000000000027919 */ /* 0x000e220000002100 */
[----:B------:R-:W-:Y:S01]  /*0030*/  ELECT P0, URZ, PT ;  /* 0x00000000003f782f */ /* 0x000fe20003800000 */
[----:B------:R-:W-:Y:S01]  /*0040*/  BSSY B0, `(.L_x_0) ;  /* 0x0000015000007945 */ /* 0x000fe20003800000 */
[--C-:B0-----:R-:W-:Y:S02]  /*0050*/  SHF.R.U32.HI R0, RZ, 0x5, R2.reuse ;  /* 0x00000005ff007819 */ /* 0x101fe40000011602 */
[----:B------:R-:W-:-:S03]  /*0060*/  SHF.R.U32.HI R2, RZ, 0x7, R2 ;  /* 0x00000007ff027819 */ /* 0x000fc60000011602 */
[----:B------:R-:W0:Y:S04]  /*0070*/  SHFL.IDX PT, R3, R0, RZ, 0x1f ;  /* 0x00001fff00037589 */ /* 0x000e2800000e0000 */
[----:B------:R-:W1:Y:S01]  /*0080*/  SHFL.IDX PT, R2, R2, RZ, 0x1f ;  /* 0x00001fff02027589 */ /* 0x000e6200000e0000 */
[----:B0-----:R-:W-:Y:S02]  /*0090*/  R2UR UR10, R3 ;  /* 0x00000000030a72ca */ /* 0x001fe400000e0000 */
[----:B-1----:R-:W-:-:S11]  /*00a0*/  R2UR UR5, R2 ;  /* 0x00000000020572ca */ /* 0x002fd600000e0000 */
[----:B------:R-:W-:Y:S02]  /*00b0*/  USHF.R.S32.HI UR4, URZ, 0x1f, UR10 ;  /* 0x0000001f3f047899 */ /* 0x000fe4000801140a */
[----:B------:R-:W-:Y:S02]  /*00c0*/  ISETP.NE.OR P0, PT, RZ, UR10, !P0 ;  /* 0x0000000aff007c0c */ /* 0x000fe4000c705670 */
[----:B------:R-:W-:-:S04]  /*00d0*/  ULEA.HI UR4, UR4, UR10, URZ, 0x2 ;  /* 0x0000000a04047291 */ /* 0x000fc8000f8f103f */
[----:B------:R-:W-:-:S04]  /*00e0*/  ULOP3.LUT UR4, UR4, 0xfffffffc, URZ, 0xc0, !UPT ;  /* 0xfffffffc04047892 */ /* 0x000fc8000f8ec03f */
[----:B------:R-:W-:-:S03]  /*00f0*/  UIADD3 UR10, UR10, -UR4, URZ ;  /* 0x800000040a0a7290 */ /* 0x000fc6000fffe03f */
[----:B------:R-:W-:Y:S09]  /*0100*/  @P0 BRA `(.L_x_1) ;  /* 0x0000000000200947 */ /* 0x000ff20003800000 */
[----:B------:R-:W-:Y:S02]  /*0110*/  ULDC.64 UR6, c[0x0][0x198] ;  /* 0x0000660000067ab9 */ /* 0x000fe40000000a00 */
[----:B------:R-:W-:Y:S02]  /*0120*/  UIADD3 UR8, UP0, UR6, 0xf0, URZ ;  /* 0x000000f006087890 */ /* 0x000fe4000ff1e03f */
[----:B------:R-:W-:Y:S02]  /*0130*/  UIADD3 UR6, UP1, UR6, 0x1f0, URZ ;  /* 0x000001f006067890 */ /* 0x000fe4000ff3e03f */
[----:B------:R-:W-:Y:S02]  /*0140*/  UIADD3.X UR9, URZ, UR7, URZ, UP0, !UPT ;  /* 0x000000073f097290 */ /* 0x000fe400087fe43f */
[----:B------:R-:W-:-:S07]  /*0150*/  UIADD3.X UR7, URZ, UR7, URZ, UP1, !UPT ;  /* 0x000000073f077290 */ /* 0x000fce0008ffe43f */
[----:B------:R0:W-:Y:S02]  /*0160*/  UTMACCTL.PF [UR8] ;  /* 0x00000000080079b9 */ /* 0x0001e40008040000 */
[----:B------:R0:W-:Y:S02]  /*0170*/  UTMACCTL.PF [UR6] ;  /* 0x00000000060079b9 */ /* 0x0001e40008040000 */
[----:B0-----:R-:W-:Y:S01]  /*0180*/  NOP ;  /* 0x0000000000007918 */ /* 0x001fe20000000000 */
.L_x_1:
[----:B------:R-:W-:Y:S05]  /*0190*/  BSYNC B0 ;  /* 0x0000000000007941 */ /* 0x000fea0003800000 */
.L_x_0:
[----:B------:R-:W0:Y:S01]  /*01a0*/  SHFL.IDX PT, R2, R0, RZ, 0x1f ;  /* 0x00001fff00027589 */ /* 0x000e2200000e0000 */
[----:B------:R-:W-:Y:S01]  /*01b0*/  UISETP.NE.AND UP0, UPT, UR10, 0x3, UPT ;  /* 0x000000030a00788c */ /* 0x000fe2000bf05270 */
[----:B------:R-:W-:Y:S01]  /*01c0*/  ISETP.NE.AND P1, PT, RZ, UR5, PT ;  /* 0x00000005ff007c0c */ /* 0x000fe2000bf25270 */
[----:B------:R-:W-:Y:S02]  /*01d0*/  UIADD3 UR18, UR5, -0x1, URZ ;  /* 0xffffffff05127890 */ /* 0x000fe4000fffe03f */
[----:B------:R-:W-:Y:S02]  /*01e0*/  UISETP.EQ.OR UP0, UPT, UR10, URZ, !UP0 ;  /* 0x0000003f0a00728c */ /* 0x000fe4000c702670 */
[----:B------:R-:W-:Y:S02]  /*01f0*/  UISETP.GE.U32.AND UP1, UPT, UR18, 0x2, UPT ;  /* 0x000000021200788c */ /* 0x000fe4000bf26070 */
[----:B------:R-:W-:-:S04]  /*0200*/  UISETP.EQ.AND UP0, UPT, UR5, URZ, UP0 ;  /* 0x0000003f0500728c */ /* 0x000fc80008702270 */
[----:B------:R-:W-:-:S04]  /*0210*/  USEL UR36, URZ, 0x1, !UP0 ;  /* 0x000000013f247887 */ /* 0x000fc8000c000000 */
[----:B------:R-:W-:Y:S01]  /*0220*/  USEL UR36, UR36, 0x2, UP1 ;  /* 0x0000000224247887 */ /* 0x000fe20008800000 */
[----:B0-----:R-:W-:-:S13]  /*0230*/  ISETP.NE.AND P0, PT, R2, RZ, PT ;  /* 0x000000ff0200720c */ /* 0x001fda0003f05270 */
[----:B------:R-:W-:Y:S05]  /*0240*/  @P0 BRA `(.L_x_2) ;  /* 0x0000000000480947 */ /* 0x000fea0003800000 */
[----:B------:R-:W0:Y:S01]  /*0250*/  S2UR UR8, SR_CgaCtaId ;  /* 0x00000000000879c3 */ /* 0x000e220000008800 */
[----:B------:R-:W-:Y:S01]  /*0260*/  UMOV UR4, 0x400 ;  /* 0x0000040000047882 */ /* 0x000fe20000000000 */
[----:B------:R-:W-:Y:S01]  /*0270*/  UMOV UR5, 0x1 ;  /* 0x0000000100057882 */ /* 0x000fe20000000000 */
[----:B------:R-:W-:Y:S01]  /*0280*/  UMOV UR6, 0x100 ;  /* 0x0000010000067882 */ /* 0x000fe20000000000 */
[----:B------:R-:W-:Y:S01]  /*0290*/  ELECT P0, URZ, PT ;  /* 0x00000000003f782f */ /* 0x000fe20003800000 */
[----:B------:R-:W-:-:S04]  /*02a0*/  UIADD3 UR6, -UR6, 0x100000, URZ ;  /* 0x0010000006067890 */ /* 0x000fc8000fffe13f */
[----:B------:R-:W-:Y:S02]  /*02b0*/  USHF.L.U32 UR7, UR6, 0xb, URZ ;  /* 0x0000000b06077899 */ /* 0x000fe4000800063f */
[----:B------:R-:W-:Y:S02]  /*02c0*/  USHF.L.U32 UR6, UR6, 0x1, URZ ;  /* 0x0000000106067899 */ /* 0x000fe4000800063f */
[----:B0-----:R-:W-:Y:S02]  /*02d0*/  ULEA UR8, UR8, UR4, 0x18 ;  /* 0x0000000408087291 */ /* 0x001fe4000f8ec03f */
[----:B------:R-:W-:-:S04]  /*02e0*/  UIADD3 UR4, -UR5, 0x100000, URZ ;  /* 0x0010000005047890 */ /* 0x000fc8000fffe13f */
[----:B------:R-:W-:Y:S02]  /*02f0*/  USHF.L.U32 UR5, UR4, 0xb, URZ ;  /* 0x0000000b04057899 */ /* 0x000fe4000800063f */
[----:B------:R-:W-:Y:S01]  /*0300*/  USHF.L.U32 UR4, UR4, 0x1, URZ ;  /* 0x0000000104047899 */ /* 0x000fe2000800063f */
[----:B------:R-:W0:Y:S11]  /*0310*/  FENCE.VIEW.ASYNC.S ;  /* 0x00000000000073c6 */ /* 0x000e360000000000 */
[----:B0-----:R0:W1:Y:S01]  /*0320*/  SYNCS.EXCH.64 URZ, [UR8], UR4 ;  /* 0x00000004083f75b2 */ /* 0x0010620008000100 */
[----:B------:R0:W2:Y:S01]  /*0330*/  SYNCS.EXCH.64 URZ, [UR8+0x10], UR6 ;  /* 0x00001006083f75b2 */ /* 0x0000a20008000100 */
[----:B------:R0:W3:Y:S01]  /*0340*/  SYNCS.EXCH.64 URZ, [UR8+0x8], UR4 ;  /* 0x00000804083f75b2 */ /* 0x0000e20008000100 */
[----:B------:R0:W4:Y:S01]  /*0350*/  SYNCS.EXCH.64 URZ, [UR8+0x18], UR6 ;  /* 0x00001806083f75b2 */ /* 0x0001220008000100 */
[----:B------:R-:W-:Y:S01]  /*0360*/  NOP ;  /* 0x0000000000007918 */ /* 0x000fe20000000000 */
.L_x_2:
[----:B------:R-:W5:Y:S01]  /*0370*/  SHFL.IDX PT, R0, R0, RZ, 0x1f ;  /* 0x00001fff00007589 */ /* 0x000f6200000e0000 */
[----:B------:R-:W-:Y:S01]  /*0380*/  ELECT P0, URZ, PT ;  /* 0x00000000003f782f */ /* 0x000fe20003800000 */
[----:B------:R-:W1:Y:S01]  /*0390*/  S2UR UR17, SR_CTAID.Y ;  /* 0x00000000001179c3 */ /* 0x000e620000002600 */
[----:B0-----:R-:W-:Y:S01]  /*03a0*/  ULDC UR5, c[0x0][0x65c] ;  /* 0x0001970000057ab9 */ /* 0x001fe20000000800 */
[----:B------:R-:W-:Y:S01]  /*03b0*/  UMOV UR12, 0x20 ;  /* 0x00000020000c7882 */ /* 0x000fe20000000000 */
[----:B------:R-:W-:Y:S01]  /*03c0*/  UISETP.NE.AND UP2, UPT, UR5, 0x1, UPT ;  /* 0x000000010500788c */ /* 0x000fe2000bf45270 */
[----:B------:R-:W-:Y:S01]  /*03d0*/  NOP ;  /* 0x0000000000007918 */ /* 0x000fe20000000000 */
[----:B------:R-:W-:Y:S02]  /*03e0*/  NOP ;  /* 0x0000000000007918 */ /* 0x000fe40000000000 */
[----:B------:R-:W-:Y:S01]  /*03f0*/  UP2UR UR37, UPR, URZ, 0x4 ;  /* 0x000000043f257883 */ /* 0x000fe20008000000 */
[----:B------:R-:W0:Y:S01]  /*0400*/  S2UR UR4, SR_CTAID.X ;  /* 0x00000000000479c3 */ /* 0x000e220000002500 */
[----:B------:R-:W-:-:S02]  /*0410*/  PLOP3.LUT P2, PT, PT, PT, UP2, 0x80, 0x0 ;  /* 0x000000000000781c */ /* 0x000fc40003f4f028 */
[----:B------:R-:W-:Y:S02]  /*0420*/  PLOP3.LUT P4, PT, PT, PT, UP2, 0x80, 0x0 ;  /* 0x000000000000781c */ /* 0x000fe40003f8f028 */
[----:B------:R-:W-:Y:S01]  /*0430*/  PLOP3.LUT P3, PT, PT, PT, UP2, 0x80, 0x0 ;  /* 0x000000000000781c */ /* 0x000fe20003f6f028 */
[----:B------:R-:W-:Y:S01]  /*0440*/  @UP2 ULDC UR14, c[0x0][0x10] ;  /* 0x00000400000e2ab9 */ /* 0x000fe20000000800 */
[----:B------:R-:W-:Y:S01]  /*0450*/  @UP2 UMOV UR9, URZ ;  /* 0x0000003f00092c82 */ /* 0x000fe20008000000 */
[----:B------:R-:W-:Y:S01]  /*0460*/  @!UP2 ULDC UR11, c[0x0][0xc] ;  /* 0x00000300000baab9 */ /* 0x000fe20000000800 */
[----:B-----5:R-:W-:Y:S01]  /*0470*/  ISETP.NE.OR P0, PT, R0, RZ, !P0 ;  /* 0x000000ff0000720c */ /* 0x020fe20004705670 */
[----:B-1----:R-:W-:Y:S02]  /*0480*/  @UP2 UMOV UR7, UR17 ;  /* 0x0000001100072c82 */ /* 0x002fe40008000000 */
[----:B------:R-:W-:Y:S01]  /*0490*/  @UP2 UMOV UR8, UR7 ;  /* 0x0000000700082c82 */ /* 0x000fe20008000000 */
[----:B------:R-:W-:Y:S01]  /*04a0*/  @!UP2 UMOV UR7, UR17 ;  /* 0x000000110007ac82 */ /* 0x000fe20008000000 */
[----:B0-----:R-:W-:-:S08]  /*04b0*/  @UP2 UIMAD.WIDE.U32 UR14, UR4, UR14, UR8 ;  /* 0x0000000e040e22a5 */ /* 0x001fd0000f8e0008 */
[----:B------:R-:W-:Y:S01]  /*04c0*/  VOTEU.ALL UP0, P0 ;  /* 0x00000000003f7886 */ /* 0x000fe20000000000 */
[----:B------:R-:W-:Y:S01]  /*04d0*/  VOTEU.ALL UP1, P0 ;  /* 0x00000000003f7886 */ /* 0x000fe20000020000 */
[----:B------:R-:W-:-:S03]  /*04e0*/  IMAD.U32 R2, RZ, RZ, UR14 ;  /* 0x0000000eff027e24 */ /* 0x000fc6000f8e00ff */
[----:B------:R-:W0:Y:S01]  /*04f0*/  @!UP0 S2UR UR6, SR_CgaCtaId ;  /* 0x00000000000689c3 */ /* 0x000e220000008800 */
[----:B------:R-:W-:Y:S01]  /*0500*/  @!UP0 UMOV UR5, 0x400 ;  /* 0x0000040000058882 */ /* 0x000fe20000000000 */
[----:B------:R-:W-:-:S04]  /*0510*/  @!UP0 UIADD3 UR12, -UR12, 0x100000, URZ ;  /* 0x001000000c0c8890 */ /* 0x000fc8000fffe13f */
[----:B------:R-:W-:Y:S02]  /*0520*/  @!UP0 USHF.L.U32 UR13, UR12, 0xb, URZ ;  /* 0x0000000b0c0d8899 */ /* 0x000fe4000800063f */
[----:B------:R-:W-:Y:S01]  /*0530*/  @!UP0 USHF.L.U32 UR12, UR12, 0x1, URZ ;  /* 0x000000010c0c8899 */ /* 0x000fe2000800063f */
[----:B------:R-:W-:Y:S01]  /*0540*/  IMAD.U32 R3, RZ, RZ, UR15 ;  /* 0x0000000fff037e24 */ /* 0x000fe2000f8e00ff */
[----:B0-----:R-:W-:Y:S01]  /*0550*/  @!UP0 ULEA UR16, UR6, UR5, 0x18 ;  /* 0x0000000506108291 */ /* 0x001fe2000f8ec03f */
[----:B------:R-:W-:Y:S01]  /*0560*/  VOTEU.ALL UP0, P0 ;  /* 0x00000000003f7886 */ /* 0x000fe20000000000 */
[----:B------:R-:W-:Y:S01]  /*0570*/  PLOP3.LUT P0, PT, PT, PT, UP2, 0x80, 0x0 ;  /* 0x000000000000781c */ /* 0x000fe20003f0f028 */
[----:B------:R-:W-:Y:S01]  /*0580*/  UMOV UR5, URZ ;  /* 0x0000003f00057c82 */ /* 0x000fe20008000000 */
[----:B------:R-:W-:Y:S01]  /*0590*/  @UP2 UMOV UR6, URZ ;  /* 0x0000003f00062c82 */ /* 0x000fe20008000000 */
[----:B------:R-:W-:Y:S02]  /*05a0*/  @!UP2 UIMAD.WIDE.U32 UR8, UR11, UR7, UR4 ;  /* 0x000000070b08a2a5 */ /* 0x000fe4000f8e0004 */
[----:B------:R-:W-:-:S04]  /*05b0*/  @UP2 UIADD3 UR6, UR15, UR6, URZ ;  /* 0x000000060f062290 */ /* 0x000fc8000fffe03f */
[----:B------:R-:W-:Y:S01]  /*05c0*/  IMAD.U32 R5, RZ, RZ, UR9 ;  /* 0x00000009ff057e24 */ /* 0x000fe2000f8e00ff */
[----:B------:R-:W0:Y:S02]  /*05d0*/  FENCE.VIEW.ASYNC.S ;  /* 0x00000000000073c6 */ /* 0x000e240000000000 */
[----:B0-----:R0:W2:Y:S01]  /*05e0*/  @!UP0 SYNCS.EXCH.64 URZ, [UR16+0x30], UR12 ;  /* 0x0000300c103f85b2 */ /* 0x0010a20008000100 */
[----:B------:R-:W-:Y:S02]  /*05f0*/  @P2 IMAD.U32 R6, RZ, RZ, UR6 ;  /* 0x00000006ff062e24 */ /* 0x000fe4000f8e00ff */
[----:B------:R-:W-:Y:S02]  /*0600*/  @P0 IMAD.MOV.U32 R7, RZ, RZ, R2 ;  /* 0x000000ffff070224 */ /* 0x000fe400078e0002 */
[----:B------:R-:W-:Y:S02]  /*0610*/  IMAD.U32 R2, RZ, RZ, UR8 ;  /* 0x00000008ff027e24 */ /* 0x000fe4000f8e00ff */
[----:B------:R-:W-:-:S02]  /*0620*/  @!P4 IMAD.MOV.U32 R6, RZ, RZ, R5 ;  /* 0x000000ffff06c224 */ /* 0x000fc400078e0005 */
[----:B------:R-:W-:Y:S02]  /*0630*/  @!P3 IMAD.MOV.U32 R7, RZ, RZ, R2 ;  /* 0x000000ffff07b224 */ /* 0x000fe400078e0002 */
[----:B------:R-:W-:Y:S01]  /*0640*/  IMAD.U32 R3, RZ, RZ, UR9 ;  /* 0x00000009ff037e24 */ /* 0x000fe2000f8e00ff */
[----:B------:R0:W-:Y:S01]  /*0650*/  STL [R1+0x1d0], R6 ;  /* 0x0001d00601007387 */ /* 0x0001e20000100800 */
[----:B------:R-:W-:-:S03]  /*0660*/  IMAD.U32 R4, RZ, RZ, UR8 ;  /* 0x00000008ff047e24 */ /* 0x000fc6000f8e00ff */
[----:B------:R0:W-:Y:S01]  /*0670*/  STL [R1+0x1d4], R7 ;  /* 0x0001d40701007387 */ /* 0x0001e20000100800 */
[----:B------:R0:W2:Y:S01]  /*0680*/  @!UP1 SYNCS.EXCH.64 URZ, [UR16+0x38], UR12 ;  /* 0x0000380c103f95b2 */ /* 0x0000a20008000100 */
[----:B------:R-:W-:Y:S01]  /*0690*/  NOP ;  /* 0x0000000000007918 */ /* 0x000fe20000000000 */
[----:B--234-:R-:W-:Y:S06]  /*06a0*/  BAR.SYNC.DEFER_BLOCKING 0x0 ;  /* 0x0000000000007b1d */ /* 0x01cfec0000010000 */
[----:B------:R-:W-:Y:S05]  /*06b0*/  @!P1 BRA `(.L_x_3) ;  /* 0x000001f800789947 */ /* 0x000fea0003800000 */
[----:B------:R-:W-:-:S06]  /*06c0*/  UISETP.GT.U32.AND UP0, UPT, UR18, 0x1, UPT ;  /* 0x000000011200788c */ /* 0x000fcc000bf04070 */
[----:B------:R-:W-:-:S13]  /*06d0*/  PLOP3.LUT P0, PT, PT, PT, UP0, 0x80, 0x0 ;  /* 0x000000000000781c */ /* 0x000fda0003f0f008 */
[----:B0-----:R-:W-:Y:S05]  /*06e0*/  @P0 EXIT ;  /* 0x000000000000094d */ /* 0x001fea0003800000 */
[----:B------:R-:W-:Y:S01]  /*06f0*/  ULDC.64 UR8, c[0x0][0x650] ;  /* 0x0001940000087ab9 */ /* 0x000fe20000000a00 */
[----:B------:R-:W-:Y:S01]  /*0700*/  UMOV UR49, 0xffffffff ;  /* 0xffffffff00317882 */ /* 0x000fe20000000000 */
[----:B------:R-:W-:Y:S01]  /*0710*/  ISETP.GE.U32.AND P0, PT, R7, UR8, PT ;  /* 0x0000000807007c0c */ /* 0x000fe2000bf06070 */
[----:B------:R-:W-:Y:S01]  /*0720*/  UMOV UR48, 0xffffffff ;  /* 0xffffffff00307882 */ /* 0x000fe20000000000 */
[----:B------:R-:W-:Y:S01]  /*0730*/  UMOV UR47, 0xffffffff ;  /* 0xffffffff002f7882 */ /* 0x000fe20000000000 */
[----:B------:R-:W-:Y:S02]  /*0740*/  PRMT R0, RZ, 0x7610, R0 ;  /* 0x00007610ff007816 */ /* 0x000fe40000000000 */
[----:B------:R-:W-:-:S13]  /*0750*/  ISETP.GE.U32.AND.EX P0, PT, R6, UR9, PT, P0 ;  /* 0x0000000906007c0c */ /* 0x000fda000bf06100 */
[----:B------:R-:W-:Y:S05]  /*0760*/  @P0 BRA `(.L_x_4) ;  /* 0x0000000400800947 */ /* 0x000fea0003800000 */
[----:B------:R-:W-:Y:S01]  /*0770*/  I2FP.F32.U32 R0, UR4 ;  /* 0x0000000400007c45 */ /* 0x000fe20008201000 */
[----:B------:R-:W-:Y:S01]  /*0780*/  ULDC.64 UR16, c[0x0][0x628] ;  /* 0x00018a0000107ab9 */ /* 0x000fe20000000a00 */
[----:B------:R-:W-:Y:S01]  /*0790*/  ULDC UR6, c[0x0][0x150] ;  /* 0x0000540000067ab9 */ /* 0x000fe20000000800 */
[----:B------:R-:W-:Y:S01]  /*07a0*/  ISETP.NE.U32.AND P0, PT, RZ, UR16, PT ;  /* 0x00000010ff007c0c */ /* 0x000fe2000bf05070 */
[----:B------:R-:W-:Y:S01]  /*07b0*/  ULDC UR15, c[0x0][0x630] ;  /* 0x00018c00000f7ab9 */ /* 0x000fe20000000800 */
[----:B------:R-:W-:Y:S01]  /*07c0*/  FMUL R0, R0, UR6 ;  /* 0x0000000600007c20 */ /* 0x000fe20008400000 */
[----:B------:R-:W-:Y:S01]  /*07d0*/  R2UR UR18, R7 ;  /* 0x00000000071272ca */ /* 0x000fe200000e0000 */
[----:B------:R-:W-:Y:S01]  /*07e0*/  ULDC UR20, c[0x0][0x154] ;  /* 0x0000550000147ab9 */ /* 0x000fe20000000800 */
[----:B------:R-:W-:Y:S01]  /*07f0*/  ISETP.NE.AND.EX P0, PT, RZ, UR17, PT, P0 ;  /* 0x00000011ff007c0c */ /* 0x000fe2000bf05300 */
[----:B------:R0:W1:Y:S01]  /*0800*/  F2I.U32.TRUNC.NTZ R2, R0 ;  /* 0x0000000000027305 */ /* 0x000062000020f000 */
[----:B------:R-:W-:-:S02]  /*0810*/  R2UR UR19, R6 ;  /* 0x00000000061372ca */ /* 0x000fc400000e0000 */
[----:B------:R-:W-:Y:S02]  /*0820*/  R2UR UR8, R7 ;  /* 0x00000000070872ca */ /* 0x000fe400000e0000 */
[----:B------:R-:W-:-:S07]  /*0830*/  R2UR UR9, R6 ;  /* 0x00000000060972ca */ /* 0x000fce00000e0000 */
[----:B0-----:R-:W-:Y:S08]  /*0840*/  @!P0 BRA `(.L_x_5) ;  /* 0x0000000000308947 */ /* 0x001ff00003800000 */
[----:B------:R-:W-:Y:S01]  /*0850*/  R2UR UR8, R7 ;  /* 0x00000000070872ca */ /* 0x000fe200000e0000 */
[----:B------:R-:W-:Y:S01]  /*0860*/  ULDC UR6, c[0x0][0x634] ;  /* 0x00018d0000067ab9 */ /* 0x000fe20000000800 */
[----:B------:R-:W-:-:S11]  /*0870*/  R2UR UR14, R6 ;  /* 0x00000000060e72ca */ /* 0x000fd600000e0000 */
[----:B------:R-:W-:-:S04]  /*0880*/  UIADD3 UR6, UP0, UR8, UR6, URZ ;  /* 0x0000000608067290 */ /* 0x000fc8000ff1e03f */
[----:B------:R-:W-:-:S04]  /*0890*/  UIADD3.X UR14, URZ, UR14, URZ, UP0, !UPT ;  /* 0x0000000e3f0e7290 */ /* 0x000fc800087fe43f */
[----:B------:R-:W-:-:S04]  /*08a0*/  UIMAD.WIDE.U32 UR8, UR14, UR16, URZ ;  /* 0x000000100e0872a5 */ /* 0x000fc8000f8e003f */
[----:B------:R-:W-:Y:S02]  /*08b0*/  UIMAD.WIDE.U32 UR10, UP0, UR6, UR17, UR8 ;  /* 0x00000011060a72a5 */ /* 0x000fe4000f800008 */
[----:B------:R-:W-:Y:S02]  /*08c0*/  UIMAD.WIDE.U32 UR8, UR6, UR16, URZ ;  /* 0x00000010060872a5 */ /* 0x000fe4000f8e003f */
[----:B------:R-:W-:Y:S02]  /*08d0*/  UIADD3.X UR13, URZ, URZ, URZ, UP0, !UPT ;  /* 0x0000003f3f0d7290 */ /* 0x000fe400087fe43f */
[----:B------:R-:W-:Y:S01]  /*08e0*/  UIADD3 URZ, UP0, UR9, UR10, URZ ;  /* 0x0000000a093f7290 */ /* 0x000fe2000ff1e03f */
[----:B------:R-:W-:-:S03]  /*08f0*/  UMOV UR12, UR11 ;  /* 0x0000000b000c7c82 */ /* 0x000fc60008000000 */
[----:B------:R-:W-:-:S12]  /*0900*/  UIMAD.WIDE.U32.X UR8, UR14, UR17, UR12, UP0 ;  /* 0x000000110e0872a5 */ /* 0x000fd800080e040c */
.L_x_5:
[----:B------:R-:W-:Y:S01]  /*0910*/  USHF.R.U64 UR47, UR8, UR15, UR9 ;  /* 0x0000000f082f7299 */ /* 0x000fe20008001209 */
[----:B------:R-:W-:Y:S01]  /*0920*/  I2FP.F32.U32 R0, UR7 ;  /* 0x0000000700007c45 */ /* 0x000fe20008201000 */
[----:B------:R-:W-:Y:S01]  /*0930*/  USHF.R.U32.HI UR5, URZ, UR15, UR9 ;  /* 0x0000000f3f057299 */ /* 0x000fe20008011609 */
[----:B-1----:R-:W-:Y:S01]  /*0940*/  R2UR UR12, R2 ;  /* 0x00000000020c72ca */ /* 0x002fe200000e0000 */
[----:B------:R-:W-:Y:S02]  /*0950*/  UIADD3 UR6, UP0, URZ, -UR47, URZ ;  /* 0x8000002f3f067290 */ /* 0x000fe4000ff1e03f */
[----:B------:R-:W-:Y:S01]  /*0960*/  FMUL R0, R0, UR20 ;  /* 0x0000001400007c20 */ /* 0x000fe20008400000 */
[----:B------:R-:W-:Y:S01]  /*0970*/  ULDC.64 UR8, c[0x0][0x620] ;  /* 0x0001880000087ab9 */ /* 0x000fe20000000a00 */
[----:B------:R-:W-:Y:S01]  /*0980*/  UIADD3.X UR5, URZ, ~UR5, URZ, UP0, !UPT ;  /* 0x800000053f057290 */ /* 0x000fe200087fe43f */
[----:B------:R-:W-:Y:S01]  /*0990*/  UMOV UR10, UR18 ;  /* 0x00000012000a7c82 */ /* 0x000fe20008000000 */
[----:B------:R-:W-:-:S02]  /*09a0*/  UMOV UR11, UR19 ;  /* 0x00000013000b7c82 */ /* 0x000fc40008000000 */
[----:B------:R-:W-:Y:S01]  /*09b0*/  UIMAD UR5, UR5, UR8, URZ ;  /* 0x00000008050572a4 */ /* 0x000fe2000f8e023f */
[----:B------:R-:W0:Y:S01]  /*09c0*/  F2I.U32.TRUNC.NTZ R0, R0 ;  /* 0x0000000000007305 */ /* 0x000e22000020f000 */
[----:B------:R-:W-:Y:S02]  /*09d0*/  UIMAD.WIDE.U32 UR10, UR6, UR8, UR10 ;  /* 0x00000008060a72a5 */ /* 0x000fe4000f8e000a */
[----:B------:R-:W-:Y:S01]  /*09e0*/  UIMAD UR6, UR6, UR9, UR5 ;  /* 0x00000009060672a4 */ /* 0x000fe2000f8e0205 */
[----:B------:R-:W-:Y:S01]  /*09f0*/  ULDC UR21, c[0x0][0x658] ;  /* 0x0001960000157ab9 */ /* 0x000fe20000000800 */
[----:B------:R-:W-:Y:S02]  /*0a00*/  UMOV UR19, 0xffffffff ;  /* 0xffffffff00137882 */ /* 0x000fe40000000000 */
[----:B------:R-:W-:Y:S01]  /*0a10*/  UIADD3 UR6, UR11, UR6, URZ ;  /* 0x000000060b067290 */ /* 0x000fe2000fffe03f */
[----:B------:R-:W-:Y:S01]  /*0a20*/  ULDC UR15, c[0x0][0x618] ;  /* 0x00018600000f7ab9 */ /* 0x000fe20000000800 */
[----:B------:R-:W-:Y:S01]  /*0a30*/  ULDC.64 UR8, c[0x0][0x640] ;  /* 0x0001900000087ab9 */ /* 0x000fe20000000a00 */
[----:B------:R-:W-:Y:S01]  /*0a40*/  USHF.L.U32 UR11, UR19, UR21, URZ ;  /* 0x00000015130b7299 */ /* 0x000fe2000800063f */
[----:B------:R-:W-:Y:S01]  /*0a50*/  ISETP.NE.U32.AND P0, PT, RZ, UR8, PT ;  /* 0x00000008ff007c0c */ /* 0x000fe2000bf05070 */
[----:B------:R-:W-:-:S02]  /*0a60*/  USHF.R.U64 UR19, UR10, UR15, UR6 ;  /* 0x0000000f0a137299 */ /* 0x000fc40008001206 */
[----:B------:R-:W-:Y:S01]  /*0a70*/  USHF.R.U32.HI UR10, URZ, UR15, UR6 ;  /* 0x0000000f3f0a7299 */ /* 0x000fe20008011606 */
[----:B0-----:R-:W-:Y:S01]  /*0a80*/  R2UR UR14, R0 ;  /* 0x00000000000e72ca */ /* 0x001fe200000e0000 */
[----:B------:R-:W-:Y:S01]  /*0a90*/  ULDC UR17, c[0x0][0x608] ;  /* 0x0001820000117ab9 */ /* 0x000fe20000000800 */
[----:B------:R-:W-:Y:S01]  /*0aa0*/  ISETP.NE.AND.EX P0, PT, RZ, UR9, PT, P0 ;  /* 0x00000009ff007c0c */ /* 0x000fe2000bf05300 */
[----:B------:R-:W-:Y:S02]  /*0ab0*/  USHF.R.U64 UR23, UR19, UR17, UR10 ;  /* 0x0000001113177299 */ /* 0x000fe4000800120a */
[----:B------:R-:W-:Y:S01]  /*0ac0*/  USHF.R.U32.HI UR10, URZ, UR17, UR10 ;  /* 0x000000113f0a7299 */ /* 0x000fe2000801160a */
[----:B------:R-:W-:Y:S01]  /*0ad0*/  UMOV UR16, 0x1 ;  /* 0x0000000100107882 */ /* 0x000fe20000000000 */
[----:B------:R-:W-:Y:S02]  /*0ae0*/  UIADD3 UR12, -UR12, URZ, URZ ;  /* 0x0000003f0c0c7290 */ /* 0x000fe4000fffe13f */
[----:B------:R-:W-:-:S02]  /*0af0*/  USHF.R.U64 UR24, UR23, UR21, UR10 ;  /* 0x0000001517187299 */ /* 0x000fc4000800120a */
[----:B------:R-:W-:Y:S01]  /*0b00*/  USHF.L.U32 UR6, UR16, UR21, URZ ;  /* 0x0000001510067299 */ /* 0x000fe2000800063f */
[----:B------:R-:W-:Y:S01]  /*0b10*/  ULDC UR13, c[0x0][0x144] ;  /* 0x00005100000d7ab9 */ /* 0x000fe20000000800 */
[----:B------:R-:W-:Y:S01]  /*0b20*/  ULDC UR5, c[0x0][0x600] ;  /* 0x0001800000057ab9 */ /* 0x000fe20000000800 */
[----:B------:R-:W-:Y:S02]  /*0b30*/  ULOP3.LUT UR16, URZ, UR11, URZ, 0x33, !UPT ;  /* 0x0000000b3f107292 */ /* 0x000fe4000f8e333f */
[----:B------:R-:W-:Y:S02]  /*0b40*/  USHF.R.U32.HI UR11, URZ, UR21, UR10 ;  /* 0x000000153f0b7299 */ /* 0x000fe4000801160a */
[----:B------:R-:W-:Y:S02]  /*0b50*/  UIADD3 UR18, UR5, -0x1, URZ ;  /* 0xffffffff05127890 */ /* 0x000fe4000fffe03f */
[----:B------:R-:W-:Y:S02]  /*0b60*/  UIADD3 UR20, -UR14, URZ, URZ ;  /* 0x0000003f0e147290 */ /* 0x000fe4000fffe13f */
[----:B------:R-:W-:Y:S01]  /*0b70*/  UIMAD UR4, UR13, UR12, UR4 ;  /* 0x0000000c0d0472a4 */ /* 0x000fe2000f8e0204 */
[----:B------:R-:W-:Y:S01]  /*0b80*/  ULDC UR25, c[0x0][0x148] ;  /* 0x0000520000197ab9 */ /* 0x000fe20000000800 */
[----:B------:R-:W-:Y:S01]  /*0b90*/  ULDC UR21, c[0x0][0x648] ;  /* 0x0001920000157ab9 */ /* 0x000fe20000000800 */
[----:B------:R-:W-:Y:S01]  /*0ba0*/  ULDC UR22, c[0x0][0x638] ;  /* 0x00018e0000167ab9 */ /* 0x000fe20000000800 */
[----:B------:R-:W-:Y:S01]  /*0bb0*/  UMOV UR10, UR24 ;  /* 0x00000018000a7c82 */ /* 0x000fe20008000000 */
[----:B------:R-:W-:Y:S07]  /*0bc0*/  @!P0 BRA `(.L_x_6) ;  /* 0x0000000000308947 */ /* 0x000fee0003800000 */
[----:B------:R-:W-:Y:S02]  /*0bd0*/  ULDC UR14, c[0x0][0x64c] ;  /* 0x00019300000e7ab9 */ /* 0x000fe40000000800 */
        /* <DEDUP_REMOVED lines=8> */
[----:B------:R-:W-:-:S07]  /*0c60*/  UIMAD.WIDE.U32.X UR8, UR17, UR9, UR14, UP0 ;  /* 0x00000009110872a5 */ /* 0x000fce00080e040e */
[----:B------:R-:W-:Y:S01]  /*0c70*/  UMOV UR10, UR8 ;  /* 0x00000008000a7c82 */ /* 0x000fe20008000000 */
[----:B------:R-:W-:-:S05]  /*0c80*/  UMOV UR11, UR9 ;  /* 0x00000009000b7c82 */ /* 0x000fca0008000000 */
.L_x_6:
[----:B------:R-:W-:Y:S01]  /*0c90*/  UISETP.NE.AND UP0, UPT, UR37, URZ, UPT ;  /* 0x0000003f2500728c */ /* 0x000fe2000bf05270 */
[----:B------:R-:W-:Y:S01]  /*0ca0*/  IMAD.MOV.U32 R0, RZ, RZ, 0x1 ;  /* 0x00000001ff007424 */ /* 0x000fe200078e00ff */
[----:B------:R-:W-:Y:S02]  /*0cb0*/  USHF.R.U64 UR8, UR10, UR21, UR11 ;  /* 0x000000150a087299 */ /* 0x000fe4000800120b */
[----:B------:R-:W-:Y:S02]  /*0cc0*/  ULOP3.LUT UR16, UR23, UR16, URZ, 0xc0, !UPT ;  /* 0x0000001017107292 */ /* 0x000fe4000f8ec03f */
[----:B------:R-:W-:Y:S02]  /*0cd0*/  ULOP3.LUT UR18, UR19, UR18, URZ, 0xc0, !UPT ;  /* 0x0000001213127292 */ /* 0x000fe4000f8ec03f */
[----:B------:R-:W-:-:S03]  /*0ce0*/  UIMAD UR16, UR6, UR8, UR16 ;  /* 0x00000008061072a4 */ /* 0x000fc6000f8e0210 */
[----:B------:R-:W-:Y:S02]  /*0cf0*/  @UP0 UIMAD UR4, UR25, UR20, UR7 ;  /* 0x00000014190402a4 */ /* 0x000fe4000f8e0207 */
[----:B------:R-:W-:-:S04]  /*0d00*/  UIADD3 UR7, -UR8, URZ, URZ ;  /* 0x0000003f08077290 */ /* 0x000fc8000fffe13f */
[----:B------:R-:W-:-:S03]  /*0d10*/  UIMAD UR6, UR7, UR22, UR24 ;  /* 0x00000016070672a4 */ /* 0x000fc6000f8e0218 */
[----:B------:R-:W-:Y:S01]  /*0d20*/  ULDC UR7, c[0x0][0x610] ;  /* 0x0001840000077ab9 */ /* 0x000fe20000000800 */
[----:B------:R-:W-:Y:S02]  /*0d30*/  UIMAD UR6, UR6, UR5, UR18 ;  /* 0x00000005060672a4 */ /* 0x000fe4000f8e0212 */
[----:B------:R-:W-:-:S04]  /*0d40*/  UIMAD UR4, UR16, UR7, UR4 ;  /* 0x00000007100472a4 */ /* 0x000fc8000f8e0204 */
[----:B------:R-:W-:Y:S02]  /*0d50*/  USEL UR48, UR6, UR4, !UP0 ;  /* 0x0000000406307287 */ /* 0x000fe4000c000000 */
[----:B------:R-:W-:-:S12]  /*0d60*/  USEL UR49, UR4, UR6, !UP0 ;  /* 0x0000000604317287 */ /* 0x000fd8000c000000 */
.L_x_4:
[----:B------:R-:W-:-:S08]  /*0d70*/  NOP ;  /* 0x0000000000007918 */ /* 0x000fd00000000000 */
[----:B------:R-:W0:Y:S02]  /*0d80*/  USETMAXREG.TRY_ALLOC.CTAPOOL UP0, 0xf0 ;  /* 0x000000f0000079c8 */ /* 0x000e240008000600 */
[----:B0-----:R-:W-:-:S13]  /*0d90*/  PLOP3.LUT P0, PT, PT, PT, UP0, 0x80, 0x0 ;  /* 0x000000000000781c */ /* 0x001fda0003f0f008 */
[----:B------:R-:W-:Y:S05]  /*0da0*/  @!P0 BRA `(.L_x_4) ;  /* 0xfffffffc00f08947 */ /* 0x000fea000383ffff */
[----:B------:R-:W-:Y:S01]  /*0db0*/  ULDC.64 UR4, c[0x0][0x598] ;  /* 0x0001660000047ab9 */ /* 0x000fe20000000a00 */
[----:B------:R-:W-:Y:S01]  /*0dc0*/  ULDC.64 UR50, c[0x0][0x208] ;  /* 0x0000820000327ab9 */ /* 0x000fe20000000a00 */
[----:B------:R-:W-:-:S04]  /*0dd0*/  ISETP.NE.U32.AND P0, PT, RZ, UR4, PT ;  /* 0x00000004ff007c0c */ /* 0x000fc8000bf05070 */
[----:B------:R-:W-:-:S13]  /*0de0*/  ISETP.NE.AND.EX P0, PT, RZ, UR5, PT, P0 ;  /* 0x00000005ff007c0c */ /* 0x000fda000bf05300 */
[----:B------:R-:W-:Y:S05]  /*0df0*/  @!P0 BRA `(.L_x_7) ;  /* 0x00000000001c8947 */ /* 0x000fea0003800000 */
[----:B------:R-:W0:Y:S02]  /*0e00*/  LDC.64 R2, c[0x0][0x598] ;  /* 0x00016600ff027b82 */ /* 0x000e240000000a00 */
[----:B0-----:R-:W2:Y:S02]  /*0e10*/  LDG.E.64 R2, desc[UR50][R2.64] ;  /* 0x0000003202027981 */ /* 0x001ea4000c1e1b00 */
[----:B--2---:R-:W-:-:S04]  /*0e20*/  ISETP.NE.U32.AND P0, PT, R2, RZ, PT ;  /* 0x000000ff0200720c */ /* 0x004fc80003f05070 */
[----:B------:R-:W-:-:S13]  /*0e30*/  ISETP.NE.AND.EX P0, PT, R3, RZ, PT, P0 ;  /* 0x000000ff0300720c */ /* 0x000fda0003f05300 */
[----:B------:R-:W-:Y:S05]  /*0e40*/  @!P0 BRA `(.L_x_7) ;  /* 0x0000000000088947 */ /* 0x000fea0003800000 */
[----:B------:R0:W5:Y:S01]  /*0e50*/  LD.E R17, desc[UR50][R2.64] ;  /* 0x0000003202117980 */ /* 0x000162000c101900 */
[----:B------:R-:W-:Y:S05]  /*0e60*/  BRA `(.L_x_8) ;  /* 0x0000000000247947 */ /* 0x000fea0003800000 */
.L_x_7:
[----:B------:R-:W-:Y:S02]  /*0e70*/  ULDC.64 UR4, c[0x0][0x588] ;  /* 0x0001620000047ab9 */ /* 0x000fe40000000a00 */
[----:B------:R-:W-:-:S04]  /*0e80*/  ISETP.NE.U32.AND P0, PT, RZ, UR4, PT ;  /* 0x00000004ff007c0c */ /* 0x000fc8000bf05070 */
[----:B------:R-:W-:-:S13]  /*0e90*/  ISETP.NE.AND.EX P0, PT, RZ, UR5, PT, P0 ;  /* 0x00000005ff007c0c */ /* 0x000fda000bf05300 */
[----:B------:R-:W-:Y:S05]  /*0ea0*/  @!P0 BRA `(.L_x_9) ;  /* 0x00000000000c8947 */ /* 0x000fea0003800000 */
[----:B------:R-:W0:Y:S02]  /*0eb0*/  LDC.64 R2, c[0x0][0x588] ;  /* 0x00016200ff027b82 */ /* 0x000e240000000a00 */
[----:B0-----:R1:W5:Y:S01]  /*0ec0*/  LDG.E R17, desc[UR50][R2.64] ;  /* 0x0000003202117981 */ /* 0x001362000c1e1900 */
[----:B------:R-:W-:Y:S05]  /*0ed0*/  BRA `(.L_x_8) ;  /* 0x0000000000087947 */ /* 0x000fea0003800000 */
.L_x_9:
[----:B------:R-:W-:Y:S02]  /*0ee0*/  ULDC UR4, c[0x0][0x580] ;  /* 0x0001600000047ab9 */ /* 0x000fe40000000800 */
[----:B------:R-:W-:-:S07]  /*0ef0*/  IMAD.U32 R17, RZ, RZ, UR4 ;  /* 0x00000004ff117e24 */ /* 0x000fce000f8e00ff */
.L_x_8:
[----:B------:R-:W-:Y:S02]  /*0f00*/  ULDC.64 UR4, c[0x0][0x5a0] ;  /* 0x0001680000047ab9 */ /* 0x000fe40000000a00 */
[----:B------:R-:W-:-:S04]  /*0f10*/  ISETP.NE.U32.AND P0, PT, RZ, UR4, PT ;  /* 0x00000004ff007c0c */ /* 0x000fc8000bf05070 */
[----:B------:R-:W-:-:S13]  /*0f20*/  ISETP.NE.AND.EX P0, PT, RZ, UR5, PT, P0 ;  /* 0x00000005ff007c0c */ /* 0x000fda000bf05300 */
[----:B------:R-:W-:Y:S05]  /*0f30*/  @!P0 BRA `(.L_x_10) ;  /* 0x00000000001c8947 */ /* 0x000fea0003800000 */
[----:B01----:R-:W0:Y:S02]  /*0f40*/  LDC.64 R2, c[0x0][0x5a0] ;  /* 0x00016800ff027b82 */ /* 0x003e240000000a00 */
[----:B0-----:R-:W2:Y:S02]  /*0f50*/  LDG.E.64 R2, desc[UR50][R2.64] ;  /* 0x0000003202027981 */ /* 0x001ea4000c1e1b00 */
[----:B--2---:R-:W-:-:S04]  /*0f60*/  ISETP.NE.U32.AND P0, PT, R2, RZ, PT ;  /* 0x000000ff0200720c */ /* 0x004fc80003f05070 */
[----:B------:R-:W-:-:S13]  /*0f70*/  ISETP.NE.AND.EX P0, PT, R3, RZ, PT, P0 ;  /* 0x000000ff0300720c */ /* 0x000fda0003f05300 */
[----:B------:R-:W-:Y:S05]  /*0f80*/  @!P0 BRA `(.L_x_10) ;  /* 0x0000000000088947 */ /* 0x000fea0003800000 */
[----:B------:R0:W5:Y:S01]  /*0f90*/  LD.E R18, desc[UR50][R2.64] ;  /* 0x0000003202127980 */ /* 0x000162000c101900 */
[----:B------:R-:W-:Y:S05]  /*0fa0*/  BRA `(.L_x_11) ;  /* 0x0000000000247947 */ /* 0x000fea0003800000 */
.L_x_10:
[----:B------:R-:W-:Y:S02]  /*0fb0*/  ULDC.64 UR4, c[0x0][0x590] ;  /* 0x0001640000047ab9 */ /* 0x000fe40000000a00 */
[----:B------:R-:W-:-:S04]  /*0fc0*/  ISETP.NE.U32.AND P0, PT, RZ, UR4, PT ;  /* 0x00000004ff007c0c */ /* 0x000fc8000bf05070 */
[----:B------:R-:W-:-:S13]  /*0fd0*/  ISETP.NE.AND.EX P0, PT, RZ, UR5, PT, P0 ;  /* 0x00000005ff007c0c */ /* 0x000fda000bf05300 */
[----:B------:R-:W-:Y:S05]  /*0fe0*/  @!P0 BRA `(.L_x_12) ;  /* 0x00000000000c8947 */ /* 0x000fea0003800000 */
[----:B------:R-:W2:Y:S02]  /*0ff0*/  LDC.64 R18, c[0x0][0x590] ;  /* 0x00016400ff127b82 */ /* 0x000ea40000000a00 */
[----:B--2---:R2:W5:Y:S01]  /*1000*/  LDG.E R18, desc[UR50][R18.64] ;  /* 0x0000003212127981 */ /* 0x004562000c1e1900 */
[----:B------:R-:W-:Y:S05]  /*1010*/  BRA `(.L_x_11) ;  /* 0x0000000000087947 */ /* 0x000fea0003800000 */
.L_x_12:
[----:B------:R-:W-:Y:S02]  /*1020*/  ULDC UR4, c[0x0][0x584] ;  /* 0x0001610000047ab9 */ /* 0x000fe40000000800 */
[----:B------:R-:W-:-:S07]  /*1030*/  IMAD.U32 R18, RZ, RZ, UR4 ;  /* 0x00000004ff127e24 */ /* 0x000fce000f8e00ff */
.L_x_11:
[----:B------:R-:W-:-:S13]  /*1040*/  LOP3.LUT P0, RZ, R0, 0xff, RZ, 0xc0, !PT ;  /* 0x000000ff00ff7812 */ /* 0x000fda000780c0ff */
[----:B------:R-:W-:Y:S05]  /*1050*/  @!P0 EXIT ;  /* 0x000000000000894d */ /* 0x000fea0003800000 */
[----:B------:R-:W-:Y:S01]  /*1060*/  ULDC UR4, c[0x0][0x28c] ;  /* 0x0000a30000047ab9 */ /* 0x000fe20000000800 */
[----:B------:R-:W-:Y:S01]  /*1070*/  ULDC.64 UR6, c[0x0][0x5c8] ;  /* 0x0001720000067ab9 */ /* 0x000fe20000000a00 */
[----:B------:R-:W-:Y:S02]  /*1080*/  UIADD3 UR4, UR4, 0x7f, URZ ;  /* 0x0000007f04047890 */ /* 0x000fe4000fffe03f */
[----:B------:R-:W-:Y:S02]  /*1090*/  USHF.L.U64.HI UR38, UR6, 0x7, UR7 ;  /* 0x0000000706267899 */ /* 0x000fe40008010207 */
[----:B------:R-:W-:Y:S02]  /*10a0*/  USHF.R.S32.HI UR5, URZ, 0x1f, UR4 ;  /* 0x0000001f3f057899 */ /* 0x000fe40008011404 */
[----:B------:R-:W-:Y:S02]  /*10b0*/  USHF.L.U32 UR39, UR6, 0x7, URZ ;  /* 0x0000000706277899 */ /* 0x000fe4000800063f */
[----:B------:R-:W-:-:S02]  /*10c0*/  ULEA.HI UR5, UR5, UR4, URZ, 0x7 ;  /* 0x0000000405057291 */ /* 0x000fc4000f8f383f */
[----:B------:R-:W-:Y:S02]  /*10d0*/  USHF.L.U64.HI UR40, UR6, 0x3, UR7 ;  /* 0x0000000306287899 */ /* 0x000fe40008010207 */
[----:B------:R-:W-:Y:S02]  /*10e0*/  USHF.L.U32 UR41, UR6, 0x3, URZ ;  /* 0x0000000306297899 */ /* 0x000fe4000800063f */
[----:B------:R-:W-:Y:S02]  /*10f0*/  USHF.L.U64.HI UR42, UR6, 0x8, UR7 ;  /* 0x00000008062a7899 */ /* 0x000fe40008010207 */
[----:B------:R-:W-:Y:S02]  /*1100*/  USHF.L.U32 UR43, UR6, 0x8, URZ ;  /* 0x00000008062b7899 */ /* 0x000fe4000800063f */
[----:B------:R-:W-:Y:S01]  /*1110*/  USHF.R.S32.HI UR46, URZ, 0x7, UR5 ;  /* 0x000000073f2e7899 */ /* 0x000fe20008011405 */
[----:B------:R-:W-:Y:S01]  /*1120*/  UMOV UR45, URZ ;  /* 0x0000003f002d7c82 */ /* 0x000fe20008000000 */
[----:B------:R-:W-:-:S10]  /*1130*/  UMOV UR44, URZ ;  /* 0x0000003f002c7c82 */ /* 0x000fd40008000000 */
.L_x_196:
[----:B------:R-:W3:Y:S01]  /*1140*/  S2R R0, SR_TID.X ;  /* 0x0000000000007919 */ /* 0x000ee20000002100 */
[----:B------:R-:W4:Y:S01]  /*1150*/  S2UR UR7, SR_CgaCtaId ;  /* 0x00000000000779c3 */ /* 0x000f220000008800 */
[----:B------:R-:W-:Y:S02]  /*1160*/  UMOV UR6, 0x400 ;  /* 0x0000040000067882 */ /* 0x000fe40000000000 */
[----:B----4-:R-:W-:Y:S01]  /*1170*/  ULEA UR6, UR7, UR6, 0x18 ;  /* 0x0000000607067291 */ /* 0x010fe2000f8ec03f */
[----:B---3--:R-:W-:-:S04]  /*1180*/  LOP3.LUT R0, R0, 0x80, RZ, 0xc0, !PT ;  /* 0x0000008000007812 */ /* 0x008fc800078ec0ff */
[----:B------:R-:W-:-:S06]  /*1190*/  SHF.R.U32.HI R0, RZ, 0x7, R0 ;  /* 0x00000007ff007819 */ /* 0x000fcc0000011600 */
[----:B------:R-:W3:Y:S02]  /*11a0*/  SHFL.IDX PT, R0, R0, RZ, 0x1f ;  /* 0x00001fff00007589 */ /* 0x000ee400000e0000 */
[----:B---3--:R-:W-:-:S13]  /*11b0*/  R2UR UR4, R0 ;  /* 0x00000000000472ca */ /* 0x008fda00000e0000 */
[----:B------:R-:W-:-:S04]  /*11c0*/  ULEA.HI UR5, UR4, UR4, URZ, 0x1 ;  /* 0x0000000404057291 */ /* 0x000fc8000f8f083f */
[----:B------:R-:W-:-:S04]  /*11d0*/  ULOP3.LUT UR5, UR5, 0x7fffe, URZ, 0xc0, !UPT ;  /* 0x0007fffe05057892 */ /* 0x000fc8000f8ec03f */
[----:B------:R-:W-:-:S03]  /*11e0*/  UIADD3 UR5, UR4, -UR5, URZ ;  /* 0x8000000504057290 */ /* 0x000fc6000fffe03f */
[----:B------:R-:W-:Y:S01]  /*11f0*/  ULDC UR4, c[0x0][0x28c] ;  /* 0x0000a30000047ab9 */ /* 0x000fe20000000800 */
[----:B------:R-:W-:Y:S01]  /*1200*/  ULEA UR5, UR5, UR6, 0xd ;  /* 0x0000000605057291 */ /* 0x000fe2000f8e683f */
[----:B------:R-:W-:-:S03]  /*1210*/  ISETP.LT.AND P0, PT, RZ, UR4, PT ;  /* 0x00000004ff007c0c */ /* 0x000fc6000bf01270 */
[----:B------:R-:W-:-:S04]  /*1220*/  UIADD3 UR5, UR5, 0x100, URZ ;  /* 0x0000010005057890 */ /* 0x000fc8000fffe03f */
[----:B------:R-:W-:-:S04]  /*1230*/  USHF.R.U32.HI UR5, URZ, 0x4, UR5 ;  /* 0x000000043f057899 */ /* 0x000fc80008011605 */
[----:B------:R-:W-:Y:S02]  /*1240*/  ULOP3.LUT UR52, UR5, 0x3fff, URZ, 0xc0, !UPT ;  /* 0x00003fff05347892 */ /* 0x000fe4000f8ec03f */
[----:B-1----:R-:W-:Y:S10]  /*1250*/  @P0 BRA `(.L_x_13) ;  /* 0x0000000000400947 */ /* 0x002ff40003800000 */
[----:B------:R-:W-:Y:S01]  /*1260*/  MOV R0, 0x0 ;  /* 0x0000000000007802 */ /* 0x000fe20000000f00 */
[----:B------:R-:W-:Y:S01]  /*1270*/  ULDC.64 UR4, c[0x4][0x68] ;  /* 0x01001a0000047ab9 */ /* 0x000fe20000000a00 */
[----:B------:R-:W-:Y:S01]  /*1280*/  ULDC.64 UR6, c[0x4][0x8] ;  /* 0x0100020000067ab9 */ /* 0x000fe20000000a00 */
[----:B------:R-:W-:Y:S01]  /*1290*/  IMAD.U32 R4, RZ, RZ, UR4 ;  /* 0x00000004ff047e24 */ /* 0x000fe2000f8e00ff */
[----:B01----:R0:W1:Y:S01]  /*12a0*/  LDC.64 R2, c[0x4][R0] ;  /* 0x0100000000027b82 */ /* 0x0030620000000a00 */
[----:B------:R-:W-:Y:S01]  /*12b0*/  IMAD.U32 R5, RZ, RZ, UR5 ;  /* 0x00000005ff057e24 */ /* 0x000fe2000f8e00ff */
[----:B------:R-:W-:Y:S01]  /*12c0*/  ULDC.64 UR4, c[0x4][0x70] ;  /* 0x01001c0000047ab9 */ /* 0x000fe20000000a00 */
[----:B------:R-:W-:Y:S01]  /*12d0*/  IMAD.U32 R10, RZ, RZ, UR6 ;  /* 0x00000006ff0a7e24 */ /* 0x000fe2000f8e00ff */
[----:B------:R-:W-:Y:S01]  /*12e0*/  MOV R6, UR4 ;  /* 0x0000000400067c02 */ /* 0x000fe20008000f00 */
[----:B------:R-:W-:Y:S02]  /*12f0*/  IMAD.U32 R7, RZ, RZ, UR5 ;  /* 0x00000005ff077e24 */ /* 0x000fe4000f8e00ff */
[----:B------:R-:W-:-:S02]  /*1300*/  IMAD.U32 R11, RZ, RZ, UR7 ;  /* 0x00000007ff0b7e24 */ /* 0x000fc4000f8e00ff */
[----:B------:R-:W-:Y:S02]  /*1310*/  IMAD.MOV.U32 R8, RZ, RZ, 0x1e1 ;  /* 0x000001e1ff087424 */ /* 0x000fe400078e00ff */
[----:B------:R-:W-:Y:S02]  /*1320*/  IMAD.MOV.U32 R12, RZ, RZ, 0x1 ;  /* 0x00000001ff0c7424 */ /* 0x000fe400078e00ff */
[----:B0-----:R-:W-:-:S07]  /*1330*/  IMAD.MOV.U32 R13, RZ, RZ, RZ ;  /* 0x000000ffff0d7224 */ /* 0x001fce00078e00ff */
[----:B------:R-:W-:-:S07]  /*1340*/  LEPC R20, `(.L_x_13) ;  /* 0x000000001014794e */ /* 0x000fce0000000000 */
[----:B-12--5:R-:W-:Y:S05]  /*1350*/  CALL.ABS.NOINC R2 ;  /* 0x0000000002007343 */ /* 0x026fea0003c00000 */
.L_x_13:
[----:B------:R-:W-:-:S06]  /*1360*/  ULOP3.LUT UR4, UR36, 0x1, URZ, 0xfc, !UPT ;  /* 0x0000000124047892 */ /* 0x000fcc000f8efc3f */
[----:B------:R-:W-:-:S05]  /*1370*/  IMAD.U32 R0, RZ, RZ, UR4 ;  /* 0x00000004ff007e24 */ /* 0x000fca000f8e00ff */
[----:B------:R-:W-:-:S13]  /*1380*/  ISETP.NE.AND P0, PT, R0, 0x3, PT ;  /* 0x000000030000780c */ /* 0x000fda0003f05270 */
[----:B------:R-:W-:Y:S05]  /*1390*/  @!P0 BRA `(.L_x_14) ;  /* 0x0000000000048947 */ /* 0x000fea0003800000 */
[----:B------:R-:W-:Y:S01]  /*13a0*/  BPT.TRAP 0x1 ;  /* 0x000000040000795c */ /* 0x000fe20000300000 */
.L_x_14:
[----:B------:R-:W3:Y:S01]  /*13b0*/  S2UR UR5, SR_CgaCtaId ;  /* 0x00000000000579c3 */ /* 0x000ee20000008800 */
[----:B------:R-:W-:Y:S01]  /*13c0*/  UMOV UR4, 0x400 ;  /* 0x0000040000047882 */ /* 0x000fe20000000000 */
[----:B01----:R-:W-:Y:S02]  /*13d0*/  IMAD.U32 R2, RZ, RZ, UR45 ;  /* 0x0000002dff027e24 */ /* 0x003fe4000f8e00ff */
[----:B------:R-:W-:-:S03]  /*13e0*/  IMAD.U32 R3, RZ, RZ, UR44 ;  /* 0x0000002cff037e24 */ /* 0x000fc6000f8e00ff */
[----:B------:R-:W-:Y:S01]  /*13f0*/  SHF.L.U32 R2, R2, 0x1f, RZ ;  /* 0x0000001f02027819 */ /* 0x000fe200000006ff */
[----:B---3--:R-:W-:-:S06]  /*1400*/  ULEA UR4, UR5, UR4, 0x18 ;  /* 0x0000000405047291 */ /* 0x008fcc000f8ec03f */
[----:B------:R-:W-:-:S04]  /*1410*/  IMAD.U32 R0, RZ, RZ, UR4 ;  /* 0x00000004ff007e24 */ /* 0x000fc8000f8e00ff */
[----:B------:R-:W-:-:S04]  /*1420*/  IMAD R3, R3, 0x8, R0 ;  /* 0x0000000803037824 */ /* 0x000fc800078e0200 */
[----:B------:R0:W1:Y:S01]  /*1430*/  SYNCS.PHASECHK.TRANS64.TRYWAIT P1, [R3+URZ], R2 ;  /* 0x00000002030075a7 */ /* 0x000062000802017f */
[----:B------:R-:W-:Y:S05]  /*1440*/  @!P0 BRA `(.L_x_15) ;  /* 0x0000000000048947 */ /* 0x000fea0003800000 */
[----:B------:R-:W-:Y:S01]  /*1450*/  BPT.TRAP 0x1 ;  /* 0x000000040000795c */ /* 0x000fe20000300000 */
.L_x_15:
[----:B-1----:R-:W-:Y:S05]  /*1460*/  @P1 BRA `(.L_x_16) ;  /* 0x0000000000081947 */ /* 0x002fea0003800000 */
[----:B------:R-:W1:Y:S02]  /*1470*/  SYNCS.PHASECHK.TRANS64.TRYWAIT P1, [R3+URZ], R2 ;  /* 0x00000002030075a7 */ /* 0x000e64000802017f */
[----:B-1----:R-:W-:Y:S05]  /*1480*/  @!P1 BRA `(.L_x_17) ;  /* 0x0000020000bc9947 */ /* 0x002fea0003800000 */
.L_x_16:
[----:B------:R-:W-:-:S04]  /*1490*/  UISETP.LT.AND UP0, UPT, UR46, 0x1, UPT ;  /* 0x000000012e00788c */ /* 0x000fc8000bf01270 */
[----:B------:R-:W-:-:S06]  /*14a0*/  USEL UR4, UR46, 0x1, UP0 ;  /* 0x000000012e047887 */ /* 0x000fcc0008000000 */
[----:B01----:R-:W-:Y:S01]  /*14b0*/  IMAD.U32 R2, RZ, RZ, UR4 ;  /* 0x00000004ff027e24 */ /* 0x003fe2000f8e00ff */
[----:B------:R-:W-:Y:S05]  /*14c0*/  WARPSYNC.ALL ;  /* 0x0000000000007948 */ /* 0x000fea0003800000 */
[----:B------:R-:W-:-:S04]  /*14d0*/  IADD3 R2, -R2, UR46, RZ ;  /* 0x0000002e02027c10 */ /* 0x000fc8000fffe1ff */
[----:B------:R-:W-:Y:S02]  /*14e0*/  ISETP.GE.AND P1, PT, R2, 0x1, PT ;  /* 0x000000010200780c */ /* 0x000fe40003f26270 */
[----:B------:R-:W-:Y:S01]  /*14f0*/  R2UR UR4, R0 ;  /* 0x00000000000472ca */ /* 0x000fe200000e0000 */
[----:B------:R-:W-:Y:S01]  /*1500*/  ULOP3.LUT UR32, UR52, 0x10000, URZ, 0xfc, !UPT ;  /* 0x0001000034207892 */ /* 0x000fe2000f8efc3f */
[----:B------:R-:W-:Y:S01]  /*1510*/  WARPGROUP.ARRIVE ;  /* 0x00000000000079c5 */ /* 0x000fe20000000000 */
[----:B------:R-:W-:Y:S01]  /*1520*/  UMOV UR5, 0x40000040 ;  /* 0x4000004000057882 */ /* 0x000fe20000000000 */
[----:B------:R-:W-:Y:S01]  /*1530*/  UMOV UR7, 0x40000040 ;  /* 0x4000004000077882 */ /* 0x000fe20000000000 */
[----:B------:R-:W-:Y:S01]  /*1540*/  ULEA UR34, UR44, UR32, 0xc ;  /* 0x000000202c227291 */ /* 0x000fe2000f8e603f */
[----:B------:R-:W-:Y:S01]  /*1550*/  STL [R1+0x2e8], R19 ;  /* 0x0002e81301007387 */ /* 0x000fe20000100800 */
[----:B------:R-:W-:Y:S01]  /*1560*/  UMOV UR9, UR5 ;  /* 0x0000000500097c82 */ /* 0x000fe20008000000 */
[----:B------:R-:W-:Y:S01]  /*1570*/  UMOV UR11, 0x40000040 ;  /* 0x40000040000b7882 */ /* 0x000fe20000000000 */
[----:B------:R-:W-:Y:S01]  /*1580*/  UMOV UR21, UR5 ;  /* 0x0000000500157c82 */ /* 0x000fe20008000000 */
[----:B------:R-:W-:Y:S01]  /*1590*/  UMOV UR23, 0x40000040 ;  /* 0x4000004000177882 */ /* 0x000fe20000000000 */
[----:B------:R-:W-:Y:S01]  /*15a0*/  UMOV UR17, UR5 ;  /* 0x0000000500117c82 */ /* 0x000fe20008000000 */
[----:B------:R-:W-:Y:S01]  /*15b0*/  UMOV UR19, 0x40000040 ;  /* 0x4000004000137882 */ /* 0x000fe20000000000 */
[----:B------:R-:W-:Y:S01]  /*15c0*/  UIADD3 UR4, UR4, 0x20100, URZ ;  /* 0x0002010004047890 */ /* 0x000fe2000fffe03f */
[----:B-----5:R-:W-:Y:S01]  /*15d0*/  STL [R1+0x2e4], R18 ;  /* 0x0002e41201007387 */ /* 0x020fe20000100800 */
[----:B------:R-:W-:Y:S01]  /*15e0*/  UMOV UR13, UR5 ;  /* 0x00000005000d7c82 */ /* 0x000fe20008000000 */
[----:B------:R-:W-:Y:S01]  /*15f0*/  UMOV UR15, 0x40000040 ;  /* 0x40000040000f7882 */ /* 0x000fe20000000000 */
[----:B------:R-:W-:Y:S01]  /*1600*/  USHF.R.U32.HI UR4, URZ, 0x4, UR4 ;  /* 0x000000043f047899 */ /* 0x000fe20008011604 */
[----:B------:R-:W-:Y:S01]  /*1610*/  STL [R1+0x2e0], R17 ;  /* 0x0002e01101007387 */ /* 0x000fe20000100800 */
[----:B------:R-:W-:-:S02]  /*1620*/  UIADD3 UR24, UR34, 0x800, URZ ;  /* 0x0000080022187890 */ /* 0x000fc4000fffe03f */
[----:B------:R-:W-:Y:S01]  /*1630*/  ULOP3.LUT UR4, UR4, 0x3fff, URZ, 0xc0, !UPT ;  /* 0x00003fff04047892 */ /* 0x000fe2000f8ec03f */
[----:B------:R-:W-:Y:S01]  /*1640*/  STL [R1+0x2dc], R16 ;  /* 0x0002dc1001007387 */ /* 0x000fe20000100800 */
[----:B------:R-:W-:Y:S01]  /*1650*/  UMOV UR25, 0x40000040 ;  /* 0x4000004000197882 */ /* 0x000fe20000000000 */
[----:B------:R-:W-:Y:S01]  /*1660*/  UMOV UR27, UR7 ;  /* 0x00000007001b7c82 */ /* 0x000fe20008000000 */
[----:B------:R-:W-:Y:S01]  /*1670*/  ULOP3.LUT UR33, UR4, 0x10000, URZ, 0xfc, !UPT ;  /* 0x0001000004217892 */ /* 0x000fe2000f8efc3f */
[----:B------:R-:W-:Y:S01]  /*1680*/  STL [R1+0x2d8], R2 ;  /* 0x0002d80201007387 */ /* 0x000fe20000100800 */
[----:B------:R-:W-:Y:S01]  /*1690*/  UMOV UR31, UR11 ;  /* 0x0000000b001f7c82 */ /* 0x000fe20008000000 */
[----:B------:R-:W-:Y:S01]  /*16a0*/  UMOV UR4, UR34 ;  /* 0x0000002200047c82 */ /* 0x000fe20008000000 */
[----:B------:R-:W-:Y:S01]  /*16b0*/  UIMAD UR35, UR44, 0x500, UR33 ;  /* 0x000005002c2378a4 */ /* 0x000fe2000f8e0221 */
[----:B------:R-:W-:Y:S01]  /*16c0*/  STL [R1+0x2ec], R0 ;  /* 0x0002ec0001007387 */ /* 0x000fe20000100800 */
[----:B------:R-:W-:Y:S01]  /*16d0*/  UMOV UR8, UR4 ;  /* 0x0000000400087c82 */ /* 0x000fe20008000000 */
[----:B------:R-:W-:Y:S01]  /*16e0*/  UMOV UR20, UR4 ;  /* 0x0000000400147c82 */ /* 0x000fe20008000000 */
[----:B------:R-:W-:-:S02]  /*16f0*/  UIADD3 UR10, UR35, 0x100, URZ ;  /* 0x00000100230a7890 */ /* 0x000fc4000fffe03f */
[----:B------:R-:W-:Y:S02]  /*1700*/  UIADD3 UR22, UR35, 0x200, URZ ;  /* 0x0000020023167890 */ /* 0x000fe4000fffe03f */
[----:B------:R-:W-:Y:S01]  /*1710*/  UMOV UR6, UR35 ;  /* 0x0000002300067c82 */ /* 0x000fe20008000000 */
[----:B------:R-:W-:Y:S01]  /*1720*/  UIADD3 UR18, UR35, 0x300, URZ ;  /* 0x0000030023127890 */ /* 0x000fe2000fffe03f */
[----:B------:R-:W-:Y:S01]  /*1730*/  IGMMA.64x32x32.S8.S8 R24, gdesc[UR4], RZ, !UPT, gsb0 ;  /* 0x01200000041879f1 */ /* 0x000fe2000c0410ff */
[----:B------:R-:W-:Y:S01]  /*1740*/  UMOV UR16, UR4 ;  /* 0x0000000400107c82 */ /* 0x000fe20008000000 */
[----:B------:R-:W-:Y:S01]  /*1750*/  UIADD3 UR14, UR35, 0x400, URZ ;  /* 0x00000400230e7890 */ /* 0x000fe2000fffe03f */
[----:B------:R-:W-:Y:S01]  /*1760*/  UMOV UR12, UR4 ;  /* 0x00000004000c7c82 */ /* 0x000fe20008000000 */
[----:B------:R-:W-:Y:S01]  /*1770*/  UMOV UR26, UR6 ;  /* 0x00000006001a7c82 */ /* 0x000fe20008000000 */
[----:B------:R-:W-:Y:S01]  /*1780*/  UMOV UR30, UR10 ;  /* 0x0000000a001e7c82 */ /* 0x000fe20008000000 */
[----:B------:R-:W-:-:S02]  /*1790*/  WARPGROUP.DEPBAR.LE gsb0, 0x0 ;  /* 0x00008000000079c5 */ /* 0x000fc40000010000 */
[----:B------:R-:W-:Y:S01]  /*17a0*/  WARPGROUP.ARRIVE ;  /* 0x00000000000079c5 */ /* 0x000fe20000000000 */
[----:B------:R-:W-:Y:S01]  /*17b0*/  IMAD.MOV.U32 R20, RZ, RZ, R36 ;  /* 0x000000ffff147224 */ /* 0x000fe200078e0024 */
[----:B------:R-:W-:Y:S01]  /*17c0*/  MOV R14, R34 ;  /* 0x00000022000e7202 */ /* 0x000fe20000000f00 */
[----:B------:R-:W-:Y:S02]  /*17d0*/  IMAD.MOV.U32 R15, RZ, RZ, R37 ;  /* 0x000000ffff0f7224 */ /* 0x000fe400078e0025 */
[----:B------:R-:W-:Y:S01]  /*17e0*/  IMAD.MOV.U32 R13, RZ, RZ, R35 ;  /* 0x000000ffff0d7224 */ /* 0x000fe200078e0023 */
[----:B------:R-:W-:Y:S01]  /*17f0*/  IGMMA.64x32x32.S8.S8 R40, gdesc[UR8], RZ, !UPT, gsb0 ;  /* 0x01200000082879f1 */ /* 0x000fe2000c0410ff */
[----:B------:R-:W-:Y:S01]  /*1800*/  UIADD3 UR8, UR34, 0x400, URZ ;  /* 0x0000040022087890 */ /* 0x000fe2000fffe03f */
[----:B------:R-:W-:Y:S02]  /*1810*/  IMAD.MOV.U32 R12, RZ, RZ, R32 ;  /* 0x000000ffff0c7224 */ /* 0x000fe400078e0020 */
[----:B------:R-:W-:-:S02]  /*1820*/  IMAD.MOV.U32 R11, RZ, RZ, R33 ;  /* 0x000000ffff0b7224 */ /* 0x000fc400078e0021 */
[----:B------:R-:W-:Y:S02]  /*1830*/  IMAD.MOV.U32 R10, RZ, RZ, R30 ;  /* 0x000000ffff0a7224 */ /* 0x000fe400078e001e */
[----:B------:R-:W-:Y:S02]  /*1840*/  IMAD.MOV.U32 R9, RZ, RZ, R31 ;  /* 0x000000ffff097224 */ /* 0x000fe400078e001f */
[----:B------:R-:W-:Y:S02]  /*1850*/  IMAD.MOV.U32 R8, RZ, RZ, R28 ;  /* 0x000000ffff087224 */ /* 0x000fe400078e001c */
[----:B------:R-:W-:Y:S02]  /*1860*/  IMAD.MOV.U32 R7, RZ, RZ, R29 ;  /* 0x000000ffff077224 */ /* 0x000fe400078e001d */
[----:B------:R-:W-:Y:S02]  /*1870*/  IMAD.MOV.U32 R6, RZ, RZ, R26 ;  /* 0x000000ffff067224 */ /* 0x000fe400078e001a */
[----:B------:R-:W-:-:S02]  /*1880*/  IMAD.MOV.U32 R5, RZ, RZ, R27 ;  /* 0x000000ffff057224 */ /* 0x000fc400078e001b */
[----:B------:R-:W-:Y:S02]  /*1890*/  IMAD.MOV.U32 R4, RZ, RZ, R25 ;  /* 0x000000ffff047224 */ /* 0x000fe400078e0019 */
[----:B------:R-:W-:Y:S02]  /*18a0*/  IMAD.MOV.U32 R3, RZ, RZ, R24 ;  /* 0x000000ffff037224 */ /* 0x000fe400078e0018 */
[----:B------:R-:W-:Y:S02]  /*18b0*/  IMAD.MOV.U32 R22, RZ, RZ, R38 ;  /* 0x000000ffff167224 */ /* 0x000fe400078e0026 */
[----:B------:R-:W-:Y:S01]  /*18c0*/  IMAD.MOV.U32 R21, RZ, RZ, R39 ;  /* 0x000000ffff157224 */ /* 0x000fe200078e0027 */
[----:B------:R-:W-:Y:S02]  /*18d0*/  WARPGROUP.DEPBAR.LE gsb0, 0x0 ;  /* 0x00008000000079c5 */ /* 0x000fe40000010000 */
[----:B------:R-:W-:Y:S01]  /*18e0*/  WARPGROUP.ARRIVE ;  /* 0x00000000000079c5 */ /* 0x000fe20000000000 */
[----:B------:R-:W-:Y:S01]  /*18f0*/  IMAD.MOV.U32 R37, RZ, RZ, R52 ;  /* 0x000000ffff257224 */ /* 0x000fe200078e0034 */
[----:B------:R-:W-:Y:S01]  /*1900*/  MOV R32, R49 ;  /* 0x0000003100207202 */ /* 0x000fe20000000f00 */
[----:B------:R-:W-:Y:S01]  /*1910*/  IMAD.MOV.U32 R36, RZ, RZ, R53 ;  /* 0x000000ffff247224 */ /* 0x000fe200078e0035 */
[----:B------:R0:W-:Y:S01]  /*1920*/  STL.64 [R1+0xb8], R54 ;  /* 0x0000b83601007387 */ /* 0x0001e20000100a00 */
[----:B------:R-:W-:Y:S01]  /*1930*/  IMAD.MOV.U32 R35, RZ, RZ, R50 ;  /* 0x000000ffff237224 */ /* 0x000fe200078e0032 */
[----:B------:R-:W-:Y:S01]  /*1940*/  IGMMA.64x32x32.S8.S8 R200, gdesc[UR20], RZ, !UPT, gsb0 ;  /* 0x0120000014c879f1 */ /* 0x000fe2000c0410ff */
        /* <DEDUP_REMOVED lines=9> */
[----:B------:R-:W-:Y:S01]  /*19e0*/  IMAD.MOV.U32 R24, RZ, RZ, R40 ;  /* 0x000000ffff187224 */ /* 0x000fe200078e0028 */
[----:B------:R-:W-:Y:S02]  /*19f0*/  WARPGROUP.DEPBAR.LE gsb0, 0x0 ;  /* 0x00008000000079c5 */ /* 0x000fe40000010000 */
[----:B------:R-:W-:Y:S01]  /*1a00*/  WARPGROUP.ARRIVE ;  /* 0x00000000000079c5 */ /* 0x000fe20000000000 */
[----:B------:R-:W-:Y:S04]  /*1a10*/  STL [R1+0x5a0], R200 ;  /* 0x0005a0c801007387 */ /* 0x000fe80000100800 */
[----:B------:R-:W-:Y:S01]  /*1a20*/  STL [R1+0x59c], R201 ;  /* 0x00059cc901007387 */ /* 0x000fe20000100800 */
[----:B------:R-:W-:Y:S03]  /*1a30*/  IGMMA.64x32x32.S8.S8 R136, gdesc[UR16], RZ, !UPT, gsb0 ;  /* 0x01200000108879f1 */ /* 0x000fe6000c0410ff */
[----:B------:R-:W-:Y:S04]  /*1a40*/  STL [R1+0x598], R202 ;  /* 0x000598ca01007387 */ /* 0x000fe80000100800 */
        /* <DEDUP_REMOVED lines=12> */
[----:B------:R-:W-:Y:S01]  /*1b10*/  STL [R1+0x564], R215 ;  /* 0x000564d701007387 */ /* 0x000fe20000100800 */
[----:B------:R-:W-:-:S02]  /*1b20*/  WARPGROUP.DEPBAR.LE gsb0, 0x0 ;  /* 0x00008000000079c5 */ /* 0x000fc40000010000 */
[----:B------:R-:W-:Y:S01]  /*1b30*/  WARPGROUP.ARRIVE ;  /* 0x00000000000079c5 */ /* 0x000fe20000000000 */
[----:B------:R-:W-:Y:S04]  /*1b40*/  STL [R1+0x5c4], R136 ;  /* 0x0005c48801007387 */ /* 0x000fe80000100800 */
[----:B------:R-:W-:Y:S01]  /*1b50*/  STL [R1+0x5c0], R137 ;  /* 0x0005c08901007387 */ /* 0x000fe20000100800 */
[----:B------:R-:W-:Y:S01]  /*1b60*/  IGMMA.64x32x32.S8.S8 R72, gdesc[UR12], RZ, !UPT, gsb0 ;  /* 0x012000000c4879f1 */ /* 0x000fe2000c0410ff */
[----:B------:R-:W-:Y:S01]  /*1b70*/  UMOV UR12, UR8 ;  /* 0x00000008000c7c82 */ /* 0x000fe20008000000 */
[----:B------:R-:W-:Y:S01]  /*1b80*/  UMOV UR13, 0x40000040 ;  /* 0x40000040000d7882 */ /* 0x000fe20000000000 */
[----:B------:R-:W-:Y:S01]  /*1b90*/  UMOV UR16, UR12 ;  /* 0x0000000c00107c82 */ /* 0x000fe20008000000 */
[----:B------:R-:W-:Y:S01]  /*1ba0*/  UMOV UR17, UR13 ;  /* 0x0000000d00117c82 */ /* 0x000fe20008000000 */
[----:B------:R-:W-:Y:S01]  /*1bb0*/  UMOV UR20, UR12 ;  /* 0x0000000c00147c82 */ /* 0x000fe20008000000 */
[----:B------:R-:W-:Y:S01]  /*1bc0*/  UMOV UR21, UR13 ;  /* 0x0000000d00157c82 */ /* 0x000fe20008000000 */
[----:B------:R-:W-:Y:S01]  /*1bd0*/  UMOV UR8, UR12 ;  /* 0x0000000c00087c82 */ /* 0x000fe20008000000 */
[----:B------:R-:W-:Y:S01]  /*1be0*/  UMOV UR9, UR13 ;  /* 0x0000000d00097c82 */ /* 0x000fe20008000000 */
[----:B------:R-:W-:Y:S01]  /*1bf0*/  STL [R1+0x5bc], R138 ;  /* 0x0005bc8a01007387 */ /* 0x000fe20000100800 */
[----:B------:R-:W-:Y:S01]  /*1c00*/  UMOV UR4, UR12 ;  /* 0x0000000c00047c82 */ /* 0x000fe20008000000 */
[----:B------:R-:W-:-:S02]  /*1c10*/  UMOV UR5, UR13 ;  /* 0x0000000d00057c82 */ /* 0x000fc40008000000 */
        /* <DEDUP_REMOVED lines=17> */
[----:B------:R-:W-:Y:S02]  /*1d30*/  UMOV UR13, 0x40000040 ;  /* 0x40000040000d7882 */ /* 0x000fe40000000000 */
[----:B------:R-:W-:Y:S01]  /*1d40*/  STL [R1+0x5d4], R84 ;  /* 0x0005d45401007387 */ /* 0x000fe20000100800 */
[----:B------:R-:W-:-:S03]  /*1d50*/  UMOV UR29, UR13 ;  /* 0x0000000d001d7c82 */ /* 0x000fc60008000000 */
[----:B------:R-:W-:Y:S04]  /*1d60*/  STL [R1+0x5d0], R85 ;  /* 0x0005d05501007387 */ /* 0x000fe80000100800 */
[----:B------:R-:W-:Y:S04]  /*1d70*/  STL [R1+0x5cc], R86 ;  /* 0x0005cc5601007387 */ /* 0x000fe80000100800 */
[----:B------:R-:W-:Y:S01]  /*1d80*/  STL [R1+0x5c8], R87 ;  /* 0x0005c85701007387 */ /* 0x000fe20000100800 */
[----:B------:R-:W-:Y:S02]  /*1d90*/  WARPGROUP.DEPBAR.LE gsb0, 0x0 ;  /* 0x00008000000079c5 */ /* 0x000fe40000010000 */
[----:B------:R-:W-:-:S06]  /*1da0*/  WARPGROUP.ARRIVE ;  /* 0x00000000000079c5 */ /* 0x000fcc0000000000 */
[----:B------:R-:W-:Y:S01]  /*1db0*/  IGMMA.64x32x32.S8.S8 R120, gdesc[UR16], RZ, !UPT, gsb0 ;  /* 0x01200000107879f1 */ /* 0x000fe2000c0410ff */
[----:B------:R-:W-:Y:S02]  /*1dc0*/  UIADD3 UR16, UR34, 0xc00, URZ ;  /* 0x00000c0022107890 */ /* 0x000fe4000fffe03f */
[----:B------:R-:W-:-:S05]  /*1dd0*/  UIADD3 UR17, UR34, 0x2, URZ ;  /* 0x0000000222117890 */ /* 0x000fca000fffe03f */
[----:B------:R-:W-:Y:S01]  /*1de0*/  UMOV UR12, UR16 ;  /* 0x00000010000c7c82 */ /* 0x000fe20008000000 */
[----:B------:R-:W-:Y:S01]  /*1df0*/  UMOV UR16, UR24 ;  /* 0x0000001800107c82 */ /* 0x000fe20008000000 */
[----:B------:R-:W-:Y:S01]  /*1e00*/  UMOV UR28, UR12 ;  /* 0x0000000c001c7c82 */ /* 0x000fe20008000000 */
[----:B------:R-:W-:Y:S02]  /*1e10*/  WARPGROUP.DEPBAR.LE gsb0, 0x0 ;  /* 0x00008000000079c5 */ /* 0x000fe40000010000 */
[----:B------:R-:W-:-:S06]  /*1e20*/  WARPGROUP.ARRIVE ;  /* 0x00000000000079c5 */ /* 0x000fcc0000000000 */
[----:B------:R-:W-:Y:S01]  /*1e30*/  IGMMA.64x32x32.S8.S8 R184, gdesc[UR20], RZ, !UPT, gsb0 ;  /* 0x0120000014b879f1 */ /* 0x000fe2000c0410ff */
[----:B------:R-:W-:Y:S01]  /*1e40*/  UMOV UR20, UR24 ;  /* 0x0000001800147c82 */ /* 0x000fe20008000000 */
[----:B------:R-:W-:Y:S01]  /*1e50*/  UMOV UR21, UR25 ;  /* 0x0000001900157c82 */ /* 0x000fe20008000000 */
[----:B------:R-:W-:Y:S02]  /*1e60*/  WARPGROUP.DEPBAR.LE gsb0, 0x0 ;  /* 0x00008000000079c5 */ /* 0x000fe40000010000 */
[----:B0-----:R-:W-:-:S06]  /*1e70*/  WARPGROUP.ARRIVE ;  /* 0x00000000000079c5 */ /* 0x001fcc0000000000 */
[----:B------:R-:W-:Y:S01]  /*1e80*/  IGMMA.64x32x32.S8.S8 R40, gdesc[UR8], RZ, !UPT, gsb0 ;  /* 0x01200000082879f1 */ /* 0x000fe2000c0410ff */
[----:B------:R-:W-:Y:S01]  /*1e90*/  UMOV UR8, UR24 ;  /* 0x0000001800087c82 */ /* 0x000fe20008000000 */
[----:B------:R-:W-:Y:S01]  /*1ea0*/  UMOV UR9, UR25 ;  /* 0x0000001900097c82 */ /* 0x000fe20008000000 */
[----:B------:R-:W-:Y:S02]  /*1eb0*/  WARPGROUP.DEPBAR.LE gsb0, 0x0 ;  /* 0x00008000000079c5 */ /* 0x000fe40000010000 */
[----:B------:R-:W-:Y:S04]  /*1ec0*/  STL.64 [R1+0x40], R40 ;  /* 0x0000402801007387 */ /* 0x000fe80000100a00 */
[----:B------:R-:W-:Y:S04]  /*1ed0*/  STL.64 [R1+0x48], R42 ;  /* 0x0000482a01007387 */ /* 0x000fe80000100a00 */
[----:B------:R-:W-:Y:S04]  /*1ee0*/  STL.64 [R1+0x50], R44 ;  /* 0x0000502c01007387 */ /* 0x000fe80000100a00 */
[----:B------:R-:W-:Y:S04]  /*1ef0*/  STL.64 [R1+0x58], R46 ;  /* 0x0000582e01007387 */ /* 0x000fe80000100a00 */
[----:B------:R-:W-:Y:S04]  /*1f00*/  STL.64 [R1+0x60], R48 ;  /* 0x0000603001007387 */ /* 0x000fe80000100a00 */
[----:B------:R-:W-:Y:S04]  /*1f10*/  STL.64 [R1+0x68], R50 ;  /* 0x0000683201007387 */ /* 0x000fe80000100a00 */
[----:B------:R-:W-:Y:S04]  /*1f20*/  STL.64 [R1+0x70], R52 ;  /* 0x0000703401007387 */ /* 0x000fe80000100a00 */
[----:B------:R0:W-:Y:S02]  /*1f30*/  STL.64 [R1+0x78], R54 ;  /* 0x0000783601007387 */ /* 0x0001e40000100a00 */
[----:B0-----:R-:W-:-:S06]  /*1f40*/  WARPGROUP.ARRIVE ;  /* 0x00000000000079c5 */ /* 0x001fcc0000000000 */
[----:B------:R-:W-:Y:S01]  /*1f50*/  IGMMA.64x32x32.S8.S8 R40, gdesc[UR4], RZ, !UPT, gsb0 ;  /* 0x01200000042879f1 */ /* 0x000fe2000c0410ff */
[----:B------:R-:W-:Y:S01]  /*1f60*/  UMOV UR4, UR17 ;  /* 0x0000001100047c82 */ /* 0x000fe20008000000 */
[----:B------:R-:W-:Y:S01]  /*1f70*/  UMOV UR17, UR25 ;  /* 0x0000001900117c82 */ /* 0x000fe20008000000 */
[----:B------:R-:W-:Y:S01]  /*1f80*/  UMOV UR5, 0x40000040 ;  /* 0x4000004000057882 */ /* 0x000fe20000000000 */
[----:B------:R-:W-:Y:S02]  /*1f90*/  WARPGROUP.DEPBAR.LE gsb0, 0x0 ;  /* 0x00008000000079c5 */ /* 0x000fe40000010000 */
[----:B------:R-:W-:Y:S01]  /*1fa0*/  IMAD.MOV.U32 R83, RZ, RZ, R41 ;  /* 0x000000ffff537224 */ /* 0x000fe200078e0029 */
[----:B------:R-:W-:Y:S01]  /*1fb0*/  MOV R232, R48 ;  /* 0x0000003000e87202 */ /* 0x000fe20000000f00 */
        /* <DEDUP_REMOVED lines=8> */
[----:B--2---:R-:W-:Y:S02]  /*2040*/  IMAD.MOV.U32 R19, RZ, RZ, R50 ;  /* 0x000000ffff137224 */ /* 0x004fe400078e0032 */
[----:B------:R-:W-:Y:S02]  /*2050*/  IMAD.MOV.U32 R18, RZ, RZ, R51 ;  /* 0x000000ffff127224 */ /* 0x000fe400078e0033 */
[----:B------:R-:W-:Y:S02]  /*2060*/  IMAD.MOV.U32 R17, RZ, RZ, R52 ;  /* 0x000000ffff117224 */ /* 0x000fe400078e0034 */
[----:B------:R-:W-:Y:S02]  /*2070*/  IMAD.MOV.U32 R16, RZ, RZ, R53 ;  /* 0x000000ffff107224 */ /* 0x000fe400078e0035 */
[----:B------:R-:W-:Y:S02]  /*2080*/  IMAD.MOV.U32 R2, RZ, RZ, R54 ;  /* 0x000000ffff027224 */ /* 0x000fe400078e0036 */
[----:B------:R-:W-:-:S02]  /*2090*/  IMAD.MOV.U32 R0, RZ, RZ, R55 ;  /* 0x000000ffff007224 */ /* 0x000fc400078e0037 */
[----:B------:R-:W-:-:S06]  /*20a0*/  WARPGROUP.ARRIVE ;  /* 0x00000000000079c5 */ /* 0x000fcc0000000000 */
[----:B------:R-:W-:Y:S01]  /*20b0*/  IGMMA.64x32x32.S8.S8 R40, gdesc[UR24], RZ, !UPT, gsb0 ;  /* 0x01200000182879f1 */ /* 0x000fe2000c0410ff */
[----:B------:R-:W-:Y:S01]  /*20c0*/  UMOV UR26, UR14 ;  /* 0x0000000e001a7c82 */ /* 0x000fe20008000000 */
[----:B------:R-:W-:Y:S01]  /*20d0*/  UMOV UR27, UR15 ;  /* 0x0000000f001b7c82 */ /* 0x000fe20008000000 */
[----:B------:R-:W-:Y:S02]  /*20e0*/  WARPGROUP.DEPBAR.LE gsb0, 0x0 ;  /* 0x00008000000079c5 */ /* 0x000fe40000010000 */
[----:B------:R-:W-:Y:S01]  /*20f0*/  IMAD.MOV.U32 R202, RZ, RZ, R40 ;  /* 0x000000ffffca7224 */ /* 0x000fe200078e0028 */
[----:B------:R-:W-:Y:S01]  /*2100*/  MOV R210, R48 ;  /* 0x0000003000d27202 */ /* 0x000fe20000000f00 */
[----:B------:R-:W-:Y:S02]  /*2110*/  IMAD.MOV.U32 R203, RZ, RZ, R41 ;  /* 0x000000ffffcb7224 */ /* 0x000fe400078e0029 */
        /* <DEDUP_REMOVED lines=13> */
[----:B------:R-:W-:-:S06]  /*21f0*/  WARPGROUP.ARRIVE ;  /* 0x00000000000079c5 */ /* 0x000fcc0000000000 */
[----:B------:R-:W-:Y:S01]  /*2200*/  IGMMA.64x32x32.S8.S8 R40, gdesc[UR8], RZ, !UPT, gsb0 ;  /* 0x01200000082879f1 */ /* 0x000fe2000c0410ff */
[----:B------:R-:W-:Y:S01]  /*2210*/  UMOV UR8, UR4 ;  /* 0x0000000400087c82 */ /* 0x000fe20008000000 */
[----:B------:R-:W-:Y:S01]  /*2220*/  UMOV UR9, UR5 ;  /* 0x0000000500097c82 */ /* 0x000fe20008000000 */
[----:B------:R-:W-:Y:S02]  /*2230*/  WARPGROUP.DEPBAR.LE gsb0, 0x0 ;  /* 0x00008000000079c5 */ /* 0x000fe40000010000 */
[----:B------:R-:W-:Y:S01]  /*2240*/  WARPGROUP.ARRIVE ;  /* 0x00000000000079c5 */ /* 0x000fe20000000000 */
[----:B------:R-:W-:Y:S01]  /*2250*/  IMAD.MOV.U32 R136, RZ, RZ, R45 ;  /* 0x000000ffff887224 */ /* 0x000fe200078e002d */
[----:B------:R-:W-:Y:S01]  /*2260*/  MOV R144, R53 ;  /* 0x0000003500907202 */ /* 0x000fe20000000f00 */
[----:B------:R-:W-:Y:S02]  /*2270*/  IMAD.MOV.U32 R137, RZ, RZ, R46 ;  /* 0x000000ffff897224 */ /* 0x000fe400078e002e */
[----:B------:R-:W-:Y:S01]  /*2280*/  IMAD.MOV.U32 R138, RZ, RZ, R47 ;  /* 0x000000ffff8a7224 */ /* 0x000fe200078e002f */
[----:B------:R-:W-:Y:S01]  /*2290*/  IGMMA.64x32x32.S8.S8 R168, gdesc[UR20], RZ, !UPT, gsb0 ;  /* 0x0120000014a879f1 */ /* 0x000fe2000c0410ff */
[----:B------:R-:W-:Y:S01]  /*22a0*/  IMAD.MOV.U32 R139, RZ, RZ, R48 ;  /* 0x000000ffff8b7224 */ /* 0x000fe200078e0030 */
[----:B------:R-:W-:Y:S01]  /*22b0*/  UMOV UR20, UR12 ;  /* 0x0000000c00147c82 */ /* 0x000fe20008000000 */
[----:B------:R-:W-:Y:S01]  /*22c0*/  IMAD.MOV.U32 R140, RZ, RZ, R49 ;  /* 0x000000ffff8c7224 */ /* 0x000fe200078e0031 */
[----:B------:R-:W-:Y:S01]  /*22d0*/  UMOV UR21, UR13 ;  /* 0x0000000d00157c82 */ /* 0x000fe20008000000 */
        /* <DEDUP_REMOVED lines=12> */
[----:B------:R0:W-:Y:S04]  /*23a0*/  STL.64 [R1+0x4c0], R182 ;  /* 0x0004c0b601007387 */ /* 0x0001e80000100a00 */
[----:B------:R1:W-:Y:S01]  /*23b0*/  STL.64 [R1+0x4b8], R180 ;  /* 0x0004b8b401007387 */ /* 0x0003e20000100a00 */
[----:B------:R-:W-:Y:S01]  /*23c0*/  IGMMA.64x32x32.S8.S8 R104, gdesc[UR16], RZ, !UPT, gsb0 ;  /* 0x01200000106879f1 */ /* 0x000fe2000c0410ff */
[----:B------:R-:W-:Y:S01]  /*23d0*/  UMOV UR16, UR12 ;  /* 0x0000000c00107c82 */ /* 0x000fe20008000000 */
[----:B------:R-:W-:Y:S01]  /*23e0*/  UMOV UR17, UR13 ;  /* 0x0000000d00117c82 */ /* 0x000fe20008000000 */
[----:B------:R2:W-:Y:S04]  /*23f0*/  STL.64 [R1+0x4b0], R178 ;  /* 0x0004b0b201007387 */ /* 0x0005e80000100a00 */
[----:B------:R3:W-:Y:S01]  /*2400*/  STL.64 [R1+0x4a8], R176 ;  /* 0x0004a8b001007387 */ /* 0x0007e20000100a00 */
[----:B0-----:R-:W-:-:S02]  /*2410*/  IMAD.MOV.U32 R182, RZ, RZ, R37 ;  /* 0x000000ffffb67224 */ /* 0x001fc400078e0025 */
[----:B------:R-:W-:Y:S01]  /*2420*/  IMAD.MOV.U32 R183, RZ, RZ, R36 ;  /* 0x000000ffffb77224 */ /* 0x000fe200078e0024 */
[----:B------:R0:W-:Y:S01]  /*2430*/  STL.64 [R1+0x4a0], R174 ;  /* 0x0004a0ae01007387 */ /* 0x0001e20000100a00 */
[----:B-1----:R-:W-:Y:S02]  /*2440*/  IMAD.MOV.U32 R180, RZ, RZ, R35 ;  /* 0x000000ffffb47224 */ /* 0x002fe400078e0023 */
[----:B------:R-:W-:Y:S01]  /*2450*/  IMAD.MOV.U32 R181, RZ, RZ, R34 ;  /* 0x000000ffffb57224 */ /* 0x000fe200078e0022 */
[----:B------:R1:W-:Y:S01]  /*2460*/  STL.64 [R1+0x498], R172 ;  /* 0x000498ac01007387 */ /* 0x0003e20000100a00 */
[----:B--2---:R-:W-:Y:S02]  /*2470*/  IMAD.MOV.U32 R178, RZ, RZ, R33 ;  /* 0x000000ffffb27224 */ /* 0x004fe400078e0021 */
[----:B------:R-:W-:Y:S01]  /*2480*/  IMAD.MOV.U32 R179, RZ, RZ, R32 ;  /* 0x000000ffffb37224 */ /* 0x000fe200078e0020 */
[----:B------:R2:W-:Y:S01]  /*2490*/  STL.64 [R1+0x490], R170 ;  /* 0x000490aa01007387 */ /* 0x0005e20000100a00 */
[----:B---3--:R-:W-:-:S02]  /*24a0*/  IMAD.MOV.U32 R176, RZ, RZ, R31 ;  /* 0x000000ffffb07224 */ /* 0x008fc400078e001f */
[----:B------:R-:W-:Y:S01]  /*24b0*/  IMAD.MOV.U32 R177, RZ, RZ, R30 ;  /* 0x000000ffffb17224 */ /* 0x000fe200078e001e */
[----:B0-----:R-:W-:Y:S01]  /*24c0*/  MOV R174, R29 ;  /* 0x0000001d00ae7202 */ /* 0x001fe20000000f00 */
[----:B------:R-:W-:Y:S01]  /*24d0*/  IMAD.MOV.U32 R175, RZ, RZ, R28 ;  /* 0x000000ffffaf7224 */ /* 0x000fe200078e001c */
[----:B------:R0:W-:Y:S01]  /*24e0*/  STL.64 [R1+0x488], R168 ;  /* 0x000488a801007387 */ /* 0x0001e20000100a00 */
[----:B-1----:R-:W-:Y:S02]  /*24f0*/  IMAD.MOV.U32 R172, RZ, RZ, R27 ;  /* 0x000000ffffac7224 */ /* 0x002fe400078e001b */
[----:B------:R-:W-:Y:S02]  /*2500*/  IMAD.MOV.U32 R173, RZ, RZ, R26 ;  /* 0x000000ffffad7224 */ /* 0x000fe400078e001a */
[----:B--2---:R-:W-:Y:S02]  /*2510*/  IMAD.MOV.U32 R171, RZ, RZ, R25 ;  /* 0x000000ffffab7224 */ /* 0x004fe400078e0019 */
[----:B------:R-:W-:-:S02]  /*2520*/  IMAD.MOV.U32 R170, RZ, RZ, R24 ;  /* 0x000000ffffaa7224 */ /* 0x000fc400078e0018 */
[----:B0-----:R-:W-:Y:S02]  /*2530*/  IMAD.MOV.U32 R168, RZ, RZ, R22 ;  /* 0x000000ffffa87224 */ /* 0x001fe400078e0016 */
[----:B------:R-:W-:Y:S01]  /*2540*/  IMAD.MOV.U32 R169, RZ, RZ, R21 ;  /* 0x000000ffffa97224 */ /* 0x000fe200078e0015 */
[----:B------:R-:W-:Y:S02]  /*2550*/  WARPGROUP.DEPBAR.LE gsb0, 0x0 ;  /* 0x00008000000079c5 */ /* 0x000fe40000010000 */
[----:B------:R-:W-:Y:S01]  /*2560*/  WARPGROUP.ARRIVE ;  /* 0x00000000000079c5 */ /* 0x000fe20000000000 */
[----:B------:R0:W-:Y:S04]  /*2570*/  STL.64 [R1+0x500], R118 ;  /* 0x0005007601007387 */ /* 0x0001e80000100a00 */
[----:B------:R1:W-:Y:S01]  /*2580*/  STL.64 [R1+0x4f8], R116 ;  /* 0x0004f87401007387 */ /* 0x0003e20000100a00 */
[----:B------:R-:W-:Y:S01]  /*2590*/  IGMMA.64x32x32.S8.S8 R40, gdesc[UR24], RZ, !UPT, gsb0 ;  /* 0x01200000182879f1 */ /* 0x000fe2000c0410ff */
[----:B------:R-:W-:-:S02]  /*25a0*/  UIADD3 UR26, UR35, 0x2, URZ ;  /* 0x00000002231a7890 */ /* 0x000fc4000fffe03f */
[----:B------:R2:W-:Y:S01]  /*25b0*/  STL.64 [R1+0x4f0], R114 ;  /* 0x0004f07201007387 */ /* 0x0005e20000100a00 */
[----:B------:R-:W-:Y:S01]  /*25c0*/  UMOV UR11, 0x40000040 ;  /* 0x40000040000b7882 */ /* 0x000fe20000000000 */
[----:B------:R-:W-:Y:S01]  /*25d0*/  UMOV UR24, UR4 ;  /* 0x0000000400187c82 */ /* 0x000fe20008000000 */
[----:B------:R-:W-:Y:S01]  /*25e0*/  UMOV UR25, UR5 ;  /* 0x0000000500197c82 */ /* 0x000fe20008000000 */
[----:B------:R3:W-:Y:S01]  /*25f0*/  STL.64 [R1+0x4e8], R112 ;  /* 0x0004e87001007387 */ /* 0x0007e20000100a00 */
[----:B0-----:R-:W-:Y:S02]  /*2600*/  IMAD.MOV.U32 R118, RZ, RZ, R20 ;  /* 0x000000ffff767224 */ /* 0x001fe400078e0014 */
[----:B------:R-:W-:Y:S01]  /*2610*/  IMAD.MOV.U32 R119, RZ, RZ, R15 ;  /* 0x000000ffff777224 */ /* 0x000fe200078e000f */
[----:B------:R0:W-:Y:S01]  /*2620*/  STL.64 [R1+0x4e0], R110 ;  /* 0x0004e06e01007387 */ /* 0x0001e20000100a00 */
[----:B-1----:R-:W-:Y:S02]  /*2630*/  IMAD.MOV.U32 R116, RZ, RZ, R14 ;  /* 0x000000ffff747224 */ /* 0x002fe400078e000e */
[----:B------:R-:W-:Y:S01]  /*2640*/  IMAD.MOV.U32 R117, RZ, RZ, R13 ;  /* 0x000000ffff757224 */ /* 0x000fe200078e000d */
[----:B------:R1:W-:Y:S01]  /*2650*/  STL.64 [R1+0x4d8], R108 ;  /* 0x0004d86c01007387 */ /* 0x0003e20000100a00 */
[----:B--2---:R-:W-:-:S02]  /*2660*/  IMAD.MOV.U32 R114, RZ, RZ, R12 ;  /* 0x000000ffff727224 */ /* 0x004fc400078e000c */
[----:B------:R-:W-:Y:S01]  /*2670*/  IMAD.MOV.U32 R115, RZ, RZ, R11 ;  /* 0x000000ffff737224 */ /* 0x000fe200078e000b */
[----:B------:R2:W-:Y:S01]  /*2680*/  STL.64 [R1+0x4d0], R106 ;  /* 0x0004d06a01007387 */ /* 0x0005e20000100a00 */
[----:B---3--:R-:W-:Y:S02]  /*2690*/  IMAD.MOV.U32 R112, RZ, RZ, R10 ;  /* 0x000000ffff707224 */ /* 0x008fe400078e000a */
[----:B------:R-:W-:Y:S01]  /*26a0*/  IMAD.MOV.U32 R113, RZ, RZ, R9 ;  /* 0x000000ffff717224 */ /* 0x000fe200078e0009 */
[----:B------:R-:W-:Y:S01]  /*26b0*/  STL.64 [R1+0x4c8], R104 ;  /* 0x0004c86801007387 */ /* 0x000fe20000100a00 */
[----:B0-----:R-:W-:Y:S01]  /*26c0*/  MOV R110, R8 ;  /* 0x00000008006e7202 */ /* 0x001fe20000000f00 */
[----:B------:R-:W-:Y:S02]  /*26d0*/  IMAD.MOV.U32 R111, RZ, RZ, R7 ;  /* 0x000000ffff6f7224 */ /* 0x000fe400078e0007 */
[----:B-1----:R-:W-:Y:S02]  /*26e0*/  IMAD.MOV.U32 R108, RZ, RZ, R6 ;  /* 0x000000ffff6c7224 */ /* 0x002fe400078e0006 */
[----:B------:R-:W-:-:S02]  /*26f0*/  IMAD.MOV.U32 R109, RZ, RZ, R5 ;  /* 0x000000ffff6d7224 */ /* 0x000fc400078e0005 */
[----:B--2---:R-:W-:Y:S02]  /*2700*/  IMAD.MOV.U32 R107, RZ, RZ, R4 ;  /* 0x000000ffff6b7224 */ /* 0x004fe400078e0004 */
[----:B------:R-:W-:Y:S01]  /*2710*/  IMAD.MOV.U32 R106, RZ, RZ, R3 ;  /* 0x000000ffff6a7224 */ /* 0x000fe200078e0003 */
[----:B------:R-:W-:Y:S02]  /*2720*/  WARPGROUP.DEPBAR.LE gsb0, 0x0 ;  /* 0x00008000000079c5 */ /* 0x000fe40000010000 */
[----:B------:R-:W-:Y:S01]  /*2730*/  WARPGROUP.ARRIVE ;  /* 0x00000000000079c5 */ /* 0x000fe20000000000 */
[----:B------:R-:W-:Y:S04]  /*2740*/  STL.64 [R1+0x540], R54 ;  /* 0x0005403601007387 */ /* 0x000fe80000100a00 */
[----:B------:R-:W-:Y:S01]  /*2750*/  STL.64 [R1+0x538], R52 ;  /* 0x0005383401007387 */ /* 0x000fe20000100a00 */
[----:B------:R-:W-:Y:S01]  /*2760*/  IGMMA.64x32x32.S8.S8 R24, gdesc[UR12], RZ, !UPT, gsb0 ;  /* 0x012000000c1879f1 */ /* 0x000fe2000c0410ff */
[----:B------:R-:W-:Y:S01]  /*2770*/  UMOV UR14, UR18 ;  /* 0x00000012000e7c82 */ /* 0x000fe20008000000 */
[----:B------:R-:W-:Y:S01]  /*2780*/  UMOV UR15, UR19 ;  /* 0x00000013000f7c82 */ /* 0x000fe20008000000 */
[----:B------:R-:W-:Y:S01]  /*2790*/  STL.64 [R1+0x530], R50 ;  /* 0x0005303201007387 */ /* 0x000fe20000100a00 */
[----:B------:R-:W-:Y:S01]  /*27a0*/  UMOV UR18, UR6 ;  /* 0x0000000600127c82 */ /* 0x000fe20008000000 */
[----:B------:R-:W-:Y:S01]  /*27b0*/  UMOV UR19, UR7 ;  /* 0x0000000700137c82 */ /* 0x000fe20008000000 */
[----:B------:R-:W-:Y:S01]  /*27c0*/  UMOV UR6, UR26 ;  /* 0x0000001a00067c82 */ /* 0x000fe20008000000 */
[----:B------:R-:W-:Y:S01]  /*27d0*/  STL.64 [R1+0x528], R48 ;  /* 0x0005283001007387 */ /* 0x000fe20000100a00 */
[----:B------:R-:W-:-:S03]  /*27e0*/  UMOV UR7, 0x40000040 ;  /* 0x4000004000077882 */ /* 0x000fc60000000000 */
[----:B------:R-:W-:Y:S04]  /*27f0*/  STL.64 [R1+0x520], R46 ;  /* 0x0005202e01007387 */ /* 0x000fe80000100a00 */
[----:B------:R-:W-:Y:S04]  /*2800*/  STL.64 [R1+0x518], R44 ;  /* 0x0005182c01007387 */ /* 0x000fe80000100a00 */
[----:B------:R-:W-:Y:S04]  /*2810*/  STL.64 [R1+0x510], R42 ;  /* 0x0005102a01007387 */ /* 0x000fe80000100a00 */
[----:B------:R0:W-:Y:S01]  /*2820*/  STL.64 [R1+0x508], R40 ;  /* 0x0005082801007387 */ /* 0x0001e20000100a00 */
[----:B------:R-:W-:-:S02]  /*2830*/  WARPGROUP.DEPBAR.LE gsb0, 0x0 ;  /* 0x00008000000079c5 */ /* 0x000fc40000010000 */
[----:B------:R-:W-:-:S06]  /*2840*/  WARPGROUP.ARRIVE ;  /* 0x00000000000079c5 */ /* 0x000fcc0000000000 */
[----:B------:R-:W-:Y:S01]  /*2850*/  IGMMA.64x32x32.S8.S8 R88, gdesc[UR12], RZ, !UPT, gsb0 ;  /* 0x012000000c5879f1 */ /* 0x000fe2000c0410ff */
[----:B------:R-:W-:Y:S02]  /*2860*/  UIADD3 UR12, UR35, 0x102, URZ ;  /* 0x00000102230c7890 */ /* 0x000fe4000fffe03f */
[----:B------:R-:W-:Y:S01]  /*2870*/  UIADD3 UR13, UR35, 0x202, URZ ;  /* 0x00000202230d7890 */ /* 0x000fe2000fffe03f */
[----:B------:R-:W-:Y:S02]  /*2880*/  WARPGROUP.DEPBAR.LE gsb0, 0x0 ;  /* 0x00008000000079c5 */ /* 0x000fe40000010000 */
[----:B------:R-:W-:-:S06]  /*2890*/  WARPGROUP.ARRIVE ;  /* 0x00000000000079c5 */ /* 0x000fcc0000000000 */
[----:B------:R-:W-:Y:S03]  /*28a0*/  IGMMA.64x32x32.S8.S8 R152, gdesc[UR20], RZ, !UPT, gsb0 ;  /* 0x01200000149879f1 */ /* 0x000fe6000c0410ff */
[----:B------:R-:W-:Y:S02]  /*28b0*/  WARPGROUP.DEPBAR.LE gsb0, 0x0 ;  /* 0x00008000000079c5 */ /* 0x000fe40000010000 */
[----:B------:R-:W-:-:S06]  /*28c0*/  WARPGROUP.ARRIVE ;  /* 0x00000000000079c5 */ /* 0x000fcc0000000000 */
[----:B------:R-:W-:Y:S03]  /*28d0*/  IGMMA.64x32x32.S8.S8 R216, gdesc[UR28], RZ, !UPT, gsb0 ;  /* 0x012000001cd879f1 */ /* 0x000fe6000c0410ff */
[----:B------:R-:W-:Y:S02]  /*28e0*/  WARPGROUP.DEPBAR.LE gsb0, 0x0 ;  /* 0x00008000000079c5 */ /* 0x000fe40000010000 */
[----:B0-----:R-:W-:-:S06]  /*28f0*/  WARPGROUP.ARRIVE ;  /* 0x00000000000079c5 */ /* 0x001fcc0000000000 */
[----:B------:R-:W-:Y:S03]  /*2900*/  IGMMA.64x32x32.S8.S8 R40, gdesc[UR16], RZ, !UPT, gsb0 ;  /* 0x01200000102879f1 */ /* 0x000fe6000c0410ff */
[----:B------:R-:W-:Y:S02]  /*2910*/  WARPGROUP.DEPBAR.LE gsb0, 0x0 ;  /* 0x00008000000079c5 */ /* 0x000fe40000010000 */
[----:B------:R-:W-:Y:S01]  /*2920*/  IMAD.MOV.U32 R4, RZ, RZ, R54 ;  /* 0x000000ffff047224 */ /* 0x000fe200078e0036 */
[----:B------:R-:W-:Y:S01]  /*2930*/  MOV R8, R50 ;  /* 0x0000003200087202 */ /* 0x000fe20000000f00 */
[----:B------:R-:W-:Y:S01]  /*2940*/  IMAD.MOV.U32 R3, RZ, RZ, R55 ;  /* 0x000000ffff037224 */ /* 0x000fe200078e0037 */
[----:B------:R-:W-:Y:S01]  /*2950*/  MOV R50, R116 ;  /* 0x0000007400327202 */ /* 0x000fe20000000f00 */
[----:B------:R-:W-:Y:S01]  /*2960*/  IMAD.MOV.U32 R54, RZ, RZ, R168 ;  /* 0x000000ffff367224 */ /* 0x000fe200078e00a8 */
[----:B------:R-:W-:Y:S01]  /*2970*/  MOV R116, R180 ;  /* 0x000000b400747202 */ /* 0x000fe20000000f00 */
[----:B------:R-:W-:Y:S01]  /*2980*/  IMAD.MOV.U32 R55, RZ, RZ, R169 ;  /* 0x000000ffff377224 */ /* 0x000fe200078e00a9 */
[----:B------:R-:W2:Y:S01]  /*2990*/  LDL.LU R168, [R1+0xb8] ;  /* 0x0000b80001a87983 */ /* 0x000ea20000300800 */
[----:B------:R-:W-:-:S02]  /*29a0*/  IMAD.MOV.U32 R22, RZ, RZ, R40 ;  /* 0x000000ffff167224 */ /* 0x000fc400078e0028 */
[----:B------:R-:W-:Y:S01]  /*29b0*/  IMAD.MOV.U32 R21, RZ, RZ, R41 ;  /* 0x000000ffff157224 */ /* 0x000fe200078e0029 */
[----:B------:R-:W3:Y:S01]  /*29c0*/  LDL.LU R169, [R1+0xbc] ;  /* 0x0000bc0001a97983 */ /* 0x000ee20000300800 */
        /* <DEDUP_REMOVED lines=26> */
[----:B------:R-:W-:Y:S01]  /*2b70*/  WARPGROUP.ARRIVE ;  /* 0x00000000000079c5 */ /* 0x000fe20000000000 */
[----:B------:R-:W-:Y:S02]  /*2b80*/  IMAD.MOV.U32 R108, RZ, RZ, R172 ;  /* 0x000000ffff6c7224 */ /* 0x000fe400078e00ac */
[----:B------:R-:W-:Y:S02]  /*2b90*/  IMAD.MOV.U32 R109, RZ, RZ, R173 ;  /* 0x000000ffff6d7224 */ /* 0x000fe400078e00ad */
[----:B------:R-:W-:Y:S01]  /*2ba0*/  IMAD.MOV.U32 R110, RZ, RZ, R174 ;  /* 0x000000ffff6e7224 */ /* 0x000fe200078e00ae */
[----:B------:R-:W-:Y:S01]  /*2bb0*/  IGMMA.64x32x32.S8.S8 R40, gdesc[UR4], R40, gsb0 ;  /* 0x01200000042879f1 */ /* 0x000fe20008041028 */
[----:B------:R-:W-:-:S02]  /*2bc0*/  IMAD.MOV.U32 R170, RZ, RZ, R83 ;  /* 0x000000ffffaa7224 */ /* 0x000fc400078e0053 */
[----:B------:R-:W4:Y:S01]  /*2bd0*/  LDL.LU R83, [R1+0x5d8] ;  /* 0x0005d80001537983 */ /* 0x000f220000300800 */
[----:B------:R-:W-:Y:S02]  /*2be0*/  IMAD.MOV.U32 R171, RZ, RZ, R84 ;  /* 0x000000ffffab7224 */ /* 0x000fe400078e0054 */
[----:B------:R-:W-:Y:S01]  /*2bf0*/  IMAD.MOV.U32 R172, RZ, RZ, R85 ;  /* 0x000000ffffac7224 */ /* 0x000fe200078e0055 */
[----:B------:R-:W4:Y:S01]  /*2c00*/  LDL.LU R84, [R1+0x5d4] ;  /* 0x0005d40001547983 */ /* 0x000f220000300800 */
[----:B------:R-:W-:Y:S02]  /*2c10*/  IMAD.MOV.U32 R173, RZ, RZ, R86 ;  /* 0x000000ffffad7224 */ /* 0x000fe400078e0056 */
[----:B------:R-:W-:Y:S01]  /*2c20*/  IMAD.MOV.U32 R111, RZ, RZ, R175 ;  /* 0x000000ffff6f7224 */ /* 0x000fe200078e00af */
[----:B------:R-:W4:Y:S01]  /*2c30*/  LDL.LU R85, [R1+0x5d0] ;  /* 0x0005d00001557983 */ /* 0x000f220000300800 */
[----:B------:R-:W-:Y:S02]  /*2c40*/  IMAD.MOV.U32 R174, RZ, RZ, R87 ;  /* 0x000000ffffae7224 */ /* 0x000fe400078e0057 */
[----:B------:R-:W-:Y:S01]  /*2c50*/  IMAD.MOV.U32 R112, RZ, RZ, R176 ;  /* 0x000000ffff707224 */ /* 0x000fe200078e00b0 */
[----:B------:R-:W4:Y:S01]  /*2c60*/  LDL.LU R86, [R1+0x5cc] ;  /* 0x0005cc0001567983 */ /* 0x000f220000300800 */
[----:B------:R-:W-:-:S02]  /*2c70*/  IMAD.MOV.U32 R175, RZ, RZ, R136 ;  /* 0x000000ffffaf7224 */ /* 0x000fc400078e0088 */
        /* <DEDUP_REMOVED lines=14> */
[----:B------:R-:W-:Y:S01]  /*2d60*/  IMAD.MOV.U32 R118, RZ, RZ, R182 ;  /* 0x000000ffff767224 */ /* 0x000fe200078e00b6 */
[----:B------:R-:W-:Y:S01]  /*2d70*/  MOV R182, R143 ;  /* 0x0000008f00b67202 */ /* 0x000fe20000000f00 */
[----:B------:R-:W-:Y:S01]  /*2d80*/  IMAD.MOV.U32 R181, RZ, RZ, R142 ;  /* 0x000000ffffb57224 */ /* 0x000fe200078e008e */
[----:B------:R-:W4:Y:S01]  /*2d90*/  LDL.LU R140, [R1+0x5b4] ;  /* 0x0005b400018c7983 */ /* 0x000f220000300800 */
[----:B------:R-:W-:-:S03]  /*2da0*/  IMAD.MOV.U32 R119, RZ, RZ, R183 ;  /* 0x000000ffff777224 */ /* 0x000fc600078e00b7 */
[----:B------:R-:W4:Y:S01]  /*2db0*/  LDL.LU R141, [R1+0x5b0] ;  /* 0x0005b000018d7983 */ /* 0x000f220000300800 */
[----:B------:R-:W-:-:S03]  /*2dc0*/  IMAD.MOV.U32 R183, RZ, RZ, R144 ;  /* 0x000000ffffb77224 */ /* 0x000fc600078e0090 */
[----:B------:R-:W4:Y:S04]  /*2dd0*/  LDL.LU R142, [R1+0x5ac] ;  /* 0x0005ac00018e7983 */ /* 0x000f280000300800 */
[----:B------:R-:W4:Y:S04]  /*2de0*/  LDL.LU R143, [R1+0x5a8] ;  /* 0x0005a800018f7983 */ /* 0x000f280000300800 */
[----:B------:R-:W4:Y:S01]  /*2df0*/  LDL.LU R144, [R1+0x5a4] ;  /* 0x0005a40001907983 */ /* 0x000f220000300800 */
[----:B------:R-:W-:-:S03]  /*2e00*/  WARPGROUP.DEPBAR.LE gsb0, 0x0 ;  /* 0x00008000000079c5 */ /* 0x000fc60000010000 */
[----:B------:R-:W-:Y:S04]  /*2e10*/  STL.64 [R1+0x180], R40 ;  /* 0x0001802801007387 */ /* 0x000fe80000100a00 */
[----:B------:R-:W-:Y:S04]  /*2e20*/  STL.64 [R1+0x188], R42 ;  /* 0x0001882a01007387 */ /* 0x000fe80000100a00 */
[----:B------:R-:W-:Y:S04]  /*2e30*/  STL.64 [R1+0x190], R44 ;  /* 0x0001902c01007387 */ /* 0x000fe80000100a00 */
[----:B------:R-:W-:Y:S04]  /*2e40*/  STL.64 [R1+0x198], R46 ;  /* 0x0001982e01007387 */ /* 0x000fe80000100a00 */
[----:B------:R-:W-:Y:S04]  /*2e50*/  STL.64 [R1+0x1a0], R48 ;  /* 0x0001a03001007387 */ /* 0x000fe80000100a00 */
[----:B------:R0:W-:Y:S04]  /*2e60*/  STL.64 [R1+0x1a8], R50 ;  /* 0x0001a83201007387 */ /* 0x0001e80000100a00 */
[----:B------:R1:W-:Y:S04]  /*2e70*/  STL.64 [R1+0x1b0], R52 ;  /* 0x0001b03401007387 */ /* 0x0003e80000100a00 */
[----:B------:R2:W-:Y:S01]  /*2e80*/  STL.64 [R1+0x1b8], R54 ;  /* 0x0001b83601007387 */ /* 0x0005e20000100a00 */
[----:B0-----:R-:W-:-:S02]  /*2e90*/  IMAD.MOV.U32 R50, RZ, RZ, R116 ;  /* 0x000000ffff327224 */ /* 0x001fc400078e0074 */
[----:B------:R-:W-:Y:S02]  /*2ea0*/  IMAD.MOV.U32 R51, RZ, RZ, R117 ;  /* 0x000000ffff337224 */ /* 0x000fe400078e0075 */
[----:B------:R-:W-:Y:S02]  /*2eb0*/  IMAD.MOV.U32 R116, RZ, RZ, R170 ;  /* 0x000000ffff747224 */ /* 0x000fe400078e00aa */
[----:B-1----:R-:W-:Y:S02]  /*2ec0*/  IMAD.MOV.U32 R52, RZ, RZ, R118 ;  /* 0x000000ffff347224 */ /* 0x002fe400078e0076 */
        /* <DEDUP_REMOVED lines=37> */
[----:B------:R-:W-:Y:S01]  /*3120*/  IMAD.MOV.U32 R183, RZ, RZ, R215 ;  /* 0x000000ffffb77224 */ /* 0x000fe200078e00d7 */
[----:B--2---:R-:W-:Y:S02]  /*3130*/  MOV R54, R168 ;  /* 0x000000a800367202 */ /* 0x004fe40000000f00 */
[----:B------:R-:W-:Y:S01]  /*3140*/  MOV R168, R200 ;  /* 0x000000c800a87202 */ /* 0x000fe20000000f00 */
[----:B---3--:R-:W-:Y:S01]  /*3150*/  IMAD.MOV.U32 R55, RZ, RZ, R169 ;  /* 0x000000ffff377224 */ /* 0x008fe200078e00a9 */
[----:B------:R-:W2:Y:S01]  /*3160*/  LDL.LU R200, [R1+0x5a0] ;  /* 0x0005a00001c87983 */ /* 0x000ea20000300800 */
[----:B------:R-:W-:-:S03]  /*3170*/  IMAD.MOV.U32 R169, RZ, RZ, R201 ;  /* 0x000000ffffa97224 */ /* 0x000fc600078e00c9 */
[----:B------:R-:W2:Y:S04]  /*3180*/  LDL.LU R201, [R1+0x59c] ;  /* 0x00059c0001c97983 */ /* 0x000ea80000300800 */
        /* <DEDUP_REMOVED lines=13> */
[----:B------:R-:W2:Y:S01]  /*3260*/  LDL.LU R215, [R1+0x564] ;  /* 0x0005640001d77983 */ /* 0x000ea20000300800 */
[----:B------:R-:W-:Y:S01]  /*3270*/  WARPGROUP.ARRIVE ;  /* 0x00000000000079c5 */ /* 0x000fe20000000000 */
[----:B------:R-:W-:-:S05]  /*3280*/  UMOV UR10, UR12 ;  /* 0x0000000c000a7c82 */ /* 0x000fca0008000000 */
[----:B------:R-:W-:Y:S01]  /*3290*/  IGMMA.64x32x32.S8.S8 R40, gdesc[UR8], R40, gsb0 ;  /* 0x01200000082879f1 */ /* 0x000fe20008041028 */
[----:B------:R-:W-:Y:S01]  /*32a0*/  UMOV UR26, UR13 ;  /* 0x0000000d001a7c82 */ /* 0x000fe20008000000 */
[----:B------:R-:W-:Y:S01]  /*32b0*/  UMOV UR27, 0x40000040 ;  /* 0x40000040001b7882 */ /* 0x000fe20000000000 */
[----:B------:R-:W-:Y:S01]  /*32c0*/  MOV R104, R106 ;  /* 0x0000006a00687202 */ /* 0x000fe20000000f00 */
[----:B------:R-:W-:Y:S02]  /*32d0*/  IMAD.MOV.U32 R105, RZ, RZ, R107 ;  /* 0x000000ffff697224 */ /* 0x000fe400078e006b */
[----:B------:R-:W-:Y:S01]  /*32e0*/  IMAD.MOV.U32 R106, RZ, RZ, R108 ;  /* 0x000000ffff6a7224 */ /* 0x000fe200078e006c */
[----:B------:R-:W-:Y:S02]  /*32f0*/  WARPGROUP.DEPBAR.LE gsb0, 0x0 ;  /* 0x00008000000079c5 */ /* 0x000fe40000010000 */
[----:B------:R-:W-:Y:S02]  /*3300*/  IMAD.MOV.U32 R107, RZ, RZ, R109 ;  /* 0x000000ffff6b7224 */ /* 0x000fe400078e006d */
[----:B------:R-:W-:-:S02]  /*3310*/  IMAD.MOV.U32 R108, RZ, RZ, R110 ;  /* 0x000000ffff6c7224 */ /* 0x000fc400078e006e */
[----:B------:R-:W-:Y:S02]  /*3320*/  IMAD.MOV.U32 R109, RZ, RZ, R111 ;  /* 0x000000ffff6d7224 */ /* 0x000fe400078e006f */
[----:B------:R-:W-:Y:S02]  /*3330*/  IMAD.MOV.U32 R110, RZ, RZ, R112 ;  /* 0x000000ffff6e7224 */ /* 0x000fe400078e0070 */
[----:B------:R-:W-:Y:S01]  /*3340*/  IMAD.MOV.U32 R111, RZ, RZ, R113 ;  /* 0x000000ffff6f7224 */ /* 0x000fe200078e0071 */
[----:B------:R-:W-:Y:S01]  /*3350*/  STL.64 [R1+0x80], R40 ;  /* 0x0000802801007387 */ /* 0x000fe20000100a00 */
[----:B------:R-:W-:Y:S02]  /*3360*/  IMAD.MOV.U32 R112, RZ, RZ, R114 ;  /* 0x000000ffff707224 */ /* 0x000fe400078e0072 */
[----:B------:R-:W-:Y:S01]  /*3370*/  IMAD.MOV.U32 R113, RZ, RZ, R168 ;  /* 0x000000ffff717224 */ /* 0x000fe200078e00a8 */
[----:B------:R-:W-:Y:S01]  /*3380*/  STL.64 [R1+0x88], R42 ;  /* 0x0000882a01007387 */ /* 0x000fe20000100a00 */
[----:B------:R-:W-:-:S02]  /*3390*/  IMAD.MOV.U32 R114, RZ, RZ, R169 ;  /* 0x000000ffff727224 */ /* 0x000fc400078e00a9 */
[----:B------:R-:W-:Y:S01]  /*33a0*/  IMAD.MOV.U32 R168, RZ, RZ, R170 ;  /* 0x000000ffffa87224 */ /* 0x000fe200078e00aa */
[----:B------:R-:W-:Y:S01]  /*33b0*/  STL.64 [R1+0x90], R44 ;  /* 0x0000902c01007387 */ /* 0x000fe20000100a00 */
[----:B------:R-:W-:Y:S02]  /*33c0*/  IMAD.MOV.U32 R169, RZ, RZ, R171 ;  /* 0x000000ffffa97224 */ /* 0x000fe400078e00ab */
[----:B------:R-:W-:Y:S01]  /*33d0*/  IMAD.MOV.U32 R170, RZ, RZ, R172 ;  /* 0x000000ffffaa7224 */ /* 0x000fe200078e00ac */
[----:B------:R-:W-:Y:S01]  /*33e0*/  STL.64 [R1+0x98], R46 ;  /* 0x0000982e01007387 */ /* 0x000fe20000100a00 */
[----:B------:R-:W-:Y:S01]  /*33f0*/  IMAD.MOV.U32 R171, RZ, RZ, R173 ;  /* 0x000000ffffab7224 */ /* 0x000fe200078e00ad */
[----:B------:R-:W-:Y:S01]  /*3400*/  MOV R173, R175 ;  /* 0x000000af00ad7202 */ /* 0x000fe20000000f00 */
        /* <DEDUP_REMOVED lines=8> */
[----:B------:R-:W-:Y:S02]  /*3490*/  IMAD.MOV.U32 R178, RZ, RZ, R180 ;  /* 0x000000ffffb27224 */ /* 0x000fe400078e00b4 */
[----:B------:R-:W-:Y:S01]  /*34a0*/  IMAD.MOV.U32 R179, RZ, RZ, R181 ;  /* 0x000000ffffb37224 */ /* 0x000fe200078e00b5 */
[----:B------:R-:W-:Y:S01]  /*34b0*/  STL.64 [R1+0xb8], R54 ;  /* 0x0000b83601007387 */ /* 0x000fe20000100a00 */
[----:B------:R-:W-:-:S02]  /*34c0*/  IMAD.MOV.U32 R180, RZ, RZ, R182 ;  /* 0x000000ffffb47224 */ /* 0x000fc400078e00b6 */
[----:B------:R-:W-:Y:S02]  /*34d0*/  IMAD.MOV.U32 R181, RZ, RZ, R183 ;  /* 0x000000ffffb57224 */ /* 0x000fe400078e00b7 */
[----:B------:R-:W-:Y:S02]  /*34e0*/  IMAD.MOV.U32 R182, RZ, RZ, R145 ;  /* 0x000000ffffb67224 */ /* 0x000fe400078e0091 */
[----:B------:R-:W4:Y:S01]  /*34f0*/  LDL.LU R145, [R1+0x560] ;  /* 0x0005600001917983 */ /* 0x000f220000300800 */
[----:B------:R-:W-:-:S03]  /*3500*/  IMAD.MOV.U32 R183, RZ, RZ, R146 ;  /* 0x000000ffffb77224 */ /* 0x000fc600078e0092 */
[----:B------:R-:W4:Y:S01]  /*3510*/  LDL.LU R146, [R1+0x55c] ;  /* 0x00055c0001927983 */ /* 0x000f220000300800 */
[----:B--2---:R-:W-:-:S06]  /*3520*/  WARPGROUP.ARRIVE ;  /* 0x00000000000079c5 */ /* 0x004fcc0000000000 */
[----:B------:R-:W-:Y:S03]  /*3530*/  IGMMA.64x32x32.S8.S8 R200, gdesc[UR24], R200, gsb0 ;  /* 0x0120000018c879f1 */ /* 0x000fe600080410c8 */
[----:B------:R-:W-:Y:S02]  /*3540*/  WARPGROUP.DEPBAR.LE gsb0, 0x0 ;  /* 0x00008000000079c5 */ /* 0x000fe40000010000 */
        /* <DEDUP_REMOVED lines=9> */
[----:B-1----:R-:W-:Y:S02]  /*35e0*/  IMAD.MOV.U32 R202, RZ, RZ, R149 ;  /* 0x000000ffffca7224 */ /* 0x002fe400078e0095 */
[----:B--2---:R-:W-:Y:S02]  /*35f0*/  IMAD.MOV.U32 R200, RZ, RZ, R147 ;  /* 0x000000ffffc87224 */ /* 0x004fe400078e0093 */
[----:B------:R-:W4:Y:S01]  /*3600*/  LDL.LU R147, [R1+0x558] ;  /* 0x0005580001937983 */ /* 0x000f220000300800 */
[----:B------:R-:W-:Y:S02]  /*3610*/  IMAD.MOV.U32 R201, RZ, RZ, R148 ;  /* 0x000000ffffc97224 */ /* 0x000fe400078e0094 */
[----:B------:R-:W-:Y:S01]  /*3620*/  IMAD.MOV.U32 R203, RZ, RZ, R150 ;  /* 0x000000ffffcb7224 */ /* 0x000fe200078e0096 */
[----:B------:R-:W4:Y:S04]  /*3630*/  LDL.LU R148, [R1+0x554] ;  /* 0x0005540001947983 */ /* 0x000f280000300800 */
[----:B------:R-:W4:Y:S04]  /*3640*/  LDL.LU R149, [R1+0x550] ;  /* 0x0005500001957983 */ /* 0x000f280000300800 */
[----:B------:R-:W4:Y:S04]  /*3650*/  LDL.LU R150, [R1+0x54c] ;  /* 0x00054c0001967983 */ /* 0x000f280000300800 */
[----:B------:R-:W4:Y:S01]  /*3660*/  LDL.LU R151, [R1+0x548] ;  /* 0x0005480001977983 */ /* 0x000f220000300800 */
[----:B------:R-:W-:Y:S01]  /*3670*/  UIADD3 UR18, UR35, 0x302, URZ ;  /* 0x0000030223127890 */ /* 0x000fe2000fffe03f */
[----:B------:R-:W-:Y:S01]  /*3680*/  UMOV UR16, UR4 ;  /* 0x0000000400107c82 */ /* 0x000fe20008000000 */
[----:B------:R-:W-:Y:S01]  /*3690*/  UMOV UR17, UR5 ;  /* 0x0000000500117c82 */ /* 0x000fe20008000000 */
[----:B------:R-:W-:Y:S01]  /*36a0*/  UMOV UR19, 0x40000040 ;  /* 0x4000004000137882 */ /* 0x000fe20000000000 */
[----:B------:R-:W2:Y:S04]  /*36b0*/  LDL.LU.64 R40, [R1+0x40] ;  /* 0x0000400001287983 */ /* 0x000ea80000300a00 */
[----:B------:R-:W2:Y:S04]  /*36c0*/  LDL.LU.64 R42, [R1+0x48] ;  /* 0x00004800012a7983 */ /* 0x000ea80000300a00 */
[----:B------:R-:W2:Y:S04]  /*36d0*/  LDL.LU.64 R44, [R1+0x50] ;  /* 0x00005000012c7983 */ /* 0x000ea80000300a00 */
[----:B------:R-:W2:Y:S04]  /*36e0*/  LDL.LU.64 R46, [R1+0x58] ;  /* 0x00005800012e7983 */ /* 0x000ea80000300a00 */
[----:B------:R-:W2:Y:S04]  /*36f0*/  LDL.LU.64 R48, [R1+0x60] ;  /* 0x0000600001307983 */ /* 0x000ea80000300a00 */
[----:B------:R-:W2:Y:S04]  /*3700*/  LDL.LU.64 R50, [R1+0x68] ;  /* 0x0000680001327983 */ /* 0x000ea80000300a00 */
[----:B------:R-:W2:Y:S04]  /*3710*/  LDL.LU.64 R52, [R1+0x70] ;  /* 0x0000700001347983 */ /* 0x000ea80000300a00 */
[----:B------:R-:W2:Y:S01]  /*3720*/  LDL.LU.64 R54, [R1+0x78] ;  /* 0x0000780001367983 */ /* 0x000ea20000300a00 */
[----:B------:R-:W-:Y:S01]  /*3730*/  UIADD3 UR14, UR35, 0x402, URZ ;  /* 0x00000402230e7890 */ /* 0x000fe2000fffe03f */
[----:B------:R-:W-:Y:S01]  /*3740*/  UMOV UR12, UR4 ;  /* 0x00000004000c7c82 */ /* 0x000fe20008000000 */
[----:B------:R-:W-:Y:S01]  /*3750*/  UMOV UR13, UR5 ;  /* 0x00000005000d7c82 */ /* 0x000fe20008000000 */
[----:B------:R-:W-:Y:S01]  /*3760*/  UMOV UR15, 0x40000040 ;  /* 0x40000040000f7882 */ /* 0x000fe20000000000 */
[----:B------:R-:W-:Y:S01]  /*3770*/  UIADD3 UR8, UR34, 0x402, URZ ;  /* 0x0000040222087890 */ /* 0x000fe2000fffe03f */
[----:B----4-:R-:W-:-:S06]  /*3780*/  WARPGROUP.ARRIVE ;  /* 0x00000000000079c5 */ /* 0x010fcc0000000000 */
[----:B------:R-:W-:Y:S03]  /*3790*/  IGMMA.64x32x32.S8.S8 R136, gdesc[UR16], R136, gsb0 ;  /* 0x01200000108879f1 */ /* 0x000fe60008041088 */
[----:B------:R-:W-:Y:S02]  /*37a0*/  WARPGROUP.DEPBAR.LE gsb0, 0x0 ;  /* 0x00008000000079c5 */ /* 0x000fe40000010000 */
[----:B------:R-:W-:-:S06]  /*37b0*/  WARPGROUP.ARRIVE ;  /* 0x00000000000079c5 */ /* 0x000fcc0000000000 */
[----:B------:R-:W-:Y:S01]  /*37c0*/  IGMMA.64x32x32.S8.S8 R72, gdesc[UR12], R72, gsb0 ;  /* 0x012000000c4879f1 */ /* 0x000fe20008041048 */
[----:B------:R-:W-:Y:S01]  /*37d0*/  UMOV UR12, UR8 ;  /* 0x00000008000c7c82 */ /* 0x000fe20008000000 */
[----:B------:R-:W-:Y:S01]  /*37e0*/  UMOV UR13, 0x40000040 ;  /* 0x40000040000d7882 */ /* 0x000fe20000000000 */
[----:B------:R-:W-:Y:S02]  /*37f0*/  WARPGROUP.DEPBAR.LE gsb0, 0x0 ;  /* 0x00008000000079c5 */ /* 0x000fe40000010000 */
[----:B------:R-:W-:-:S06]  /*3800*/  WARPGROUP.ARRIVE ;  /* 0x00000000000079c5 */ /* 0x000fcc0000000000 */
[----:B------:R-:W-:Y:S01]  /*3810*/  IGMMA.64x32x32.S8.S8 R56, gdesc[UR12], R56, gsb0 ;  /* 0x012000000c3879f1 */ /* 0x000fe20008041038 */
[----:B------:R-:W-:Y:S01]  /*3820*/  UMOV UR16, UR12 ;  /* 0x0000000c00107c82 */ /* 0x000fe20008000000 */
[----:B------:R-:W-:Y:S01]  /*3830*/  UMOV UR17, UR13 ;  /* 0x0000000d00117c82 */ /* 0x000fe20008000000 */
        /* <DEDUP_REMOVED lines=11> */
[----:B--2---:R-:W-:-:S06]  /*38f0*/  WARPGROUP.ARRIVE ;  /* 0x00000000000079c5 */ /* 0x004fcc0000000000 */
[----:B------:R-:W-:Y:S01]  /*3900*/  IGMMA.64x32x32.S8.S8 R40, gdesc[UR8], R40, gsb0 ;  /* 0x01200000082879f1 */ /* 0x000fe20008041028 */
[----:B------:R-:W-:Y:S01]  /*3910*/  MOV R205, R104 ;  /* 0x0000006800cd7202 */ /* 0x000fe20000000f00 */
[----:B------:R-:W-:Y:S02]  /*3920*/  IMAD.MOV.U32 R206, RZ, RZ, R105 ;  /* 0x000000ffffce7224 */ /* 0x000fe400078e0069 */
[----:B------:R-:W-:Y:S02]  /*3930*/  IMAD.MOV.U32 R207, RZ, RZ, R106 ;  /* 0x000000ffffcf7224 */ /* 0x000fe400078e006a */
[----:B------:R-:W-:Y:S02]  /*3940*/  IMAD.MOV.U32 R208, RZ, RZ, R107 ;  /* 0x000000ffffd07224 */ /* 0x000fe400078e006b */
[----:B------:R-:W-:Y:S02]  /*3950*/  IMAD.MOV.U32 R209, RZ, RZ, R108 ;  /* 0x000000ffffd17224 */ /* 0x000fe400078e006c */
[----:B------:R-:W-:Y:S01]  /*3960*/  IMAD.MOV.U32 R210, RZ, RZ, R109 ;  /* 0x000000ffffd27224 */ /* 0x000fe200078e006d */
[----:B------:R-:W-:Y:S01]  /*3970*/  MOV R109, R235 ;  /* 0x000000eb006d7202 */ /* 0x000fe20000000f00 */
        /* <DEDUP_REMOVED lines=19> */
[----:B------:R-:W-:Y:S01]  /*3ab0*/  IMAD.MOV.U32 R119, RZ, RZ, R0 ;  /* 0x000000ffff777224 */ /* 0x000fe200078e0000 */
[----:B------:R-:W-:Y:S01]  /*3ac0*/  UMOV UR4, UR12 ;  /* 0x0000000c00047c82 */ /* 0x000fe20008000000 */
[----:B------:R-:W-:Y:S01]  /*3ad0*/  UMOV UR5, UR13 ;  /* 0x0000000d00057c82 */ /* 0x000fe20008000000 */
[----:B------:R-:W-:-:S03]  /*3ae0*/  WARPGROUP.DEPBAR.LE gsb0, 0x0 ;  /* 0x00008000000079c5 */ /* 0x000fc60000010000 */
[----:B------:R-:W-:-:S06]  /*3af0*/  WARPGROUP.ARRIVE ;  /* 0x00000000000079c5 */ /* 0x000fcc0000000000 */
[----:B------:R-:W-:Y:S01]  /*3b00*/  IGMMA.64x32x32.S8.S8 R104, gdesc[UR4], R104, gsb0 ;  /* 0x01200000046879f1 */ /* 0x000fe20008041068 */
[----:B------:R-:W-:Y:S01]  /*3b10*/  UIADD3 UR16, UR34, 0x802, URZ ;  /* 0x0000080222107890 */ /* 0x000fe2000fffe03f */
[----:B------:R-:W-:-:S06]  /*3b20*/  UMOV UR5, 0x40000040 ;  /* 0x4000004000057882 */ /* 0x000fcc0000000000 */
[----:B------:R-:W-:Y:S01]  /*3b30*/  UMOV UR4, UR16 ;  /* 0x0000001000047c82 */ /* 0x000fe20008000000 */
[----:B------:R-:W-:Y:S01]  /*3b40*/  STL.64 [R1+0x40], R40 ;  /* 0x0000402801007387 */ /* 0x000fe20000100a00 */
[----:B------:R-:W-:Y:S02]  /*3b50*/  IMAD.MOV.U32 R2, RZ, RZ, R54 ;  /* 0x000000ffff027224 */ /* 0x000fe400078e0036 */
[----:B------:R-:W-:Y:S01]  /*3b60*/  IMAD.MOV.U32 R0, RZ, RZ, R55 ;  /* 0x000000ffff007224 */ /* 0x000fe200078e0037 */
[----:B------:R-:W-:Y:S01]  /*3b70*/  STL.64 [R1+0x48], R42 ;  /* 0x0000482a01007387 */ /* 0x000fe20000100a00 */
[----:B------:R-:W-:Y:S01]  /*3b80*/  IMAD.MOV.U32 R17, RZ, RZ, R52 ;  /* 0x000000ffff117224 */ /* 0x000fe200078e0034 */
[----:B------:R-:W-:Y:S01]  /*3b90*/  MOV R19, R50 ;  /* 0x0000003200137202 */ /* 0x000fe20000000f00 */
[----:B------:R-:W-:Y:S01]  /*3ba0*/  IMAD.MOV.U32 R16, RZ, RZ, R53 ;  /* 0x000000ffff107224 */ /* 0x000fe200078e0035 */
[----:B------:R0:W-:Y:S01]  /*3bb0*/  STL [R1+0x50], R44 ;  /* 0x0000502c01007387 */ /* 0x0001e20000100800 */
[----:B------:R-:W-:-:S03]  /*3bc0*/  IMAD.MOV.U32 R18, RZ, RZ, R51 ;  /* 0x000000ffff127224 */ /* 0x000fc600078e0033 */
[----:B------:R-:W2:Y:S01]  /*3bd0*/  LDL.LU.64 R54, [R1+0x540] ;  /* 0x0005400001367983 */ /* 0x000ea20000300a00 */
[----:B------:R-:W-:Y:S02]  /*3be0*/  IMAD.MOV.U32 R232, RZ, RZ, R48 ;  /* 0x000000ffffe87224 */ /* 0x000fe400078e0030 */
[----:B------:R-:W-:Y:S01]  /*3bf0*/  IMAD.MOV.U32 R23, RZ, RZ, R49 ;  /* 0x000000ffff177224 */ /* 0x000fe200078e0031 */
[----:B------:R-:W2:Y:S01]  /*3c00*/  LDL.LU.64 R52, [R1+0x538] ;  /* 0x0005380001347983 */ /* 0x000ea20000300a00 */
[----:B------:R-:W-:Y:S02]  /*3c10*/  IMAD.MOV.U32 R234, RZ, RZ, R46 ;  /* 0x000000ffffea7224 */ /* 0x000fe400078e002e */
[----:B------:R-:W-:Y:S01]  /*3c20*/  IMAD.MOV.U32 R233, RZ, RZ, R47 ;  /* 0x000000ffffe97224 */ /* 0x000fe200078e002f */
[----:B------:R-:W2:Y:S01]  /*3c30*/  LDL.LU.64 R50, [R1+0x530] ;  /* 0x0005300001327983 */ /* 0x000ea20000300a00 */
[----:B------:R-:W-:-:S03]  /*3c40*/  IMAD.MOV.U32 R235, RZ, RZ, R45 ;  /* 0x000000ffffeb7224 */ /* 0x000fc600078e002d */
[----:B------:R-:W2:Y:S04]  /*3c50*/  LDL.LU.64 R48, [R1+0x528] ;  /* 0x0005280001307983 */ /* 0x000ea80000300a00 */
[----:B------:R-:W2:Y:S04]  /*3c60*/  LDL.LU.64 R46, [R1+0x520] ;  /* 0x00052000012e7983 */ /* 0x000ea80000300a00 */
[----:B0-----:R-:W2:Y:S04]  /*3c70*/  LDL.LU.64 R44, [R1+0x518] ;  /* 0x00051800012c7983 */ /* 0x001ea80000300a00 */
[----:B------:R-:W2:Y:S04]  /*3c80*/  LDL.LU.64 R42, [R1+0x510] ;  /* 0x00051000012a7983 */ /* 0x000ea80000300a00 */
[----:B------:R-:W2:Y:S01]  /*3c90*/  LDL.LU.64 R40, [R1+0x508] ;  /* 0x0005080001287983 */ /* 0x000ea20000300a00 */
[----:B------:R-:W-:-:S02]  /*3ca0*/  WARPGROUP.DEPBAR.LE gsb0, 0x0 ;  /* 0x00008000000079c5 */ /* 0x000fc40000010000 */
[----:B------:R-:W-:-:S06]  /*3cb0*/  WARPGROUP.ARRIVE ;  /* 0x00000000000079c5 */ /* 0x000fcc0000000000 */
[----:B------:R-:W-:Y:S01]  /*3cc0*/  IGMMA.64x32x32.S8.S8 R168, gdesc[UR4], R168, gsb0 ;  /* 0x0120000004a879f1 */ /* 0x000fe200080410a8 */
[----:B------:R-:W-:Y:S04]  /*3cd0*/  STL.64 [R1+0x140], R104 ;  /* 0x0001406801007387 */ /* 0x000fe80000100a00 */
[----:B------:R-:W-:Y:S04]  /*3ce0*/  STL.64 [R1+0x148], R106 ;  /* 0x0001486a01007387 */ /* 0x000fe80000100a00 */
[----:B------:R-:W-:Y:S04]  /*3cf0*/  STL.64 [R1+0x150], R108 ;  /* 0x0001506c01007387 */ /* 0x000fe80000100a00 */
[----:B------:R-:W-:Y:S04]  /*3d00*/  STL.64 [R1+0x158], R110 ;  /* 0x0001586e01007387 */ /* 0x000fe80000100a00 */
[----:B------:R-:W-:Y:S04]  /*3d10*/  STL.64 [R1+0x160], R112 ;  /* 0x0001607001007387 */ /* 0x000fe80000100a00 */
[----:B------:R-:W-:Y:S04]  /*3d20*/  STL.64 [R1+0x168], R114 ;  /* 0x0001687201007387 */ /* 0x000fe80000100a00 */
[----:B------:R-:W-:Y:S04]  /*3d30*/  STL.64 [R1+0x170], R116 ;  /* 0x0001707401007387 */ /* 0x000fe80000100a00 */
[----:B------:R0:W-:Y:S04]  /*3d40*/  STL.64 [R1+0x178], R118 ;  /* 0x0001787601007387 */ /* 0x0001e80000100a00 */
[----:B0-----:R-:W3:Y:S04]  /*3d50*/  LDL.LU.64 R118, [R1+0x500] ;  /* 0x0005000001767983 */ /* 0x001ee80000300a00 */
[----:B------:R-:W3:Y:S04]  /*3d60*/  LDL.LU.64 R116, [R1+0x4f8] ;  /* 0x0004f80001747983 */ /* 0x000ee80000300a00 */
[----:B------:R-:W3:Y:S04]  /*3d70*/  LDL.LU.64 R114, [R1+0x4f0] ;  /* 0x0004f00001727983 */ /* 0x000ee80000300a00 */
[----:B------:R-:W3:Y:S04]  /*3d80*/  LDL.LU.64 R112, [R1+0x4e8] ;  /* 0x0004e80001707983 */ /* 0x000ee80000300a00 */
[----:B------:R-:W3:Y:S04]  /*3d90*/  LDL.LU.64 R110, [R1+0x4e0] ;  /* 0x0004e000016e7983 */ /* 0x000ee80000300a00 */
[----:B------:R-:W3:Y:S01]  /*3da0*/  LDL.LU.64 R108, [R1+0x4d8] ;  /* 0x0004d800016c7983 */ /* 0x000ee20000300a00 */
[----:B------:R-:W-:-:S03]  /*3db0*/  WARPGROUP.DEPBAR.LE gsb0, 0x0 ;  /* 0x00008000000079c5 */ /* 0x000fc60000010000 */
[----:B------:R-:W3:Y:S04]  /*3dc0*/  LDL.LU.64 R106, [R1+0x4d0] ;  /* 0x0004d000016a7983 */ /* 0x000ee80000300a00 */
[----:B------:R-:W3:Y:S04]  /*3dd0*/  LDL.LU.64 R104, [R1+0x4c8] ;  /* 0x0004c80001687983 */ /* 0x000ee80000300a00 */
        /* <DEDUP_REMOVED lines=8> */
[----:B0-----:R-:W4:Y:S04]  /*3e60*/  LDL.LU.64 R182, [R1+0x4c0] ;  /* 0x0004c00001b67983 */ /* 0x001f280000300a00 */
[----:B------:R-:W4:Y:S04]  /*3e70*/  LDL.LU.64 R180, [R1+0x4b8] ;  /* 0x0004b80001b47983 */ /* 0x000f280000300a00 */
[----:B------:R-:W4:Y:S04]  /*3e80*/  LDL.LU.64 R178, [R1+0x4b0] ;  /* 0x0004b00001b27983 */ /* 0x000f280000300a00 */
[----:B------:R-:W4:Y:S04]  /*3e90*/  LDL.LU.64 R176, [R1+0x4a8] ;  /* 0x0004a80001b07983 */ /* 0x000f280000300a00 */
[----:B------:R-:W4:Y:S04]  /*3ea0*/  LDL.LU.64 R174, [R1+0x4a0] ;  /* 0x0004a00001ae7983 */ /* 0x000f280000300a00 */
[----:B------:R-:W4:Y:S04]  /*3eb0*/  LDL.LU.64 R172, [R1+0x498] ;  /* 0x0004980001ac7983 */ /* 0x000f280000300a00 */
[----:B------:R-:W4:Y:S04]  /*3ec0*/  LDL.LU.64 R170, [R1+0x490] ;  /* 0x0004900001aa7983 */ /* 0x000f280000300a00 */
[----:B------:R-:W4:Y:S01]  /*3ed0*/  LDL.LU.64 R168, [R1+0x488] ;  /* 0x0004880001a87983 */ /* 0x000f220000300a00 */
[----:B------:R-:W-:Y:S01]  /*3ee0*/  WARPGROUP.ARRIVE ;  /* 0x00000000000079c5 */ /* 0x000fe20000000000 */
[----:B------:R-:W-:Y:S01]  /*3ef0*/  UMOV UR8, UR4 ;  /* 0x0000000400087c82 */ /* 0x000fe20008000000 */
[----:B------:R-:W-:-:S04]  /*3f00*/  UMOV UR9, UR5 ;  /* 0x0000000500097c82 */ /* 0x000fc80008000000 */
[----:B------:R-:W-:Y:S01]  /*3f10*/  IGMMA.64x32x32.S8.S8 R200, gdesc[UR8], R200, gsb0 ;  /* 0x0120000008c879f1 */ /* 0x000fe200080410c8 */
[----:B------:R-:W-:Y:S01]  /*3f20*/  UMOV UR24, UR4 ;  /* 0x0000000400187c82 */ /* 0x000fe20008000000 */
[----:B------:R-:W-:Y:S01]  /*3f30*/  UMOV UR25, UR5 ;  /* 0x0000000500197c82 */ /* 0x000fe20008000000 */
[----:B------:R-:W-:Y:S02]  /*3f40*/  WARPGROUP.DEPBAR.LE gsb0, 0x0 ;  /* 0x00008000000079c5 */ /* 0x000fe40000010000 */
[----:B------:R-:W-:Y:S01]  /*3f50*/  UMOV UR16, UR4 ;  /* 0x0000000400107c82 */ /* 0x000fe20008000000 */
[----:B------:R-:W-:Y:S01]  /*3f60*/  UMOV UR17, UR5 ;  /* 0x0000000500117c82 */ /* 0x000fe20008000000 */
[----:B------:R-:W-:Y:S01]  /*3f70*/  UMOV UR12, UR4 ;  /* 0x00000004000c7c82 */ /* 0x000fe20008000000 */
[----:B------:R-:W-:Y:S01]  /*3f80*/  UMOV UR13, UR5 ;  /* 0x00000005000d7c82 */ /* 0x000fe20008000000 */
[----:B------:R-:W-:Y:S01]  /*3f90*/  UIADD3 UR8, UR34, 0xc02, URZ ;  /* 0x00000c0222087890 */ /* 0x000fe2000fffe03f */
[----:B----4-:R-:W-:-:S06]  /*3fa0*/  WARPGROUP.ARRIVE ;  /* 0x00000000000079c5 */ /* 0x010fcc0000000000 */
[----:B------:R-:W-:Y:S03]  /*3fb0*/  IGMMA.64x32x32.S8.S8 R168, gdesc[UR24], R168, gsb0 ;  /* 0x0120000018a879f1 */ /* 0x000fe600080410a8 */
[----:B------:R-:W-:Y:S02]  /*3fc0*/  WARPGROUP.DEPBAR.LE gsb0, 0x0 ;  /* 0x00008000000079c5 */ /* 0x000fe40000010000 */
[----:B---3--:R-:W-:-:S06]  /*3fd0*/  WARPGROUP.ARRIVE ;  /* 0x00000000000079c5 */ /* 0x008fcc0000000000 */
[----:B------:R-:W-:Y:S03]  /*3fe0*/  IGMMA.64x32x32.S8.S8 R104, gdesc[UR16], R104, gsb0 ;  /* 0x01200000106879f1 */ /* 0x000fe60008041068 */
[----:B------:R-:W-:Y:S02]  /*3ff0*/  WARPGROUP.DEPBAR.LE gsb0, 0x0 ;  /* 0x00008000000079c5 */ /* 0x000fe40000010000 */
[----:B--2---:R-:W-:-:S06]  /*4000*/  WARPGROUP.ARRIVE ;  /* 0x00000000000079c5 */ /* 0x004fcc0000000000 */
        /* <DEDUP_REMOVED lines=13> */
[----:B------:R-:W-:Y:S04]  /*40e0*/  STL.64 [R1], R200 ;  /* 0x000000c801007387 */ /* 0x000fe80000100a00 */
[----:B------:R-:W-:Y:S04]  /*40f0*/  STL.64 [R1+0x8], R202 ;  /* 0x000008ca01007387 */ /* 0x000fe80000100a00 */
[----:B------:R-:W-:Y:S04]  /*4100*/  STL.64 [R1+0x10], R204 ;  /* 0x000010cc01007387 */ /* 0x000fe80000100a00 */
[----:B------:R-:W-:Y:S04]  /*4110*/  STL.64 [R1+0x18], R206 ;  /* 0x000018ce01007387 */ /* 0x000fe80000100a00 */
[----:B------:R-:W-:Y:S04]  /*4120*/  STL.64 [R1+0x20], R208 ;  /* 0x000020d001007387 */ /* 0x000fe80000100a00 */
[----:B------:R-:W-:Y:S01]  /*4130*/  STL.64 [R1+0x28], R210 ;  /* 0x000028d201007387 */ /* 0x000fe20000100a00 */
        /* <DEDUP_REMOVED lines=13> */
[----:B0-----:R-:W2:Y:S04]  /*4210*/  LDL.LU.64 R168, [R1+0x80] ;  /* 0x0000800001a87983 */ /* 0x001ea80000300a00 */
[----:B------:R-:W2:Y:S04]  /*4220*/  LDL.LU.64 R170, [R1+0x88] ;  /* 0x0000880001aa7983 */ /* 0x000ea80000300a00 */
[----:B------:R-:W2:Y:S04]  /*4230*/  LDL.LU.64 R172, [R1+0x90] ;  /* 0x0000900001ac7983 */ /* 0x000ea80000300a00 */
[----:B------:R-:W2:Y:S04]  /*4240*/  LDL.LU.64 R174, [R1+0x98] ;  /* 0x0000980001ae7983 */ /* 0x000ea80000300a00 */
[----:B------:R-:W2:Y:S04]  /*4250*/  LDL.LU.64 R176, [R1+0xa0] ;  /* 0x0000a00001b07983 */ /* 0x000ea80000300a00 */
[----:B------:R-:W2:Y:S04]  /*4260*/  LDL.LU.64 R178, [R1+0xa8] ;  /* 0x0000a80001b27983 */ /* 0x000ea80000300a00 */
[----:B------:R-:W2:Y:S04]  /*4270*/  LDL.LU.64 R180, [R1+0xb0] ;  /* 0x0000b00001b47983 */ /* 0x000ea80000300a00 */
[----:B------:R-:W2:Y:S04]  /*4280*/  LDL.LU.64 R182, [R1+0xb8] ;  /* 0x0000b80001b67983 */ /* 0x000ea80000300a00 */
        /* <DEDUP_REMOVED lines=8> */
[----:B------:R-:W-:-:S03]  /*4310*/  UIADD3 UR9, UR34, 0x4, URZ ;  /* 0x0000000422097890 */ /* 0x000fc6000fffe03f */
[----:B------:R-:W-:Y:S04]  /*4320*/  STL [R1+0x3a0], R116 ;  /* 0x0003a07401007387 */ /* 0x000fe80000100800 */
[----:B------:R-:W-:Y:S04]  /*4330*/  STL [R1+0x39c], R117 ;  /* 0x00039c7501007387 */ /* 0x000fe80000100800 */
[----:B------:R-:W-:Y:S01]  /*4340*/  STL [R1+0x398], R118 ;  /* 0x0003987601007387 */ /* 0x000fe20000100800 */
[----:B------:R-:W-:-:S03]  /*4350*/  WARPGROUP.DEPBAR.LE gsb0, 0x0 ;  /* 0x00008000000079c5 */ /* 0x000fc60000010000 */
[----:B------:R-:W-:Y:S01]  /*4360*/  STL [R1+0x394], R119 ;  /* 0x0003947701007387 */ /* 0x000fe20000100800 */
[----:B------:R-:W-:-:S03]  /*4370*/  WARPGROUP.ARRIVE ;  /* 0x00000000000079c5 */ /* 0x000fc60000000000 */
[----:B------:R-:W-:Y:S04]  /*4380*/  STL [R1+0x390], R52 ;  /* 0x0003903401007387 */ /* 0x000fe80000100800 */
[----:B------:R-:W-:Y:S04]  /*4390*/  STL [R1+0x38c], R53 ;  /* 0x00038c3501007387 */ /* 0x000fe80000100800 */
[----:B------:R-:W-:Y:S01]  /*43a0*/  STL [R1+0x388], R54 ;  /* 0x0003883601007387 */ /* 0x000fe20000100800 */
[----:B------:R-:W-:-:S03]  /*43b0*/  UMOV UR4, UR9 ;  /* 0x0000000900047c82 */ /* 0x000fc60008000000 */
[----:B------:R-:W-:Y:S01]  /*43c0*/  STL [R1+0x384], R55 ;  /* 0x0003843701007387 */ /* 0x000fe20000100800 */
[----:B------:R-:W-:-:S03]  /*43d0*/  UMOV UR8, UR12 ;  /* 0x0000000c00087c82 */ /* 0x000fc60008000000 */
[----:B------:R-:W-:Y:S01]  /*43e0*/  STL.64 [R1+0x440], R50 ;  /* 0x0004403201007387 */ /* 0x000fe20000100a00 */
[----:B------:R-:W-:Y:S02]  /*43f0*/  UMOV UR9, UR13 ;  /* 0x0000000d00097c82 */ /* 0x000fe40008000000 */
[----:B------:R-:W-:Y:S01]  /*4400*/  IGMMA.64x32x32.S8.S8 R216, gdesc[UR8], R216, gsb0 ;  /* 0x0120000008d879f1 */ /* 0x000fe200080410d8 */
        /* <DEDUP_REMOVED lines=10> */
[----:B------:R-:W3:Y:S04]  /*44b0*/  LDL.LU.64 R50, [R1+0x1a8] ;  /* 0x0001a80001327983 */ /* 0x000ee80000300a00 */
[----:B------:R-:W3:Y:S04]  /*44c0*/  LDL.LU.64 R52, [R1+0x1b0] ;  /* 0x0001b00001347983 */ /* 0x000ee80000300a00 */
[----:B------:R-:W3:Y:S01]  /*44d0*/  LDL.LU.64 R54, [R1+0x1b8] ;  /* 0x0001b80001367983 */ /* 0x000ee20000300a00 */
        /* <DEDUP_REMOVED lines=16> */
[----:B------:R-:W-:-:S05]  /*45e0*/  WARPGROUP.DEPBAR.LE gsb0, 0x0 ;  /* 0x00008000000079c5 */ /* 0x000fca0000010000 */
[----:B------:R-:W-:Y:S01]  /*45f0*/  WARPGROUP.ARRIVE ;  /* 0x00000000000079c5 */ /* 0x000fe20000000000 */
[----:B------:R-:W-:Y:S01]  /*4600*/  UMOV UR14, UR6 ;  /* 0x00000006000e7c82 */ /* 0x000fe20008000000 */
[----:B------:R-:W-:-:S04]  /*4610*/  UMOV UR15, UR7 ;  /* 0x00000007000f7c82 */ /* 0x000fc80008000000 */
[----:B------:R-:W-:Y:S01]  /*4620*/  IGMMA.64x32x32.S8.S8 R200, gdesc[UR12], R200, gsb0 ;  /* 0x012000000cc879f1 */ /* 0x000fe200080410c8 */
[----:B------:R-:W-:Y:S04]  /*4630*/  STL.64 [R1+0x410], R38 ;  /* 0x0004102601007387 */ /* 0x000fe80000100a00 */
[----:B------:R-:W-:Y:S01]  /*4640*/  STL.64 [R1+0x408], R36 ;  /* 0x0004082401007387 */ /* 0x000fe20000100a00 */
[----:B------:R-:W-:-:S03]  /*4650*/  WARPGROUP.DEPBAR.LE gsb0, 0x0 ;  /* 0x00008000000079c5 */ /* 0x000fc60000010000 */
        /* <DEDUP_REMOVED lines=16> */
[----:B------:R-:W-:Y:S01]  /*4760*/  UIADD3 UR18, UR35, 0x4, URZ ;  /* 0x0000000423127890 */ /* 0x000fe2000fffe03f */
[----:B------:R-:W-:Y:S01]  /*4770*/  UMOV UR5, 0x40000040 ;  /* 0x4000004000057882 */ /* 0x000fe20000000000 */
[----:B------:R-:W-:-:S05]  /*4780*/  UMOV UR7, 0x40000040 ;  /* 0x4000004000077882 */ /* 0x000fca0000000000 */
[----:B------:R-:W-:Y:S01]  /*4790*/  UMOV UR6, UR18 ;  /* 0x0000001200067c82 */ /* 0x000fe20008000000 */
[----:B------:R-:W-:Y:S01]  /*47a0*/  UIADD3 UR10, UR35, 0x104, URZ ;  /* 0x00000104230a7890 */ /* 0x000fe2000fffe03f */
[----:B------:R-:W-:Y:S01]  /*47b0*/  UMOV UR16, UR4 ;  /* 0x0000000400107c82 */ /* 0x000fe20008000000 */
[----:B------:R-:W-:Y:S01]  /*47c0*/  UMOV UR17, UR5 ;  /* 0x0000000500117c82 */ /* 0x000fe20008000000 */
[----:B------:R-:W-:-:S04]  /*47d0*/  UMOV UR19, 0x40000040 ;  /* 0x4000004000137882 */ /* 0x000fc80000000000 */
[----:B------:R-:W-:Y:S01]  /*47e0*/  UMOV UR18, UR10 ;  /* 0x0000000a00127c82 */ /* 0x000fe20008000000 */
[----:B---3--:R-:W-:-:S06]  /*47f0*/  WARPGROUP.ARRIVE ;  /* 0x00000000000079c5 */ /* 0x008fcc0000000000 */
[----:B------:R-:W-:Y:S03]  /*4800*/  IGMMA.64x32x32.S8.S8 R40, gdesc[UR4], R40, gsb0 ;  /* 0x01200000042879f1 */ /* 0x000fe60008041028 */
[----:B------:R-:W-:Y:S02]  /*4810*/  WARPGROUP.DEPBAR.LE gsb0, 0x0 ;  /* 0x00008000000079c5 */ /* 0x000fe40000010000 */
[----:B--2---:R-:W-:-:S06]  /*4820*/  WARPGROUP.ARRIVE ;  /* 0x00000000000079c5 */ /* 0x004fcc0000000000 */
[----:B------:R-:W-:Y:S01]  /*4830*/  IGMMA.64x32x32.S8.S8 R168, gdesc[UR16], R168, gsb0 ;  /* 0x0120000010a879f1 */ /* 0x000fe200080410a8 */
[----:B------:R-:W-:Y:S01]  /*4840*/  UIADD3 UR12, UR35, 0x204, URZ ;  /* 0x00000204230c7890 */ /* 0x000fe2000fffe03f */
[----:B------:R-:W-:Y:S01]  /*4850*/  UMOV UR8, UR4 ;  /* 0x0000000400087c82 */ /* 0x000fe20008000000 */
[----:B------:R-:W-:Y:S01]  /*4860*/  UMOV UR9, UR5 ;  /* 0x0000000500097c82 */ /* 0x000fe20008000000 */
[----:B------:R-:W-:-:S04]  /*4870*/  UMOV UR11, 0x40000040 ;  /* 0x40000040000b7882 */ /* 0x000fc80000000000 */
[----:B------:R-:W-:Y:S01]  /*4880*/  UMOV UR10, UR12 ;  /* 0x0000000c000a7c82 */ /* 0x000fe20008000000 */
[----:B------:R-:W-:Y:S02]  /*4890*/  WARPGROUP.DEPBAR.LE gsb0, 0x0 ;  /* 0x00008000000079c5 */ /* 0x000fe40000010000 */
[----:B----4-:R-:W-:-:S06]  /*48a0*/  WARPGROUP.ARRIVE ;  /* 0x00000000000079c5 */ /* 0x010fcc0000000000 */
[----:B------:R-:W-:Y:S01]  /*48b0*/  IGMMA.64x32x32.S8.S8 R200, gdesc[UR8], R200, gsb0 ;  /* 0x0120000008c879f1 */ /* 0x000fe200080410c8 */
[----:B------:R-:W-:Y:S01]  /*48c0*/  UIADD3 UR14, UR35, 0x304, URZ ;  /* 0x00000304230e7890 */ /* 0x000fe2000fffe03f */
[----:B------:R-:W-:Y:S01]  /*48d0*/  UMOV UR12, UR4 ;  /* 0x00000004000c7c82 */ /* 0x000fe20008000000 */
[----:B------:R-:W-:Y:S01]  /*48e0*/  UMOV UR13, UR5 ;  /* 0x00000005000d7c82 */ /* 0x000fe20008000000 */
[----:B------:R-:W-:Y:S01]  /*48f0*/  UMOV UR15, 0x40000040 ;  /* 0x40000040000f7882 */ /* 0x000fe20000000000 */
[----:B------:R-:W-:Y:S02]  /*4900*/  IMAD.MOV.U32 R108, RZ, RZ, R168 ;  /* 0x000000ffff6c7224 */ /* 0x000fe400078e00a8 */
[----:B------:R-:W-:Y:S01]  /*4910*/  IMAD.MOV.U32 R109, RZ, RZ, R169 ;  /* 0x000000ffff6d7224 */ /* 0x000fe200078e00a9 */
[----:B------:R-:W2:Y:S01]  /*4920*/  LDL.LU R168, [R1+0x40] ;  /* 0x0000400001a87983 */ /* 0x000ea20000300800 */
[----:B------:R-:W-:Y:S02]  /*4930*/  IMAD.MOV.U32 R110, RZ, RZ, R170 ;  /* 0x000000ffff6e7224 */ /* 0x000fe400078e00aa */
[----:B------:R-:W-:Y:S01]  /*4940*/  IMAD.MOV.U32 R111, RZ, RZ, R171 ;  /* 0x000000ffff6f7224 */ /* 0x000fe200078e00ab */
[----:B------:R-:W2:Y:S01]  /*4950*/  LDL.LU R169, [R1+0x44] ;  /* 0x0000440001a97983 */ /* 0x000ea20000300800 */
[----:B------:R-:W-:-:S03]  /*4960*/  IMAD.MOV.U32 R112, RZ, RZ, R172 ;  /* 0x000000ffff707224 */ /* 0x000fc600078e00ac */
[----:B------:R-:W2:Y:S04]  /*4970*/  LDL.LU R170, [R1+0x48] ;  /* 0x0000480001aa7983 */ /* 0x000ea80000300800 */
[----:B------:R-:W2:Y:S04]  /*4980*/  LDL.LU R171, [R1+0x4c] ;  /* 0x00004c0001ab7983 */ /* 0x000ea80000300800 */
[----:B------:R-:W2:Y:S01]  /*4990*/  LDL.LU R172, [R1+0x50] ;  /* 0x0000500001ac7983 */ /* 0x000ea20000300800 */
[----:B------:R-:W-:Y:S01]  /*49a0*/  UIADD3 UR22, UR35, 0x404, URZ ;  /* 0x0000040423167890 */ /* 0x000fe2000fffe03f */
[----:B------:R-:W-:Y:S01]  /*49b0*/  UMOV UR20, UR4 ;  /* 0x0000000400147c82 */ /* 0x000fe20008000000 */
[----:B------:R-:W-:Y:S01]  /*49c0*/  UMOV UR21, UR5 ;  /* 0x0000000500157c82 */ /* 0x000fe20008000000 */
[----:B------:R-:W-:Y:S01]  /*49d0*/  UMOV UR23, 0x40000040 ;  /* 0x4000004000177882 */ /* 0x000fe20000000000 */
[----:B------:R-:W-:Y:S01]  /*49e0*/  UIADD3 UR8, UR34, 0x404, URZ ;  /* 0x0000040422087890 */ /* 0x000fe2000fffe03f */
[----:B------:R-:W3:Y:S01]  /*49f0*/  LDL.LU.64 R36, [R1+0x100] ;  /* 0x0001000001247983 */ /* 0x000ee20000300a00 */
[----:B------:R-:W-:-:S02]  /*4a00*/  IMAD.MOV.U32 R22, RZ, RZ, R40 ;  /* 0x000000ffff167224 */ /* 0x000fc400078e0028 */
[----:B------:R-:W-:Y:S01]  /*4a10*/  IMAD.MOV.U32 R21, RZ, RZ, R41 ;  /* 0x000000ffff157224 */ /* 0x000fe200078e0029 */
[----:B------:R-:W3:Y:S01]  /*4a20*/  LDL.LU.64 R38, [R1+0x108] ;  /* 0x0001080001267983 */ /* 0x000ee20000300a00 */
[----:B------:R-:W-:Y:S02]  /*4a30*/  IMAD.MOV.U32 R20, RZ, RZ, R42 ;  /* 0x000000ffff147224 */ /* 0x000fe400078e002a */
[----:B------:R-:W-:Y:S01]  /*4a40*/  IMAD.MOV.U32 R15, RZ, RZ, R43 ;  /* 0x000000ffff0f7224 */ /* 0x000fe200078e002b */
[----:B------:R-:W3:Y:S01]  /*4a50*/  LDL.LU.64 R40, [R1+0x110] ;  /* 0x0001100001287983 */ /* 0x000ee20000300a00 */
[----:B------:R-:W-:Y:S02]  /*4a60*/  IMAD.MOV.U32 R14, RZ, RZ, R44 ;  /* 0x000000ffff0e7224 */ /* 0x000fe400078e002c */
[----:B------:R-:W-:Y:S01]  /*4a70*/  IMAD.MOV.U32 R13, RZ, RZ, R45 ;  /* 0x000000ffff0d7224 */ /* 0x000fe200078e002d */
[----:B------:R-:W3:Y:S01]  /*4a80*/  LDL.LU.64 R42, [R1+0x118] ;  /* 0x00011800012a7983 */ /* 0x000ee20000300a00 */
[----:B------:R-:W-:-:S02]  /*4a90*/  IMAD.MOV.U32 R12, RZ, RZ, R46 ;  /* 0x000000ffff0c7224 */ /* 0x000fc400078e002e */
[----:B------:R-:W-:Y:S01]  /*4aa0*/  IMAD.MOV.U32 R11, RZ, RZ, R47 ;  /* 0x000000ffff0b7224 */ /* 0x000fe200078e002f */
[----:B------:R-:W3:Y:S01]  /*4ab0*/  LDL.LU.64 R44, [R1+0x120] ;  /* 0x00012000012c7983 */ /* 0x000ee20000300a00 */
[----:B------:R-:W-:Y:S01]  /*4ac0*/  IMAD.MOV.U32 R10, RZ, RZ, R48 ;  /* 0x000000ffff0a7224 */ /* 0x000fe200078e0030 */
[----:B------:R-:W-:Y:S01]  /*4ad0*/  MOV R8, R50 ;  /* 0x0000003200087202 */ /* 0x000fe20000000f00 */
[----:B------:R-:W-:Y:S01]  /*4ae0*/  IMAD.MOV.U32 R9, RZ, RZ, R49 ;  /* 0x000000ffff097224 */ /* 0x000fe200078e0031 */
[----:B------:R-:W3:Y:S01]  /*4af0*/  LDL.LU.64 R46, [R1+0x128] ;  /* 0x00012800012e7983 */ /* 0x000ee20000300a00 */
[----:B------:R-:W-:-:S03]  /*4b00*/  IMAD.MOV.U32 R7, RZ, RZ, R51 ;  /* 0x000000ffff077224 */ /* 0x000fc600078e0033 */
[----:B------:R-:W3:Y:S01]  /*4b10*/  LDL.LU.64 R48, [R1+0x130] ;  /* 0x0001300001307983 */ /* 0x000ee20000300a00 */
[----:B------:R-:W-:Y:S02]  /*4b20*/  WARPGROUP.DEPBAR.LE gsb0, 0x0 ;  /* 0x00008000000079c5 */ /* 0x000fe40000010000 */
[----:B------:R-:W-:Y:S01]  /*4b30*/  WARPGROUP.ARRIVE ;  /* 0x00000000000079c5 */ /* 0x000fe20000000000 */
[----:B------:R-:W3:Y:S05]  /*4b40*/  LDL.LU.64 R50, [R1+0x138] ;  /* 0x0001380001327983 */ /* 0x000eea0000300a00 */
[----:B------:R-:W-:Y:S03]  /*4b50*/  IGMMA.64x32x32.S8.S8 R136, gdesc[UR12], R136, gsb0 ;  /* 0x012000000c8879f1 */ /* 0x000fe60008041088 */
[----:B------:R-:W-:-:S02]  /*4b60*/  WARPGROUP.DEPBAR.LE gsb0, 0x0 ;  /* 0x00008000000079c5 */ /* 0x000fc40000010000 */
        /* <DEDUP_REMOVED lines=12> */
[----:B------:R-:W-:Y:S04]  /*4c30*/  STL [R1+0x340], R200 ;  /* 0x000340c801007387 */ /* 0x000fe80000100800 */
[----:B------:R0:W-:Y:S04]  /*4c40*/  STL [R1+0x33c], R201 ;  /* 0x00033cc901007387 */ /* 0x0001e80000100800 */
[----:B------:R-:W-:Y:S04]  /*4c50*/  STL [R1+0x338], R202 ;  /* 0x000338ca01007387 */ /* 0x000fe80000100800 */
[----:B------:R1:W-:Y:S04]  /*4c60*/  STL [R1+0x334], R203 ;  /* 0x000334cb01007387 */ /* 0x0003e80000100800 */
[----:B------:R-:W-:Y:S04]  /*4c70*/  STL [R1+0x330], R204 ;  /* 0x000330cc01007387 */ /* 0x000fe80000100800 */
[----:B------:R4:W-:Y:S04]  /*4c80*/  STL [R1+0x32c], R205 ;  /* 0x00032ccd01007387 */ /* 0x0009e80000100800 */
[----:B------:R-:W-:Y:S04]  /*4c90*/  STL [R1+0x328], R206 ;  /* 0x000328ce01007387 */ /* 0x000fe80000100800 */
[----:B------:R4:W-:Y:S04]  /*4ca0*/  STL [R1+0x324], R207 ;  /* 0x000324cf01007387 */ /* 0x0009e80000100800 */
[----:B------:R-:W-:Y:S04]  /*4cb0*/  STL [R1+0x320], R208 ;  /* 0x000320d001007387 */ /* 0x000fe80000100800 */
[----:B------:R4:W-:Y:S01]  /*4cc0*/  STL [R1+0x31c], R209 ;  /* 0x00031cd101007387 */ /* 0x0009e20000100800 */
[----:B------:R-:W-:-:S03]  /*4cd0*/  UMOV UR8, UR20 ;  /* 0x0000001400087c82 */ /* 0x000fc60008000000 */
[----:B------:R-:W-:Y:S01]  /*4ce0*/  STL [R1+0x318], R210 ;  /* 0x000318d201007387 */ /* 0x000fe20000100800 */
[----:B------:R-:W-:-:S03]  /*4cf0*/  UMOV UR9, UR21 ;  /* 0x0000001500097c82 */ /* 0x000fc60008000000 */
[----:B------:R4:W-:Y:S04]  /*4d00*/  STL [R1+0x314], R211 ;  /* 0x000314d301007387 */ /* 0x0009e80000100800 */
[----:B------:R-:W-:Y:S04]  /*4d10*/  STL [R1+0x310], R212 ;  /* 0x000310d401007387 */ /* 0x000fe80000100800 */
[----:B------:R4:W-:Y:S01]  /*4d20*/  STL [R1+0x30c], R213 ;  /* 0x00030cd501007387 */ /* 0x0009e20000100800 */
[----:B------:R-:W-:Y:S02]  /*4d30*/  WARPGROUP.DEPBAR.LE gsb0, 0x0 ;  /* 0x00008000000079c5 */ /* 0x000fe40000010000 */
[----:B------:R-:W-:Y:S01]  /*4d40*/  WARPGROUP.ARRIVE ;  /* 0x00000000000079c5 */ /* 0x000fe20000000000 */
[----:B------:R-:W-:Y:S04]  /*4d50*/  STL [R1+0x308], R214 ;  /* 0x000308d601007387 */ /* 0x000fe80000100800 */
[----:B------:R4:W-:Y:S01]  /*4d60*/  STL [R1+0x304], R215 ;  /* 0x000304d701007387 */ /* 0x0009e20000100800 */
[----:B------:R-:W-:Y:S03]  /*4d70*/  IGMMA.64x32x32.S8.S8 R184, gdesc[UR8], R184, gsb0 ;  /* 0x0120000008b879f1 */ /* 0x000fe600080410b8 */
[----:B0-----:R-:W3:Y:S04]  /*4d80*/  LDL.LU.64 R200, [R1+0x140] ;  /* 0x0001400001c87983 */ /* 0x001ee80000300a00 */
[----:B-1----:R-:W3:Y:S04]  /*4d90*/  LDL.LU.64 R202, [R1+0x148] ;  /* 0x0001480001ca7983 */ /* 0x002ee80000300a00 */
[----:B----4-:R-:W3:Y:S04]  /*4da0*/  LDL.LU.64 R204, [R1+0x150] ;  /* 0x0001500001cc7983 */ /* 0x010ee80000300a00 */
        /* <DEDUP_REMOVED lines=31> */
[----:B------:R-:W-:-:S05]  /*4fa0*/  WARPGROUP.DEPBAR.LE gsb0, 0x0 ;  /* 0x00008000000079c5 */ /* 0x000fca0000010000 */
[----:B--2---:R-:W-:Y:S01]  /*4fb0*/  WARPGROUP.ARRIVE ;  /* 0x00000000000079c5 */ /* 0x004fe20000000000 */
[----:B------:R-:W-:Y:S01]  /*4fc0*/  UMOV UR16, UR20 ;  /* 0x0000001400107c82 */ /* 0x000fe20008000000 */
[----:B------:R-:W-:-:S04]  /*4fd0*/  UMOV UR17, UR21 ;  /* 0x0000001500117c82 */ /* 0x000fc80008000000 */
[----:B------:R-:W-:Y:S01]  /*4fe0*/  IGMMA.64x32x32.S8.S8 R168, gdesc[UR16], R168, gsb0 ;  /* 0x0120000010a879f1 */ /* 0x000fe200080410a8 */
        /* <DEDUP_REMOVED lines=18> */
[----:B------:R-:W-:-:S03]  /*5110*/  WARPGROUP.DEPBAR.LE gsb0, 0x0 ;  /* 0x00008000000079c5 */ /* 0x000fc60000010000 */
[----:B------:R-:W-:Y:S04]  /*5120*/  STL [R1+0x378], R85 ;  /* 0x0003785501007387 */ /* 0x000fe80000100800 */
[----:B------:R-:W-:Y:S04]  /*5130*/  STL [R1+0x374], R86 ;  /* 0x0003745601007387 */ /* 0x000fe80000100800 */
[----:B------:R-:W-:Y:S04]  /*5140*/  STL [R1+0x370], R87 ;  /* 0x0003705701007387 */ /* 0x000fe80000100800 */
[----:B------:R0:W-:Y:S04]  /*5150*/  STL.64 [R1+0x40], R168 ;  /* 0x000040a801007387 */ /* 0x0001e80000100a00 */
[----:B------:R1:W-:Y:S04]  /*5160*/  STL.64 [R1+0x48], R170 ;  /* 0x000048aa01007387 */ /* 0x0003e80000100a00 */
[----:B------:R2:W-:Y:S04]  /*5170*/  STL.64 [R1+0x50], R172 ;  /* 0x000050ac01007387 */ /* 0x0005e80000100a00 */
[----:B------:R4:W-:Y:S04]  /*5180*/  STL.64 [R1+0x58], R174 ;  /* 0x000058ae01007387 */ /* 0x0009e80000100a00 */
[----:B------:R4:W-:Y:S04]  /*5190*/  STL.64 [R1+0x60], R176 ;  /* 0x000060b001007387 */ /* 0x0009e80000100a00 */
[----:B------:R4:W-:Y:S04]  /*51a0*/  STL.64 [R1+0x68], R178 ;  /* 0x000068b201007387 */ /* 0x0009e80000100a00 */
[----:B------:R4:W-:Y:S04]  /*51b0*/  STL.64 [R1+0x70], R180 ;  /* 0x000070b401007387 */ /* 0x0009e80000100a00 */
[----:B------:R3:W-:Y:S04]  /*51c0*/  STL.64 [R1+0x78], R182 ;  /* 0x000078b601007387 */ /* 0x0007e80000100a00 */
[----:B0-----:R-:W3:Y:S04]  /*51d0*/  LDL.LU.64 R168, [R1] ;  /* 0x0000000001a87983 */ /* 0x001ee80000300a00 */
[----:B-1----:R-:W3:Y:S04]  /*51e0*/  LDL.LU.64 R170, [R1+0x8] ;  /* 0x0000080001aa7983 */ /* 0x002ee80000300a00 */
[----:B--2---:R-:W2:Y:S04]  /*51f0*/  LDL.LU.64 R172, [R1+0x10] ;  /* 0x0000100001ac7983 */ /* 0x004ea80000300a00 */
[----:B----4-:R-:W2:Y:S04]  /*5200*/  LDL.LU.64 R174, [R1+0x18] ;  /* 0x0000180001ae7983 */ /* 0x010ea80000300a00 */
[----:B------:R-:W2:Y:S04]  /*5210*/  LDL.LU.64 R176, [R1+0x20] ;  /* 0x0000200001b07983 */ /* 0x000ea80000300a00 */
[----:B------:R-:W2:Y:S04]  /*5220*/  LDL.LU.64 R178, [R1+0x28] ;  /* 0x0000280001b27983 */ /* 0x000ea80000300a00 */
[----:B------:R-:W2:Y:S04]  /*5230*/  LDL.LU.64 R180, [R1+0x30] ;  /* 0x0000300001b47983 */ /* 0x000ea80000300a00 */
[----:B---3--:R-:W2:Y:S01]  /*5240*/  LDL.LU.64 R182, [R1+0x38] ;  /* 0x0000380001b67983 */ /* 0x008ea20000300a00 */
[----:B------:R-:W-:Y:S01]  /*5250*/  UMOV UR4, UR20 ;  /* 0x0000001400047c82 */ /* 0x000fe20008000000 */
[----:B------:R-:W-:Y:S01]  /*5260*/  UMOV UR5, UR21 ;  /* 0x0000001500057c82 */ /* 0x000fe20008000000 */
[----:B------:R-:W-:Y:S01]  /*5270*/  UIADD3 UR8, UR34, 0x804, URZ ;  /* 0x0000080422087890 */ /* 0x000fe2000fffe03f */
        /* <DEDUP_REMOVED lines=10> */
[----:B------:R-:W-:Y:S01]  /*5320*/  IMAD.MOV.U32 R232, RZ, RZ, R214 ;  /* 0x000000ffffe87224 */ /* 0x000fe200078e00d6 */
[----:B------:R-:W-:Y:S01]  /*5330*/  MOV R23, R215 ;  /* 0x000000d700177202 */ /* 0x000fe20000000f00 */
[----:B------:R-:W-:Y:S01]  /*5340*/  IMAD.MOV.U32 R234, RZ, RZ, R212 ;  /* 0x000000ffffea7224 */ /* 0x000fe200078e00d4 */
[----:B------:R-:W-:Y:S01]  /*5350*/  MOV R215, R51 ;  /* 0x0000003300d77202 */ /* 0x000fe20000000f00 */
[----:B------:R-:W-:Y:S02]  /*5360*/  IMAD.MOV.U32 R233, RZ, RZ, R213 ;  /* 0x000000ffffe97224 */ /* 0x000fe400078e00d5 */
[----:B------:R-:W-:-:S02]  /*5370*/  IMAD.MOV.U32 R214, RZ, RZ, R50 ;  /* 0x000000ffffd67224 */ /* 0x000fc400078e0032 */
[----:B------:R-:W-:Y:S01]  /*5380*/  IMAD.MOV.U32 R2, RZ, RZ, R210 ;  /* 0x000000ffff027224 */ /* 0x000fe200078e00d2 */
[----:B------:R-:W3:Y:S01]  /*5390*/  LDL.LU.64 R50, [R1+0x440] ;  /* 0x0004400001327983 */ /* 0x000ee20000300a00 */
[----:B--2---:R-:W-:-:S06]  /*53a0*/  WARPGROUP.ARRIVE ;  /* 0x00000000000079c5 */ /* 0x004fcc0000000000 */
[----:B------:R-:W-:Y:S01]  /*53b0*/  IGMMA.64x32x32.S8.S8 R168, gdesc[UR16], R168, gsb0 ;  /* 0x0120000010a879f1 */ /* 0x000fe200080410a8 */
[----:B------:R-:W-:Y:S02]  /*53c0*/  IMAD.MOV.U32 R235, RZ, RZ, R211 ;  /* 0x000000ffffeb7224 */ /* 0x000fe400078e00d3 */
[----:B------:R-:W-:Y:S02]  /*53d0*/  IMAD.MOV.U32 R212, RZ, RZ, R48 ;  /* 0x000000ffffd47224 */ /* 0x000fe400078e0030 */
[----:B------:R-:W-:Y:S02]  /*53e0*/  IMAD.MOV.U32 R213, RZ, RZ, R49 ;  /* 0x000000ffffd57224 */ /* 0x000fe400078e0031 */
[----:B------:R-:W-:Y:S01]  /*53f0*/  IMAD.MOV.U32 R17, RZ, RZ, R208 ;  /* 0x000000ffff117224 */ /* 0x000fe200078e00d0 */
[----:B------:R-:W3:Y:S01]  /*5400*/  LDL.LU.64 R48, [R1+0x438] ;  /* 0x0004380001307983 */ /* 0x000ee20000300a00 */
[----:B------:R-:W-:Y:S02]  /*5410*/  IMAD.MOV.U32 R16, RZ, RZ, R209 ;  /* 0x000000ffff107224 */ /* 0x000fe400078e00d1 */
[----:B------:R-:W-:-:S02]  /*5420*/  IMAD.MOV.U32 R210, RZ, RZ, R46 ;  /* 0x000000ffffd27224 */ /* 0x000fc400078e002e */
[----:B------:R-:W-:Y:S02]  /*5430*/  IMAD.MOV.U32 R211, RZ, RZ, R47 ;  /* 0x000000ffffd37224 */ /* 0x000fe400078e002f */
[----:B------:R-:W-:Y:S01]  /*5440*/  IMAD.MOV.U32 R19, RZ, RZ, R206 ;  /* 0x000000ffff137224 */ /* 0x000fe200078e00ce */
[----:B------:R-:W3:Y:S01]  /*5450*/  LDL.LU.64 R46, [R1+0x430] ;  /* 0x00043000012e7983 */ /* 0x000ee20000300a00 */
[----:B------:R-:W-:Y:S02]  /*5460*/  IMAD.MOV.U32 R18, RZ, RZ, R207 ;  /* 0x000000ffff127224 */ /* 0x000fe400078e00cf */
[----:B------:R-:W-:Y:S02]  /*5470*/  IMAD.MOV.U32 R208, RZ, RZ, R44 ;  /* 0x000000ffffd07224 */ /* 0x000fe400078e002c */
[----:B------:R-:W-:Y:S02]  /*5480*/  IMAD.MOV.U32 R209, RZ, RZ, R45 ;  /* 0x000000ffffd17224 */ /* 0x000fe400078e002d */
[----:B------:R-:W-:Y:S01]  /*5490*/  IMAD.MOV.U32 R151, RZ, RZ, R204 ;  /* 0x000000ffff977224 */ /* 0x000fe200078e00cc */
[----:B------:R-:W3:Y:S01]  /*54a0*/  LDL.LU.64 R44, [R1+0x428] ;  /* 0x00042800012c7983 */ /* 0x000ee20000300a00 */
[----:B------:R-:W-:-:S02]  /*54b0*/  IMAD.MOV.U32 R0, RZ, RZ, R205 ;  /* 0x000000ffff007224 */ /* 0x000fc400078e00cd */
[----:B------:R-:W-:Y:S02]  /*54c0*/  IMAD.MOV.U32 R206, RZ, RZ, R42 ;  /* 0x000000ffffce7224 */ /* 0x000fe400078e002a */
[----:B------:R-:W-:Y:S02]  /*54d0*/  IMAD.MOV.U32 R207, RZ, RZ, R43 ;  /* 0x000000ffffcf7224 */ /* 0x000fe400078e002b */
[----:B------:R-:W-:Y:S01]  /*54e0*/  IMAD.MOV.U32 R149, RZ, RZ, R202 ;  /* 0x000000ffff957224 */ /* 0x000fe200078e00ca */
[----:B------:R-:W3:Y:S01]  /*54f0*/  LDL.LU.64 R42, [R1+0x420] ;  /* 0x00042000012a7983 */ /* 0x000ee20000300a00 */
[----:B------:R-:W-:Y:S02]  /*5500*/  IMAD.MOV.U32 R150, RZ, RZ, R203 ;  /* 0x000000ffff967224 */ /* 0x000fe400078e00cb */
[----:B------:R-:W-:Y:S02]  /*5510*/  IMAD.MOV.U32 R204, RZ, RZ, R40 ;  /* 0x000000ffffcc7224 */ /* 0x000fe400078e0028 */
[----:B------:R-:W-:-:S02]  /*5520*/  IMAD.MOV.U32 R205, RZ, RZ, R41 ;  /* 0x000000ffffcd7224 */ /* 0x000fc400078e0029 */
[----:B------:R-:W-:Y:S01]  /*5530*/  IMAD.MOV.U32 R147, RZ, RZ, R200 ;  /* 0x000000ffff937224 */ /* 0x000fe200078e00c8 */
[----:B------:R-:W3:Y:S01]  /*5540*/  LDL.LU.64 R40, [R1+0x418] ;  /* 0x0004180001287983 */ /* 0x000ee20000300a00 */
[----:B------:R-:W-:Y:S02]  /*5550*/  IMAD.MOV.U32 R148, RZ, RZ, R201 ;  /* 0x000000ffff947224 */ /* 0x000fe400078e00c9 */
[----:B------:R-:W-:Y:S02]  /*5560*/  IMAD.MOV.U32 R202, RZ, RZ, R38 ;  /* 0x000000ffffca7224 */ /* 0x000fe400078e0026 */
[----:B------:R-:W-:Y:S02]  /*5570*/  IMAD.MOV.U32 R203, RZ, RZ, R39 ;  /* 0x000000ffffcb7224 */ /* 0x000fe400078e0027 */
[----:B------:R-:W-:Y:S01]  /*5580*/  IMAD.MOV.U32 R200, RZ, RZ, R36 ;  /* 0x000000ffffc87224 */ /* 0x000fe200078e0024 */
[----:B------:R-:W2:Y:S01]  /*5590*/  LDL.LU.64 R38, [R1+0x410] ;  /* 0x0004100001267983 */ /* 0x000ea20000300a00 */
[----:B------:R-:W-:-:S03]  /*55a0*/  IMAD.MOV.U32 R201, RZ, RZ, R37 ;  /* 0x000000ffffc97224 */ /* 0x000fc600078e0025 */
[----:B------:R-:W2:Y:S01]  /*55b0*/  LDL.LU.64 R36, [R1+0x408] ;  /* 0x0004080001247983 */ /* 0x000ea20000300a00 */
[----:B------:R-:W-:Y:S02]  /*55c0*/  WARPGROUP.DEPBAR.LE gsb0, 0x0 ;  /* 0x00008000000079c5 */ /* 0x000fe40000010000 */
[----:B------:R-:W-:Y:S01]  /*55d0*/  IMAD.MOV.U32 R145, RZ, RZ, R182 ;  /* 0x000000ffff917224 */ /* 0x000fe200078e00b6 */
[----:B------:R-:W-:Y:S01]  /*55e0*/  MOV R146, R183 ;  /* 0x000000b700927202 */ /* 0x000fe20000000f00 */
[----:B------:R-:W-:Y:S01]  /*55f0*/  IMAD.MOV.U32 R143, RZ, RZ, R180 ;  /* 0x000000ffff8f7224 */ /* 0x000fe200078e00b4 */
[----:B------:R-:W4:Y:S01]  /*5600*/  LDL.LU.64 R182, [R1+0x400] ;  /* 0x0004000001b67983 */ /* 0x000f220000300a00 */
[----:B------:R-:W-:Y:S02]  /*5610*/  IMAD.MOV.U32 R144, RZ, RZ, R181 ;  /* 0x000000ffff907224 */ /* 0x000fe400078e00b5 */
[----:B------:R-:W-:Y:S01]  /*5620*/  IMAD.MOV.U32 R141, RZ, RZ, R178 ;  /* 0x000000ffff8d7224 */ /* 0x000fe200078e00b2 */
[----:B------:R-:W4:Y:S01]  /*5630*/  LDL.LU.64 R180, [R1+0x3f8] ;  /* 0x0003f80001b47983 */ /* 0x000f220000300a00 */
[----:B------:R-:W-:-:S02]  /*5640*/  IMAD.MOV.U32 R142, RZ, RZ, R179 ;  /* 0x000000ffff8e7224 */ /* 0x000fc400078e00b3 */
[----:B------:R-:W-:Y:S01]  /*5650*/  IMAD.MOV.U32 R139, RZ, RZ, R176 ;  /* 0x000000ffff8b7224 */ /* 0x000fe200078e00b0 */
[----:B------:R-:W4:Y:S01]  /*5660*/  LDL.LU.64 R178, [R1+0x3f0] ;  /* 0x0003f00001b27983 */ /* 0x000f220000300a00 */
[----:B------:R-:W-:Y:S02]  /*5670*/  IMAD.MOV.U32 R140, RZ, RZ, R177 ;  /* 0x000000ffff8c7224 */ /* 0x000fe400078e00b1 */
        /* <DEDUP_REMOVED lines=11> */
[----:B------:R-:W-:-:S03]  /*5730*/  IMAD.MOV.U32 R84, RZ, RZ, R169 ;  /* 0x000000ffff547224 */ /* 0x000fc600078e00a9 */
[----:B------:R-:W4:Y:S01]  /*5740*/  LDL.LU.64 R168, [R1+0x3c8] ;  /* 0x0003c80001a87983 */ /* 0x000f220000300a00 */
[----:B------:R-:W-:Y:S01]  /*5750*/  UMOV UR8, UR4 ;  /* 0x0000000400087c82 */ /* 0x000fe20008000000 */
[----:B------:R-:W-:Y:S01]  /*5760*/  UMOV UR9, UR5 ;  /* 0x0000000500097c82 */ /* 0x000fe20008000000 */
[----:B----4-:R-:W-:-:S06]  /*5770*/  WARPGROUP.ARRIVE ;  /* 0x00000000000079c5 */ /* 0x010fcc0000000000 */
[----:B------:R-:W-:Y:S03]  /*5780*/  IGMMA.64x32x32.S8.S8 R168, gdesc[UR8], R168, gsb0 ;  /* 0x0120000008a879f1 */ /* 0x000fe600080410a8 */
[----:B------:R-:W-:Y:S02]  /*5790*/  WARPGROUP.DEPBAR.LE gsb0, 0x0 ;  /* 0x00008000000079c5 */ /* 0x000fe40000010000 */
[----:B------:R-:W-:Y:S04]  /*57a0*/  STL.64 [R1+0x250], R182 ;  /* 0x000250b601007387 */ /* 0x000fe80000100a00 */
[----:B------:R-:W-:Y:S04]  /*57b0*/  STL.64 [R1+0x248], R180 ;  /* 0x000248b401007387 */ /* 0x000fe80000100a00 */
[----:B------:R-:W-:Y:S04]  /*57c0*/  STL.64 [R1+0x240], R178 ;  /* 0x000240b201007387 */ /* 0x000fe80000100a00 */
[----:B------:R-:W-:Y:S04]  /*57d0*/  STL.64 [R1+0x238], R176 ;  /* 0x000238b001007387 */ /* 0x000fe80000100a00 */
[----:B------:R0:W-:Y:S04]  /*57e0*/  STL.64 [R1+0x230], R174 ;  /* 0x000230ae01007387 */ /* 0x0001e80000100a00 */
[----:B------:R1:W-:Y:S04]  /*57f0*/  STL.64 [R1+0x228], R172 ;  /* 0x000228ac01007387 */ /* 0x0003e80000100a00 */
[----:B------:R4:W-:Y:S04]  /*5800*/  STL.64 [R1+0x220], R170 ;  /* 0x000220aa01007387 */ /* 0x0009e80000100a00 */
[----:B------:R3:W-:Y:S01]  /*5810*/  STL.64 [R1+0x218], R168 ;  /* 0x000218a801007387 */ /* 0x0007e20000100a00 */
[----:B0-----:R-:W-:-:S02]  /*5820*/  IMAD.MOV.U32 R174, RZ, RZ, R114 ;  /* 0x000000ffffae7224 */ /* 0x001fc400078e0072 */
[----:B-1----:R-:W-:Y:S02]  /*5830*/  IMAD.MOV.U32 R172, RZ, RZ, R112 ;  /* 0x000000ffffac7224 */ /* 0x002fe400078e0070 */
[----:B----4-:R-:W-:Y:S02]  /*5840*/  IMAD.MOV.U32 R170, RZ, RZ, R110 ;  /* 0x000000ffffaa7224 */ /* 0x010fe400078e006e */
[----:B---3--:R-:W-:Y:S02]  /*5850*/  IMAD.MOV.U32 R168, RZ, RZ, R108 ;  /* 0x000000ffffa87224 */ /* 0x008fe400078e006c */
[----:B------:R-:W3:Y:S01]  /*5860*/  LDL.LU R108, [R1+0x3c0] ;  /* 0x0003c000016c7983 */ /* 0x000ee20000300800 */
[----:B------:R-:W-:Y:S02]  /*5870*/  IMAD.MOV.U32 R169, RZ, RZ, R109 ;  /* 0x000000ffffa97224 */ /* 0x000fe400078e006d */
[----:B------:R-:W-:Y:S01]  /*5880*/  IMAD.MOV.U32 R171, RZ, RZ, R111 ;  /* 0x000000ffffab7224 */ /* 0x000fe200078e006f */
[----:B------:R-:W3:Y:S01]  /*5890*/  LDL.LU R109, [R1+0x3bc] ;  /* 0x0003bc00016d7983 */ /* 0x000ee20000300800 */
[----:B------:R-:W-:-:S03]  /*58a0*/  IMAD.MOV.U32 R173, RZ, RZ, R113 ;  /* 0x000000ffffad7224 */ /* 0x000fc600078e0071 */
        /* <DEDUP_REMOVED lines=10> */
[----:B------:R-:W3:Y:S04]  /*5950*/  LDL.LU R115, [R1+0x3a4] ;  /* 0x0003a40001737983 */ /* 0x000ee80000300800 */
[----:B------:R-:W3:Y:S04]  /*5960*/  LDL.LU R116, [R1+0x3a0] ;  /* 0x0003a00001747983 */ /* 0x000ee80000300800 */
[----:B------:R-:W3:Y:S04]  /*5970*/  LDL.LU R117, [R1+0x39c] ;  /* 0x00039c0001757983 */ /* 0x000ee80000300800 */
[----:B------:R-:W3:Y:S04]  /*5980*/  LDL.LU R118, [R1+0x398] ;  /* 0x0003980001767983 */ /* 0x000ee80000300800 */
[----:B------:R-:W3:Y:S01]  /*5990*/  LDL.LU R119, [R1+0x394] ;  /* 0x0003940001777983 */ /* 0x000ee20000300800 */
[----:B------:R-:W-:-:S02]  /*59a0*/  IMAD.MOV.U32 R180, RZ, RZ, R52 ;  /* 0x000000ffffb47224 */ /* 0x000fc400078e0034 */
[----:B------:R-:W-:Y:S01]  /*59b0*/  IMAD.MOV.U32 R181, RZ, RZ, R53 ;  /* 0x000000ffffb57224 */ /* 0x000fe200078e0035 */
[----:B------:R-:W4:Y:S01]  /*59c0*/  LDL.LU R52, [R1+0x390] ;  /* 0x0003900001347983 */ /* 0x000f220000300800 */
[----:B------:R-:W-:Y:S01]  /*59d0*/  IMAD.MOV.U32 R182, RZ, RZ, R54 ;  /* 0x000000ffffb67224 */ /* 0x000fe200078e0036 */
[----:B------:R-:W-:Y:S02]  /*59e0*/  MOV R183, R55 ;  /* 0x0000003700b77202 */ /* 0x000fe40000000f00 */
[----:B------:R-:W4:Y:S04]  /*59f0*/  LDL.LU R53, [R1+0x38c] ;  /* 0x00038c0001357983 */ /* 0x000f280000300800 */
[----:B------:R-:W4:Y:S04]  /*5a00*/  LDL.LU R54, [R1+0x388] ;  /* 0x0003880001367983 */ /* 0x000f280000300800 */
[----:B------:R-:W4:Y:S01]  /*5a10*/  LDL.LU R55, [R1+0x384] ;  /* 0x0003840001377983 */ /* 0x000f220000300800 */
[----:B------:R-:W-:Y:S01]  /*5a20*/  UMOV UR12, UR4 ;  /* 0x00000004000c7c82 */ /* 0x000fe20008000000 */
[----:B------:R-:W-:Y:S01]  /*5a30*/  UMOV UR13, UR5 ;  /* 0x00000005000d7c82 */ /* 0x000fe20008000000 */
[----:B------:R-:W-:Y:S01]  /*5a40*/  UMOV UR20, UR4 ;  /* 0x0000000400147c82 */ /* 0x000fe20008000000 */
[----:B------:R-:W-:Y:S01]  /*5a50*/  UMOV UR21, UR5 ;  /* 0x0000000500157c82 */ /* 0x000fe20008000000 */
[----:B------:R-:W-:Y:S01]  /*5a60*/  UIADD3 UR16, UR34, 0xc04, URZ ;  /* 0x00000c0422107890 */ /* 0x000fe2000fffe03f */
[----:B---3--:R-:W-:-:S06]  /*5a70*/  WARPGROUP.ARRIVE ;  /* 0x00000000000079c5 */ /* 0x008fcc0000000000 */
[----:B------:R-:W-:Y:S03]  /*5a80*/  IGMMA.64x32x32.S8.S8 R104, gdesc[UR12], R104, gsb0 ;  /* 0x012000000c6879f1 */ /* 0x000fe60008041068 */
[----:B------:R-:W-:Y:S02]  /*5a90*/  WARPGROUP.DEPBAR.LE gsb0, 0x0 ;  /* 0x00008000000079c5 */ /* 0x000fe40000010000 */
[----:B----4-:R-:W-:-:S06]  /*5aa0*/  WARPGROUP.ARRIVE ;  /* 0x00000000000079c5 */ /* 0x010fcc0000000000 */
        /* <DEDUP_REMOVED lines=26> */
[----:B--2---:R-:W-:Y:S01]  /*5c50*/  WARPGROUP.ARRIVE ;  /* 0x00000000000079c5 */ /* 0x004fe20000000000 */
[----:B------:R-:W-:Y:S01]  /*5c60*/  UMOV UR20, UR16 ;  /* 0x0000001000147c82 */ /* 0x000fe20008000000 */
[----:B------:R-:W-:-:S04]  /*5c70*/  UMOV UR21, 0x40000040 ;  /* 0x4000004000157882 */ /* 0x000fc80000000000 */
[----:B------:R-:W-:Y:S01]  /*5c80*/  IGMMA.64x32x32.S8.S8 R24, gdesc[UR20], R24, gsb0 ;  /* 0x01200000141879f1 */ /* 0x000fe20008041018 */
[----:B------:R-:W-:Y:S01]  /*5c90*/  UMOV UR12, UR20 ;  /* 0x00000014000c7c82 */ /* 0x000fe20008000000 */
[----:B------:R-:W-:Y:S01]  /*5ca0*/  UMOV UR13, UR21 ;  /* 0x00000015000d7c82 */ /* 0x000fe20008000000 */
[----:B------:R-:W-:Y:S02]  /*5cb0*/  WARPGROUP.DEPBAR.LE gsb0, 0x0 ;  /* 0x00008000000079c5 */ /* 0x000fe40000010000 */
[----:B------:R-:W-:-:S06]  /*5cc0*/  WARPGROUP.ARRIVE ;  /* 0x00000000000079c5 */ /* 0x000fcc0000000000 */
[----:B------:R-:W-:Y:S01]  /*5cd0*/  IGMMA.64x32x32.S8.S8 R88, gdesc[UR12], R88, gsb0 ;  /* 0x012000000c5879f1 */ /* 0x000fe20008041058 */
[----:B------:R-:W-:Y:S01]  /*5ce0*/  UIADD3 UR8, UR34, 0x6, URZ ;  /* 0x0000000622087890 */ /* 0x000fe2000fffe03f */
[----:B------:R-:W-:-:S06]  /*5cf0*/  UMOV UR9, UR21 ;  /* 0x0000001500097c82 */ /* 0x000fcc0008000000 */
        /* <DEDUP_REMOVED lines=13> */
[----:B---3--:R-:W-:-:S06]  /*5dd0*/  WARPGROUP.ARRIVE ;  /* 0x00000000000079c5 */ /* 0x008fcc0000000000 */
[----:B------:R-:W-:Y:S01]  /*5de0*/  IGMMA.64x32x32.S8.S8 R40, gdesc[UR20], R40, gsb0 ;  /* 0x01200000142879f1 */ /* 0x000fe20008041028 */
[----:B------:R-:W-:Y:S01]  /*5df0*/  IMAD.MOV.U32 R104, RZ, RZ, R22 ;  /* 0x000000ffff687224 */ /* 0x000fe200078e0016 */
[----:B------:R-:W-:Y:S01]  /*5e00*/  MOV R119, R3 ;  /* 0x0000000300777202 */ /* 0x000fe20000000f00 */
        /* <DEDUP_REMOVED lines=14> */
[----:B------:R-:W-:Y:S01]  /*5ef0*/  UIADD3 UR10, UR35, 0x6, URZ ;  /* 0x00000006230a7890 */ /* 0x000fe2000fffe03f */
[----:B------:R-:W-:Y:S01]  /*5f00*/  UMOV UR5, 0x40000040 ;  /* 0x4000004000057882 */ /* 0x000fe20000000000 */
[----:B------:R-:W-:-:S05]  /*5f10*/  UMOV UR7, 0x40000040 ;  /* 0x4000004000077882 */ /* 0x000fca0000000000 */
[----:B------:R-:W-:Y:S01]  /*5f20*/  UMOV UR6, UR10 ;  /* 0x0000000a00067c82 */ /* 0x000fe20008000000 */
[----:B------:R-:W-:Y:S02]  /*5f30*/  WARPGROUP.DEPBAR.LE gsb0, 0x0 ;  /* 0x00008000000079c5 */ /* 0x000fe40000010000 */
[----:B------:R-:W-:-:S06]  /*5f40*/  WARPGROUP.ARRIVE ;  /* 0x00000000000079c5 */ /* 0x000fcc0000000000 */
[----:B------:R-:W-:Y:S01]  /*5f50*/  IGMMA.64x32x32.S8.S8 R104, gdesc[UR4], R104, gsb0 ;  /* 0x01200000046879f1 */ /* 0x000fe20008041068 */
[----:B------:R-:W-:Y:S01]  /*5f60*/  UIADD3 UR14, UR35, 0x106, URZ ;  /* 0x00000106230e7890 */ /* 0x000fe2000fffe03f */
[----:B------:R-:W-:Y:S01]  /*5f70*/  UMOV UR8, UR4 ;  /* 0x0000000400087c82 */ /* 0x000fe20008000000 */
[----:B------:R-:W-:Y:S01]  /*5f80*/  UMOV UR9, UR5 ;  /* 0x0000000500097c82 */ /* 0x000fe20008000000 */
[----:B------:R-:W-:-:S04]  /*5f90*/  UMOV UR11, 0x40000040 ;  /* 0x40000040000b7882 */ /* 0x000fc80000000000 */
[----:B------:R-:W-:Y:S01]  /*5fa0*/  UMOV UR10, UR14 ;  /* 0x0000000e000a7c82 */ /* 0x000fe20008000000 */
[----:B------:R-:W-:Y:S02]  /*5fb0*/  WARPGROUP.DEPBAR.LE gsb0, 0x0 ;  /* 0x00008000000079c5 */ /* 0x000fe40000010000 */
[----:B------:R-:W-:-:S06]  /*5fc0*/  WARPGROUP.ARRIVE ;  /* 0x00000000000079c5 */ /* 0x000fcc0000000000 */
[----:B------:R-:W-:Y:S01]  /*5fd0*/  IGMMA.64x32x32.S8.S8 R168, gdesc[UR8], R168, gsb0 ;  /* 0x0120000008a879f1 */ /* 0x000fe200080410a8 */
[----:B------:R0:W-:Y:S04]  /*5fe0*/  STL.64 [R1+0x180], R104 ;  /* 0x0001806801007387 */ /* 0x0001e80000100a00 */
[----:B------:R1:W-:Y:S04]  /*5ff0*/  STL.64 [R1+0x188], R106 ;  /* 0x0001886a01007387 */ /* 0x0003e80000100a00 */
[----:B------:R-:W-:Y:S04]  /*6000*/  STL.64 [R1+0x190], R108 ;  /* 0x0001906c01007387 */ /* 0x000fe80000100a00 */
[----:B------:R-:W-:Y:S04]  /*6010*/  STL.64 [R1+0x198], R110 ;  /* 0x0001986e01007387 */ /* 0x000fe80000100a00 */
[----:B------:R-:W-:Y:S04]  /*6020*/  STL.64 [R1+0x1a0], R112 ;  /* 0x0001a07001007387 */ /* 0x000fe80000100a00 */
[----:B------:R-:W-:Y:S04]  /*6030*/  STL.64 [R1+0x1a8], R114 ;  /* 0x0001a87201007387 */ /* 0x000fe80000100a00 */
[----:B------:R-:W-:Y:S04]  /*6040*/  STL.64 [R1+0x1b0], R116 ;  /* 0x0001b07401007387 */ /* 0x000fe80000100a00 */
[----:B------:R-:W-:Y:S01]  /*6050*/  STL.64 [R1+0x1b8], R118 ;  /* 0x0001b87601007387 */ /* 0x000fe20000100a00 */
[----:B0-----:R-:W-:-:S02]  /*6060*/  IMAD.MOV.U32 R104, RZ, RZ, R200 ;  /* 0x000000ffff687224 */ /* 0x001fc400078e00c8 */
[----:B------:R-:W-:Y:S02]  /*6070*/  IMAD.MOV.U32 R105, RZ, RZ, R201 ;  /* 0x000000ffff697224 */ /* 0x000fe400078e00c9 */
[----:B-1----:R-:W-:Y:S01]  /*6080*/  IMAD.MOV.U32 R106, RZ, RZ, R202 ;  /* 0x000000ffff6a7224 */ /* 0x002fe200078e00ca */
[----:B------:R-:W-:Y:S02]  /*6090*/  WARPGROUP.DEPBAR.LE gsb0, 0x0 ;  /* 0x00008000000079c5 */ /* 0x000fe40000010000 */
[----:B------:R0:W-:Y:S04]  /*60a0*/  STL.64 [R1+0x80], R168 ;  /* 0x000080a801007387 */ /* 0x0001e80000100a00 */
[----:B------:R1:W-:Y:S04]  /*60b0*/  STL.64 [R1+0x88], R170 ;  /* 0x000088aa01007387 */ /* 0x0003e80000100a00 */
[----:B------:R2:W-:Y:S04]  /*60c0*/  STL.64 [R1+0x90], R172 ;  /* 0x000090ac01007387 */ /* 0x0005e80000100a00 */
[----:B------:R3:W-:Y:S01]  /*60d0*/  STL.64 [R1+0x98], R174 ;  /* 0x000098ae01007387 */ /* 0x0007e20000100a00 */
[----:B0-----:R-:W-:-:S03]  /*60e0*/  IMAD.MOV.U32 R168, RZ, RZ, R83 ;  /* 0x000000ffffa87224 */ /* 0x001fc600078e0053 */
[----:B------:R0:W-:Y:S01]  /*60f0*/  STL.64 [R1+0xa0], R176 ;  /* 0x0000a0b001007387 */ /* 0x0001e20000100a00 */
[----:B------:R-:W-:-:S03]  /*6100*/  IMAD.MOV.U32 R169, RZ, RZ, R84 ;  /* 0x000000ffffa97224 */ /* 0x000fc600078e0054 */
[----:B------:R4:W-:Y:S01]  /*6110*/  STL.64 [R1+0xa8], R178 ;  /* 0x0000a8b201007387 */ /* 0x0009e20000100a00 */
[----:B-1----:R-:W-:-:S03]  /*6120*/  IMAD.MOV.U32 R170, RZ, RZ, R85 ;  /* 0x000000ffffaa7224 */ /* 0x002fc600078e0055 */
[----:B------:R1:W-:Y:S01]  /*6130*/  STL.64 [R1+0xb0], R180 ;  /* 0x0000b0b401007387 */ /* 0x0003e20000100a00 */
[----:B------:R-:W-:-:S03]  /*6140*/  IMAD.MOV.U32 R171, RZ, RZ, R86 ;  /* 0x000000ffffab7224 */ /* 0x000fc600078e0056 */
[----:B------:R1:W-:Y:S01]  /*6150*/  STL.64 [R1+0xb8], R182 ;  /* 0x0000b8b601007387 */ /* 0x0003e20000100a00 */
[----:B--2---:R-:W-:-:S03]  /*6160*/  IMAD.MOV.U32 R172, RZ, RZ, R87 ;  /* 0x000000ffffac7224 */ /* 0x004fc600078e0057 */
[----:B------:R-:W2:Y:S01]  /*6170*/  LDL.LU R83, [R1+0x380] ;  /* 0x0003800001537983 */ /* 0x000ea20000300800 */
[----:B------:R-:W-:-:S03]  /*6180*/  IMAD.MOV.U32 R173, RZ, RZ, R136 ;  /* 0x000000ffffad7224 */ /* 0x000fc600078e0088 */
[----:B------:R-:W2:Y:S01]  /*6190*/  LDL.LU R84, [R1+0x37c] ;  /* 0x00037c0001547983 */ /* 0x000ea20000300800 */
[----:B---3--:R-:W-:-:S03]  /*61a0*/  IMAD.MOV.U32 R174, RZ, RZ, R137 ;  /* 0x000000ffffae7224 */ /* 0x008fc600078e0089 */
[----:B------:R-:W2:Y:S01]  /*61b0*/  LDL.LU R85, [R1+0x378] ;  /* 0x0003780001557983 */ /* 0x000ea20000300800 */
[----:B------:R-:W-:-:S03]  /*61c0*/  IMAD.MOV.U32 R175, RZ, RZ, R138 ;  /* 0x000000ffffaf7224 */ /* 0x000fc600078e008a */
[----:B------:R-:W2:Y:S01]  /*61d0*/  LDL.LU R86, [R1+0x374] ;  /* 0x0003740001567983 */ /* 0x000ea20000300800 */
[----:B0-----:R-:W-:-:S03]  /*61e0*/  IMAD.MOV.U32 R176, RZ, RZ, R139 ;  /* 0x000000ffffb07224 */ /* 0x001fc600078e008b */
[----:B------:R-:W2:Y:S01]  /*61f0*/  LDL.LU R87, [R1+0x370] ;  /* 0x0003700001577983 */ /* 0x000ea20000300800 */
[----:B------:R-:W-:-:S03]  /*6200*/  IMAD.MOV.U32 R177, RZ, RZ, R140 ;  /* 0x000000ffffb17224 */ /* 0x000fc600078e008c */
[----:B------:R-:W3:Y:S01]  /*6210*/  LDL.LU R136, [R1+0x36c] ;  /* 0x00036c0001887983 */ /* 0x000ee20000300800 */
[----:B----4-:R-:W-:-:S03]  /*6220*/  IMAD.MOV.U32 R178, RZ, RZ, R141 ;  /* 0x000000ffffb27224 */ /* 0x010fc600078e008d */
[----:B------:R-:W3:Y:S01]  /*6230*/  LDL.LU R137, [R1+0x368] ;  /* 0x0003680001897983 */ /* 0x000ee20000300800 */
[----:B------:R-:W-:-:S03]  /*6240*/  IMAD.MOV.U32 R179, RZ, RZ, R142 ;  /* 0x000000ffffb37224 */ /* 0x000fc600078e008e */
[----:B------:R-:W3:Y:S01]  /*6250*/  LDL.LU R138, [R1+0x364] ;  /* 0x00036400018a7983 */ /* 0x000ee20000300800 */
[----:B-1----:R-:W-:-:S03]  /*6260*/  IMAD.MOV.U32 R180, RZ, RZ, R143 ;  /* 0x000000ffffb47224 */ /* 0x002fc600078e008f */
[----:B------:R-:W3:Y:S01]  /*6270*/  LDL.LU R139, [R1+0x360] ;  /* 0x00036000018b7983 */ /* 0x000ee20000300800 */
[----:B------:R-:W-:-:S03]  /*6280*/  IMAD.MOV.U32 R181, RZ, RZ, R144 ;  /* 0x000000ffffb57224 */ /* 0x000fc600078e0090 */
[----:B------:R-:W3:Y:S01]  /*6290*/  LDL.LU R140, [R1+0x35c] ;  /* 0x00035c00018c7983 */ /* 0x000ee20000300800 */
[----:B------:R-:W-:-:S03]  /*62a0*/  IMAD.MOV.U32 R182, RZ, RZ, R145 ;  /* 0x000000ffffb67224 */ /* 0x000fc600078e0091 */
[----:B------:R-:W3:Y:S01]  /*62b0*/  LDL.LU R141, [R1+0x358] ;  /* 0x00035800018d7983 */ /* 0x000ee20000300800 */
[----:B------:R-:W-:-:S03]  /*62c0*/  MOV R183, R146 ;  /* 0x0000009200b77202 */ /* 0x000fc60000000f00 */
[----:B------:R-:W3:Y:S04]  /*62d0*/  LDL.LU R142, [R1+0x354] ;  /* 0x00035400018e7983 */ /* 0x000ee80000300800 */
[----:B------:R-:W3:Y:S04]  /*62e0*/  LDL.LU R143, [R1+0x350] ;  /* 0x00035000018f7983 */ /* 0x000ee80000300800 */
[----:B------:R-:W3:Y:S04]  /*62f0*/  LDL.LU R144, [R1+0x34c] ;  /* 0x00034c0001907983 */ /* 0x000ee80000300800 */
[----:B------:R-:W3:Y:S01]  /*6300*/  LDL.LU R145, [R1+0x348] ;  /* 0x0003480001917983 */ /* 0x000ee20000300800 */
[----:B------:R-:W-:-:S03]  /*6310*/  IMAD.MOV.U32 R107, RZ, RZ, R203 ;  /* 0x000000ffff6b7224 */ /* 0x000fc600078e00cb */
[----:B------:R-:W3:Y:S01]  /*6320*/  LDL.LU R146, [R1+0x344] ;  /* 0x0003440001927983 */ /* 0x000ee20000300800 */
[----:B------:R-:W-:-:S03]  /*6330*/  IMAD.MOV.U32 R108, RZ, RZ, R204 ;  /* 0x000000ffff6c7224 */ /* 0x000fc600078e00cc */
[----:B------:R-:W4:Y:S01]  /*6340*/  LDL.LU R200, [R1+0x340] ;  /* 0x0003400001c87983 */ /* 0x000f220000300800 */
        /* <DEDUP_REMOVED lines=20> */
[----:B------:R-:W-:-:S03]  /*6490*/  MOV R119, R215 ;  /* 0x000000d700777202 */ /* 0x000fc60000000f00 */
[----:B------:R-:W4:Y:S04]  /*64a0*/  LDL.LU R211, [R1+0x314] ;  /* 0x0003140001d37983 */ /* 0x000f280000300800 */
[----:B------:R-:W4:Y:S04]  /*64b0*/  LDL.LU R212, [R1+0x310] ;  /* 0x0003100001d47983 */ /* 0x000f280000300800 */
[----:B------:R-:W4:Y:S04]  /*64c0*/  LDL.LU R213, [R1+0x30c] ;  /* 0x00030c0001d57983 */ /* 0x000f280000300800 */
[----:B------:R-:W4:Y:S04]  /*64d0*/  LDL.LU R214, [R1+0x308] ;  /* 0x0003080001d67983 */ /* 0x000f280000300800 */
[----:B------:R-:W4:Y:S01]  /*64e0*/  LDL.LU R215, [R1+0x304] ;  /* 0x0003040001d77983 */ /* 0x000f220000300800 */
[----:B------:R-:W-:Y:S01]  /*64f0*/  UIADD3 UR16, UR35, 0x206, URZ ;  /* 0x0000020623107890 */ /* 0x000fe2000fffe03f */
[----:B------:R-:W-:Y:S01]  /*6500*/  UMOV UR12, UR4 ;  /* 0x00000004000c7c82 */ /* 0x000fe20008000000 */
[----:B------:R-:W-:Y:S01]  /*6510*/  UMOV UR13, UR5 ;  /* 0x00000005000d7c82 */ /* 0x000fe20008000000 */
[----:B------:R-:W-:-:S04]  /*6520*/  UMOV UR15, 0x40000040 ;  /* 0x40000040000f7882 */ /* 0x000fc80000000000 */
[----:B------:R-:W-:Y:S01]  /*6530*/  UMOV UR14, UR16 ;  /* 0x00000010000e7c82 */ /* 0x000fe20008000000 */
[----:B------:R-:W-:Y:S02]  /*6540*/  IMAD.MOV.U32 R22, RZ, RZ, R40 ;  /* 0x000000ffff167224 */ /* 0x000fe400078e0028 */
[----:B------:R-:W-:Y:S01]  /*6550*/  IMAD.MOV.U32 R21, RZ, RZ, R41 ;  /* 0x000000ffff157224 */ /* 0x000fe200078e0029 */
[----:B------:R-:W2:Y:S01]  /*6560*/  LDL.LU R40, [R1+0x40] ;  /* 0x0000400001287983 */ /* 0x000ea20000300800 */
[----:B------:R-:W-:Y:S02]  /*6570*/  IMAD.MOV.U32 R20, RZ, RZ, R42 ;  /* 0x000000ffff147224 */ /* 0x000fe400078e002a */
[----:B------:R-:W-:Y:S01]  /*6580*/  IMAD.MOV.U32 R15, RZ, RZ, R43 ;  /* 0x000000ffff0f7224 */ /* 0x000fe200078e002b */
[----:B------:R-:W2:Y:S01]  /*6590*/  LDL.LU R41, [R1+0x44] ;  /* 0x0000440001297983 */ /* 0x000ea20000300800 */
[----:B------:R-:W-:-:S03]  /*65a0*/  IMAD.MOV.U32 R14, RZ, RZ, R44 ;  /* 0x000000ffff0e7224 */ /* 0x000fc600078e002c */
        /* <DEDUP_REMOVED lines=19> */
[----:B------:R-:W-:Y:S01]  /*66e0*/  IMAD.MOV.U32 R4, RZ, RZ, R54 ;  /* 0x000000ffff047224 */ /* 0x000fe200078e0036 */
[----:B------:R-:W-:Y:S02]  /*66f0*/  MOV R3, R55 ;  /* 0x0000003700037202 */ /* 0x000fe40000000f00 */
[----:B------:R-:W2:Y:S04]  /*6700*/  LDL.LU R52, [R1+0x70] ;  /* 0x0000700001347983 */ /* 0x000ea80000300800 */
[----:B------:R-:W2:Y:S04]  /*6710*/  LDL.LU R53, [R1+0x74] ;  /* 0x0000740001357983 */ /* 0x000ea80000300800 */
[----:B------:R-:W2:Y:S04]  /*6720*/  LDL.LU R54, [R1+0x78] ;  /* 0x0000780001367983 */ /* 0x000ea80000300800 */
[----:B------:R-:W2:Y:S01]  /*6730*/  LDL.LU R55, [R1+0x7c] ;  /* 0x00007c0001377983 */ /* 0x000ea20000300800 */
[----:B----4-:R-:W-:-:S06]  /*6740*/  WARPGROUP.ARRIVE ;  /* 0x00000000000079c5 */ /* 0x010fcc0000000000 */
        /* <DEDUP_REMOVED lines=12> */
[----:B----4-:R-:W-:Y:S02]  /*6810*/  IMAD.MOV.U32 R200, RZ, RZ, R147 ;  /* 0x000000ffffc87224 */ /* 0x010fe400078e0093 */
[----:B------:R-:W3:Y:S01]  /*6820*/  LDL.LU R147, [R1+0x300] ;  /* 0x0003000001937983 */ /* 0x000ee20000300800 */
[----:B------:R-:W-:Y:S02]  /*6830*/  IMAD.MOV.U32 R201, RZ, RZ, R148 ;  /* 0x000000ffffc97224 */ /* 0x000fe400078e0094 */
[----:B------:R-:W-:Y:S01]  /*6840*/  IMAD.MOV.U32 R203, RZ, RZ, R150 ;  /* 0x000000ffffcb7224 */ /* 0x000fe200078e0096 */
[----:B------:R-:W3:Y:S04]  /*6850*/  LDL.LU R148, [R1+0x2fc] ;  /* 0x0002fc0001947983 */ /* 0x000ee80000300800 */
[----:B------:R-:W3:Y:S04]  /*6860*/  LDL.LU R149, [R1+0x2f8] ;  /* 0x0002f80001957983 */ /* 0x000ee80000300800 */
[----:B------:R-:W3:Y:S04]  /*6870*/  LDL.LU R150, [R1+0x2f4] ;  /* 0x0002f40001967983 */ /* 0x000ee80000300800 */
[----:B------:R-:W3:Y:S01]  /*6880*/  LDL.LU R151, [R1+0x2f0] ;  /* 0x0002f00001977983 */ /* 0x000ee20000300800 */
[----:B------:R-:W-:Y:S01]  /*6890*/  UIADD3 UR18, UR35, 0x306, URZ ;  /* 0x0000030623127890 */ /* 0x000fe2000fffe03f */
[----:B------:R-:W-:Y:S01]  /*68a0*/  UMOV UR16, UR4 ;  /* 0x0000000400107c82 */ /* 0x000fe20008000000 */
[----:B------:R-:W-:Y:S01]  /*68b0*/  UMOV UR17, UR5 ;  /* 0x0000000500117c82 */ /* 0x000fe20008000000 */
[----:B------:R-:W-:Y:S01]  /*68c0*/  UMOV UR19, 0x40000040 ;  /* 0x4000004000137882 */ /* 0x000fe20000000000 */
[----:B------:R-:W-:Y:S01]  /*68d0*/  UIADD3 UR22, UR35, 0x406, URZ ;  /* 0x0000040623167890 */ /* 0x000fe2000fffe03f */
[----:B------:R-:W-:Y:S01]  /*68e0*/  UMOV UR20, UR4 ;  /* 0x0000000400147c82 */ /* 0x000fe20008000000 */
[----:B------:R-:W-:Y:S01]  /*68f0*/  UMOV UR21, UR5 ;  /* 0x0000000500157c82 */ /* 0x000fe20008000000 */
[----:B------:R-:W-:Y:S01]  /*6900*/  UMOV UR23, 0x40000040 ;  /* 0x4000004000177882 */ /* 0x000fe20000000000 */
[----:B------:R-:W-:Y:S01]  /*6910*/  UIADD3 UR8, UR34, 0x406, URZ ;  /* 0x0000040622087890 */ /* 0x000fe2000fffe03f */
        /* <DEDUP_REMOVED lines=36> */
[----:B------:R-:W-:Y:S01]  /*6b60*/  UMOV UR4, UR20 ;  /* 0x0000001400047c82 */ /* 0x000fe20008000000 */
[----:B------:R-:W-:Y:S01]  /*6b70*/  UMOV UR5, UR21 ;  /* 0x0000001500057c82 */ /* 0x000fe20008000000 */
[----:B------:R-:W-:Y:S01]  /*6b80*/  UIADD3 UR12, UR34, 0x806, URZ ;  /* 0x00000806220c7890 */ /* 0x000fe2000fffe03f */
[----:B------:R0:W5:Y:S04]  /*6b90*/  LDL.LU R0, [R1+0x2ec] ;  /* 0x0002ec0001007983 */ /* 0x0001680000300800 */
[----:B------:R0:W5:Y:S04]  /*6ba0*/  LDL.LU R19, [R1+0x2e8] ;  /* 0x0002e80001137983 */ /* 0x0001680000300800 */
[----:B------:R0:W5:Y:S04]  /*6bb0*/  LDL.LU R18, [R1+0x2e4] ;  /* 0x0002e40001127983 */ /* 0x0001680000300800 */
[----:B------:R0:W5:Y:S04]  /*6bc0*/  LDL.LU R17, [R1+0x2e0] ;  /* 0x0002e00001117983 */ /* 0x0001680000300800 */
[----:B------:R0:W5:Y:S04]  /*6bd0*/  LDL.LU R16, [R1+0x2dc] ;  /* 0x0002dc0001107983 */ /* 0x0001680000300800 */
[----:B------:R0:W5:Y:S01]  /*6be0*/  LDL.LU R2, [R1+0x2d8] ;  /* 0x0002d80001027983 */ /* 0x0001620000300800 */
        /* <DEDUP_REMOVED lines=10> */
[----:B------:R-:W-:Y:S04]  /*6c90*/  STL.64 [R1+0x40], R40 ;  /* 0x0000402801007387 */ /* 0x000fe80000100a00 */
[----:B------:R-:W-:Y:S04]  /*6ca0*/  STL.64 [R1+0x48], R42 ;  /* 0x0000482a01007387 */ /* 0x000fe80000100a00 */
        /* <DEDUP_REMOVED lines=8> */
[----:B------:R1:W-:Y:S04]  /*6d30*/  STL.64 [R1+0x78], R54 ;  /* 0x0000783601007387 */ /* 0x0003e80000100a00 */
[----:B-1----:R-:W2:Y:S04]  /*6d40*/  LDL.LU.64 R54, [R1+0x2d0] ;  /* 0x0002d00001367983 */ /* 0x002ea80000300a00 */
[----:B------:R-:W2:Y:S04]  /*6d50*/  LDL.LU.64 R52, [R1+0x2c8] ;  /* 0x0002c80001347983 */ /* 0x000ea80000300a00 */
[----:B------:R-:W2:Y:S04]  /*6d60*/  LDL.LU.64 R50, [R1+0x2c0] ;  /* 0x0002c00001327983 */ /* 0x000ea80000300a00 */
[----:B------:R-:W2:Y:S04]  /*6d70*/  LDL.LU.64 R48, [R1+0x2b8] ;  /* 0x0002b80001307983 */ /* 0x000ea80000300a00 */
[----:B------:R-:W2:Y:S04]  /*6d80*/  LDL.LU.64 R46, [R1+0x2b0] ;  /* 0x0002b000012e7983 */ /* 0x000ea80000300a00 */
[----:B------:R-:W2:Y:S04]  /*6d90*/  LDL.LU.64 R44, [R1+0x2a8] ;  /* 0x0002a800012c7983 */ /* 0x000ea80000300a00 */
[----:B------:R-:W2:Y:S04]  /*6da0*/  LDL.LU.64 R42, [R1+0x2a0] ;  /* 0x0002a000012a7983 */ /* 0x000ea80000300a00 */
[----:B------:R-:W2:Y:S04]  /*6db0*/  LDL.LU.64 R40, [R1+0x298] ;  /* 0x0002980001287983 */ /* 0x000ea80000300a00 */
        /* <DEDUP_REMOVED lines=15> */
[----:B------:R1:W-:Y:S01]  /*6eb0*/  STL.64 [R1+0x138], R118 ;  /* 0x0001387601007387 */ /* 0x0003e20000100a00 */
[----:B------:R-:W-:-:S03]  /*6ec0*/  WARPGROUP.DEPBAR.LE gsb0, 0x0 ;  /* 0x00008000000079c5 */ /* 0x000fc60000010000 */
[----:B-1----:R-:W3:Y:S04]  /*6ed0*/  LDL.LU.64 R118, [R1+0x290] ;  /* 0x0002900001767983 */ /* 0x002ee80000300a00 */
[----:B------:R-:W3:Y:S04]  /*6ee0*/  LDL.LU.64 R116, [R1+0x288] ;  /* 0x0002880001747983 */ /* 0x000ee80000300a00 */
[----:B------:R-:W3:Y:S04]  /*6ef0*/  LDL.LU.64 R114, [R1+0x280] ;  /* 0x0002800001727983 */ /* 0x000ee80000300a00 */
[----:B------:R-:W3:Y:S04]  /*6f00*/  LDL.LU.64 R112, [R1+0x278] ;  /* 0x0002780001707983 */ /* 0x000ee80000300a00 */
[----:B------:R-:W3:Y:S04]  /*6f10*/  LDL.LU.64 R110, [R1+0x270] ;  /* 0x00027000016e7983 */ /* 0x000ee80000300a00 */
[----:B------:R-:W3:Y:S04]  /*6f20*/  LDL.LU.64 R108, [R1+0x268] ;  /* 0x00026800016c7983 */ /* 0x000ee80000300a00 */
[----:B------:R-:W3:Y:S04]  /*6f30*/  LDL.LU.64 R106, [R1+0x260] ;  /* 0x00026000016a7983 */ /* 0x000ee80000300a00 */
[----:B------:R-:W3:Y:S04]  /*6f40*/  LDL.LU.64 R104, [R1+0x258] ;  /* 0x0002580001687983 */ /* 0x000ee80000300a00 */
[----:B------:R-:W-:Y:S04]  /*6f50*/  STL.64 [R1], R168 ;  /* 0x000000a801007387 */ /* 0x000fe80000100a00 */
[----:B------:R-:W-:Y:S04]  /*6f60*/  STL.64 [R1+0x8], R170 ;  /* 0x000008aa01007387 */ /* 0x000fe80000100a00 */
[----:B------:R-:W-:Y:S04]  /*6f70*/  STL.64 [R1+0x10], R172 ;  /* 0x000010ac01007387 */ /* 0x000fe80000100a00 */
[----:B------:R-:W-:Y:S04]  /*6f80*/  STL.64 [R1+0x18], R174 ;  /* 0x000018ae01007387 */ /* 0x000fe80000100a00 */
[----:B------:R-:W-:Y:S04]  /*6f90*/  STL.64 [R1+0x20], R176 ;  /* 0x000020b001007387 */ /* 0x000fe80000100a00 */
[----:B------:R-:W-:Y:S04]  /*6fa0*/  STL.64 [R1+0x28], R178 ;  /* 0x000028b201007387 */ /* 0x000fe80000100a00 */
[----:B------:R-:W-:Y:S04]  /*6fb0*/  STL.64 [R1+0x30], R180 ;  /* 0x000030b401007387 */ /* 0x000fe80000100a00 */
[----:B------:R1:W-:Y:S04]  /*6fc0*/  STL.64 [R1+0x38], R182 ;  /* 0x000038b601007387 */ /* 0x0003e80000100a00 */
[----:B-1----:R-:W4:Y:S04]  /*6fd0*/  LDL.LU.64 R182, [R1+0x250] ;  /* 0x0002500001b67983 */ /* 0x002f280000300a00 */
[----:B------:R-:W4:Y:S04]  /*6fe0*/  LDL.LU.64 R180, [R1+0x248] ;  /* 0x0002480001b47983 */ /* 0x000f280000300a00 */
[----:B------:R-:W4:Y:S04]  /*6ff0*/  LDL.LU.64 R178, [R1+0x240] ;  /* 0x0002400001b27983 */ /* 0x000f280000300a00 */
[----:B------:R-:W4:Y:S04]  /*7000*/  LDL.LU.64 R176, [R1+0x238] ;  /* 0x0002380001b07983 */ /* 0x000f280000300a00 */
[----:B------:R-:W4:Y:S04]  /*7010*/  LDL.LU.64 R174, [R1+0x230] ;  /* 0x0002300001ae7983 */ /* 0x000f280000300a00 */
[----:B------:R-:W4:Y:S04]  /*7020*/  LDL.LU.64 R172, [R1+0x228] ;  /* 0x0002280001ac7983 */ /* 0x000f280000300a00 */
[----:B------:R-:W4:Y:S04]  /*7030*/  LDL.LU.64 R170, [R1+0x220] ;  /* 0x0002200001aa7983 */ /* 0x000f280000300a00 */
[----:B------:R-:W4:Y:S01]  /*7040*/  LDL.LU.64 R168, [R1+0x218] ;  /* 0x0002180001a87983 */ /* 0x000f220000300a00 */
[----:B------:R-:W-:Y:S01]  /*7050*/  UMOV UR12, UR4 ;  /* 0x00000004000c7c82 */ /* 0x000fe20008000000 */
[----:B------:R-:W-:Y:S01]  /*7060*/  UMOV UR13, UR5 ;  /* 0x00000005000d7c82 */ /* 0x000fe20008000000 */
        /* <DEDUP_REMOVED lines=49> */
[----:B------:R-:W-:Y:S01]  /*7380*/  UMOV UR4, UR20 ;  /* 0x0000001400047c82 */ /* 0x000fe20008000000 */
[----:B------:R-:W-:Y:S01]  /*7390*/  UMOV UR5, UR21 ;  /* 0x0000001500057c82 */ /* 0x000fe20008000000 */
[----:B------:R-:W-:-:S03]  /*73a0*/  WARPGROUP.DEPBAR.LE gsb0, 0x0 ;  /* 0x00008000000079c5 */ /* 0x000fc60000010000 */
[----:B------:R-:W-:-:S06]  /*73b0*/  WARPGROUP.ARRIVE ;  /* 0x00000000000079c5 */ /* 0x000fcc0000000000 */
[----:B------:R-:W-:Y:S03]  /*73c0*/  IGMMA.64x32x32.S8.S8 R200, gdesc[UR4], R200, gsb0 ;  /* 0x0120000004c879f1 */ /* 0x000fe600080410c8 */
        /* <DEDUP_REMOVED lines=9> */
[----:B-1----:R0:W5:Y:S04]  /*7460*/  LDL.LU.64 R214, [R1+0x210] ;  /* 0x0002100001d67983 */ /* 0x0021680000300a00 */
[----:B------:R0:W5:Y:S04]  /*7470*/  LDL.LU.64 R212, [R1+0x208] ;  /* 0x0002080001d47983 */ /* 0x0001680000300a00 */
[----:B------:R0:W5:Y:S04]  /*7480*/  LDL.LU.64 R210, [R1+0x200] ;  /* 0x0002000001d27983 */ /* 0x0001680000300a00 */
[----:B------:R0:W5:Y:S04]  /*7490*/  LDL.LU.64 R208, [R1+0x1f8] ;  /* 0x0001f80001d07983 */ /* 0x0001680000300a00 */
[----:B------:R0:W5:Y:S04]  /*74a0*/  LDL.LU.64 R206, [R1+0x1f0] ;  /* 0x0001f00001ce7983 */ /* 0x0001680000300a00 */
[----:B------:R0:W5:Y:S04]  /*74b0*/  LDL.LU.64 R204, [R1+0x1e8] ;  /* 0x0001e80001cc7983 */ /* 0x0001680000300a00 */
[----:B------:R0:W5:Y:S04]  /*74c0*/  LDL.LU.64 R202, [R1+0x1e0] ;  /* 0x0001e00001ca7983 */ /* 0x0001680000300a00 */
[----:B------:R0:W5:Y:S01]  /*74d0*/  LDL.LU.64 R200, [R1+0x1d8] ;  /* 0x0001d80001c87983 */ /* 0x0001620000300a00 */
[----:B------:R-:W-:Y:S05]  /*74e0*/  @!P1 BRA `(.L_x_18) ;  /* 0x0000006000c09947 */ /* 0x000fea0003800000 */
[----:B------:R-:W-:Y:S01]  /*74f0*/  UIADD3 UR25, UR44, 0x1, URZ ;  /* 0x000000012c197890 */ /* 0x000fe2000fffe03f */
[----:B-----5:R-:W-:Y:S01]  /*7500*/  R2UR UR27, R2 ;  /* 0x00000000021b72ca */ /* 0x020fe200000e0000 */
[----:B------:R-:W-:Y:S02]  /*7510*/  UMOV UR24, UR44 ;  /* 0x0000002c00187c82 */ /* 0x000fe40008000000 */
[----:B------:R-:W-:-:S04]  /*7520*/  UISETP.NE.AND UP0, UPT, UR25, 0x2, UPT ;  /* 0x000000021900788c */ /* 0x000fc8000bf05270 */
[----:B------:R-:W-:Y:S02]  /*7530*/  USEL UR26, URZ, 0x1, UP0 ;  /* 0x000000013f1a7887 */ /* 0x000fe40008000000 */
[----:B------:R-:W-:Y:S02]  /*7540*/  USEL UR25, UR25, URZ, UP0 ;  /* 0x0000003f19197287 */ /* 0x000fe40008000000 */
[----:B------:R-:W-:-:S12]  /*7550*/  ULOP3.LUT UR26, UR45, UR26, URZ, 0x3c, !UPT ;  /* 0x0000001a2d1a7292 */ /* 0x000fd8000f8e3c3f */
.L_x_25:
[----:B-1----:R-:W-:Y:S05]  /*7560*/  @!P0 BRA `(.L_x_19) ;  /* 0x0000000000048947 */ /* 0x002fea0003800000 */
[----:B------:R-:W-:Y:S01]  /*7570*/  BPT.TRAP 0x1 ;  /* 0x000000040000795c */ /* 0x000fe20000300000 */
.L_x_19:
[----:B------:R-:W1:Y:S01]  /*7580*/  S2UR UR5, SR_CgaCtaId ;  /* 0x00000000000579c3 */ /* 0x000e620000008800 */
[----:B------:R-:W-:Y:S01]  /*7590*/  UMOV UR4, 0x400 ;  /* 0x0000040000047882 */ /* 0x000fe20000000000 */
[----:B------:R-:W-:Y:S02]  /*75a0*/  IMAD.U32 R3, RZ, RZ, UR26 ;  /* 0x0000001aff037e24 */ /* 0x000fe4000f8e00ff */
[----:B------:R-:W-:-:S03]  /*75b0*/  IMAD.U32 R2, RZ, RZ, UR25 ;  /* 0x00000019ff027e24 */ /* 0x000fc6000f8e00ff */
[----:B------:R-:W-:Y:S01]  /*75c0*/  SHF.L.U32 R3, R3, 0x1f, RZ ;  /* 0x0000001f03037819 */ /* 0x000fe200000006ff */
[----:B-1----:R-:W-:-:S06]  /*75d0*/  ULEA UR4, UR5, UR4, 0x18 ;  /* 0x0000000405047291 */ /* 0x002fcc000f8ec03f */
[----:B------:R-:W-:-:S04]  /*75e0*/  IMAD.U32 R0, RZ, RZ, UR4 ;  /* 0x00000004ff007e24 */ /* 0x000fc8000f8e00ff */
[----:B------:R-:W-:-:S04]  /*75f0*/  IMAD R2, R2, 0x8, R0 ;  /* 0x0000000802027824 */ /* 0x000fc800078e0200 */
[----:B------:R1:W2:Y:S01]  /*7600*/  SYNCS.PHASECHK.TRANS64.TRYWAIT P1, [R2+URZ], R3 ;  /* 0x00000003020075a7 */ /* 0x0002a2000802017f */
[----:B------:R-:W-:Y:S05]  /*7610*/  @!P0 BRA `(.L_x_20) ;  /* 0x0000000000048947 */ /* 0x000fea0003800000 */
[----:B------:R-:W-:Y:S01]  /*7620*/  BPT.TRAP 0x1 ;  /* 0x000000040000795c */ /* 0x000fe20000300000 */
.L_x_20:
[----:B--2---:R-:W-:Y:S05]  /*7630*/  @P1 BRA `(.L_x_21) ;  /* 0x0000000000081947 */ /* 0x004fea0003800000 */
[----:B------:R-:W2:Y:S02]  /*7640*/  SYNCS.PHASECHK.TRANS64.TRYWAIT P1, [R2+URZ], R3 ;  /* 0x00000003020075a7 */ /* 0x000ea4000802017f */
[----:B--2---:R-:W-:Y:S05]  /*7650*/  @!P1 BRA `(.L_x_22) ;  /* 0x000001a0005c9947 */ /* 0x004fea0003800000 */
.L_x_21:
        /* <DEDUP_REMOVED lines=8> */
[----:B---3--:R-:W3:Y:S04]  /*76e0*/  LDL.LU.64 R88, [R1+0x80] ;  /* 0x0000800001587983 */ /* 0x008ee80000300a00 */
[----:B------:R-:W3:Y:S04]  /*76f0*/  LDL.LU.64 R90, [R1+0x88] ;  /* 0x00008800015a7983 */ /* 0x000ee80000300a00 */
[----:B------:R-:W3:Y:S04]  /*7700*/  LDL.LU.64 R92, [R1+0x90] ;  /* 0x00009000015c7983 */ /* 0x000ee80000300a00 */
[----:B------:R-:W3:Y:S04]  /*7710*/  LDL.LU.64 R94, [R1+0x98] ;  /* 0x00009800015e7983 */ /* 0x000ee80000300a00 */
[----:B------:R-:W3:Y:S04]  /*7720*/  LDL.LU.64 R96, [R1+0xa0] ;  /* 0x0000a00001607983 */ /* 0x000ee80000300a00 */
[----:B------:R-:W3:Y:S04]  /*7730*/  LDL.LU.64 R98, [R1+0xa8] ;  /* 0x0000a80001627983 */ /* 0x000ee80000300a00 */
        /* <DEDUP_REMOVED lines=10> */
[----:B----4-:R-:W4:Y:S04]  /*77e0*/  LDL.LU.64 R152, [R1+0x180] ;  /* 0x0001800001987983 */ /* 0x010f280000300a00 */
[----:B------:R-:W4:Y:S04]  /*77f0*/  LDL.LU.64 R154, [R1+0x188] ;  /* 0x00018800019a7983 */ /* 0x000f280000300a00 */
[----:B------:R-:W4:Y:S04]  /*7800*/  LDL.LU.64 R156, [R1+0x190] ;  /* 0x00019000019c7983 */ /* 0x000f280000300a00 */
[----:B------:R-:W4:Y:S04]  /*7810*/  LDL.LU.64 R158, [R1+0x198] ;  /* 0x00019800019e7983 */ /* 0x000f280000300a00 */
[----:B------:R-:W4:Y:S04]  /*7820*/  LDL.LU.64 R160, [R1+0x1a0] ;  /* 0x0001a00001a07983 */ /* 0x000f280000300a00 */
[----:B------:R-:W4:Y:S04]  /*7830*/  LDL.LU.64 R162, [R1+0x1a8] ;  /* 0x0001a80001a27983 */ /* 0x000f280000300a00 */
[----:B------:R-:W4:Y:S04]  /*7840*/  LDL.LU.64 R164, [R1+0x1b0] ;  /* 0x0001b00001a47983 */ /* 0x000f280000300a00 */
[----:B------:R-:W4:Y:S01]  /*7850*/  LDL.LU.64 R166, [R1+0x1b8] ;  /* 0x0001b80001a67983 */ /* 0x000f220000300a00 */
[----:B------:R-:W-:-:S02]  /*7860*/  ULEA UR28, UR25, UR32, 0xc ;  /* 0x00000020191c7291 */ /* 0x000fc4000f8e603f */
[----:B------:R-:W-:Y:S01]  /*7870*/  UIMAD UR29, UR25, 0x500, UR33 ;  /* 0x00000500191d78a4 */ /* 0x000fe2000f8e0221 */
[----:B------:R0:W-:Y:S01]  /*7880*/  STL [R1+0x610], R216 ;  /* 0x000610d801007387 */ /* 0x0001e20000100800 */
[----:B------:R-:W-:Y:S01]  /*7890*/  UMOV UR5, 0x40000040 ;  /* 0x4000004000057882 */ /* 0x000fe20000000000 */
[----:B------:R-:W-:Y:S01]  /*78a0*/  UMOV UR7, 0x40000040 ;  /* 0x4000004000077882 */ /* 0x000fe20000000000 */
[----:B------:R-:W-:Y:S01]  /*78b0*/  UIADD3 UR10, UR29, 0x100, URZ ;  /* 0x000001001d0a7890 */ /* 0x000fe2000fffe03f */
[----:B------:R-:W-:Y:S01]  /*78c0*/  STL [R1+0x60c], R217 ;  /* 0x00060cd901007387 */ /* 0x000fe20000100800 */
[----:B------:R-:W-:Y:S01]  /*78d0*/  UMOV UR4, UR28 ;  /* 0x0000001c00047c82 */ /* 0x000fe20008000000 */
[----:B------:R-:W-:Y:S01]  /*78e0*/  UMOV UR6, UR29 ;  /* 0x0000001d00067c82 */ /* 0x000fe20008000000 */
[----:B------:R-:W-:Y:S01]  /*78f0*/  UMOV UR8, UR4 ;  /* 0x0000000400087c82 */ /* 0x000fe20008000000 */
[----:B------:R-:W-:Y:S01]  /*7900*/  UMOV UR9, UR5 ;  /* 0x0000000500097c82 */ /* 0x000fe20008000000 */
[----:B------:R-:W-:Y:S01]  /*7910*/  UMOV UR11, 0x40000040 ;  /* 0x40000040000b7882 */ /* 0x000fe20000000000 */
[----:B------:R-:W-:Y:S01]  /*7920*/  UIADD3 UR14, UR29, 0x200, URZ ;  /* 0x000002001d0e7890 */ /* 0x000fe2000fffe03f */
[----:B------:R-:W-:Y:S01]  /*7930*/  STL [R1+0x608], R218 ;  /* 0x000608da01007387 */ /* 0x000fe20000100800 */
        /* <DEDUP_REMOVED lines=8> */
[----:B------:R-:W-:Y:S04]  /*79c0*/  STL [R1+0x600], R220 ;  /* 0x000600dc01007387 */ /* 0x000fe80000100800 */
[----:B------:R-:W-:Y:S04]  /*79d0*/  STL [R1+0x5fc], R221 ;  /* 0x0005fcdd01007387 */ /* 0x000fe80000100800 */
[----:B------:R-:W-:Y:S04]  /*79e0*/  STL [R1+0x5f8], R222 ;  /* 0x0005f8de01007387 */ /* 0x000fe80000100800 */
[----:B------:R-:W-:Y:S04]  /*79f0*/  STL [R1+0x5f4], R223 ;  /* 0x0005f4df01007387 */ /* 0x000fe80000100800 */
[----:B------:R-:W-:Y:S04]  /*7a00*/  STL [R1+0x5f0], R224 ;  /* 0x0005f0e001007387 */ /* 0x000fe80000100800 */
[----:B------:R-:W-:Y:S04]  /*7a10*/  STL [R1+0x5ec], R225 ;  /* 0x0005ece101007387 */ /* 0x000fe80000100800 */
[----:B------:R-:W-:Y:S04]  /*7a20*/  STL [R1+0x5e8], R226 ;  /* 0x0005e8e201007387 */ /* 0x000fe80000100800 */
[----:B------:R0:W-:Y:S04]  /*7a30*/  STL [R1+0x5e4], R227 ;  /* 0x0005e4e301007387 */ /* 0x0001e80000100800 */
[----:B------:R0:W-:Y:S04]  /*7a40*/  STL [R1+0x5e0], R228 ;  /* 0x0005e0e401007387 */ /* 0x0001e80000100800 */
[----:B------:R0:W-:Y:S04]  /*7a50*/  STL [R1+0x5dc], R229 ;  /* 0x0005dce501007387 */ /* 0x0001e80000100800 */
[----:B------:R0:W-:Y:S04]  /*7a60*/  STL [R1+0x5d8], R230 ;  /* 0x0005d8e601007387 */ /* 0x0001e80000100800 */
[----:B------:R0:W-:Y:S04]  /*7a70*/  STL [R1+0x5d4], R231 ;  /* 0x0005d4e701007387 */ /* 0x0001e80000100800 */
[----:B------:R-:W-:Y:S04]  /*7a80*/  STL [R1+0x2e8], R19 ;  /* 0x0002e81301007387 */ /* 0x000fe80000100800 */
[----:B------:R-:W-:Y:S04]  /*7a90*/  STL [R1+0x2e4], R18 ;  /* 0x0002e41201007387 */ /* 0x000fe80000100800 */
[----:B------:R-:W-:Y:S04]  /*7aa0*/  STL [R1+0x2e0], R17 ;  /* 0x0002e01101007387 */ /* 0x000fe80000100800 */
[----:B------:R-:W-:Y:S04]  /*7ab0*/  STL [R1+0x2dc], R16 ;  /* 0x0002dc1001007387 */ /* 0x000fe80000100800 */
[----:B------:R-:W-:Y:S01]  /*7ac0*/  STL [R1+0x2d8], R0 ;  /* 0x0002d80001007387 */ /* 0x000fe20000100800 */
[----:B----4-:R-:W-:-:S06]  /*7ad0*/  WARPGROUP.ARRIVE ;  /* 0x00000000000079c5 */ /* 0x010fcc0000000000 */
[----:B------:R-:W-:Y:S03]  /*7ae0*/  IGMMA.64x32x32.S8.S8 R152, gdesc[UR4], R152, gsb0 ;  /* 0x01200000049879f1 */ /* 0x000fe60008041098 */
[----:B------:R-:W-:Y:S02]  /*7af0*/  WARPGROUP.DEPBAR.LE gsb0, 0x0 ;  /* 0x00008000000079c5 */ /* 0x000fe40000010000 */
[----:B---3--:R-:W-:Y:S01]  /*7b00*/  WARPGROUP.ARRIVE ;  /* 0x00000000000079c5 */ /* 0x008fe20000000000 */
[----:B------:R-:W-:Y:S01]  /*7b10*/  UIADD3 UR22, UR29, 0x400, URZ ;  /* 0x000004001d167890 */ /* 0x000fe2000fffe03f */
[----:B------:R-:W-:Y:S01]  /*7b20*/  IMAD.MOV.U32 R21, RZ, RZ, R152 ;  /* 0x000000ffff157224 */ /* 0x000fe200078e0098 */
[----:B------:R-:W-:Y:S01]  /*7b30*/  UMOV UR20, UR4 ;  /* 0x0000000400147c82 */ /* 0x000fe20008000000 */
[----:B------:R-:W-:Y:S01]  /*7b40*/  UMOV UR21, UR5 ;  /* 0x0000000500157c82 */ /* 0x000fe20008000000 */
[----:B------:R-:W-:Y:S01]  /*7b50*/  UMOV UR23, 0x40000040 ;  /* 0x4000004000177882 */ /* 0x000fe20000000000 */
[----:B------:R-:W-:Y:S01]  /*7b60*/  IGMMA.64x32x32.S8.S8 R88, gdesc[UR8], R88, gsb0 ;  /* 0x01200000085879f1 */ /* 0x000fe20008041058 */
        /* <DEDUP_REMOVED lines=13> */
[----:B-12---:R-:W-:Y:S02]  /*7c40*/  IMAD.MOV.U32 R3, RZ, RZ, R166 ;  /* 0x000000ffff037224 */ /* 0x006fe400078e00a6 */
[----:B------:R-:W-:Y:S01]  /*7c50*/  IMAD.MOV.U32 R2, RZ, RZ, R167 ;  /* 0x000000ffff027224 */ /* 0x000fe200078e00a7 */
[----:B------:R-:W-:-:S02]  /*7c60*/  WARPGROUP.DEPBAR.LE gsb0, 0x0 ;  /* 0x00008000000079c5 */ /* 0x000fc40000010000 */
[----:B------:R-:W-:Y:S01]  /*7c70*/  WARPGROUP.ARRIVE ;  /* 0x00000000000079c5 */ /* 0x000fe20000000000 */
[----:B0-----:R-:W-:Y:S01]  /*7c80*/  IMAD.MOV.U32 R216, RZ, RZ, R88 ;  /* 0x000000ffffd87224 */ /* 0x001fe200078e0058 */
[----:B------:R-:W-:Y:S01]  /*7c90*/  MOV R227, R99 ;  /* 0x0000006300e37202 */ /* 0x000fe20000000f00 */
[----:B------:R-:W-:Y:S02]  /*7ca0*/  IMAD.MOV.U32 R217, RZ, RZ, R89 ;  /* 0x000000ffffd97224 */ /* 0x000fe400078e0059 */
[----:B------:R-:W-:Y:S01]  /*7cb0*/  IMAD.MOV.U32 R218, RZ, RZ, R90 ;  /* 0x000000ffffda7224 */ /* 0x000fe200078e005a */
[----:B------:R-:W-:Y:S01]  /*7cc0*/  IGMMA.64x32x32.S8.S8 R200, gdesc[UR12], R200, gsb0 ;  /* 0x012000000cc879f1 */ /* 0x000fe200080410c8 */
[----:B------:R-:W-:Y:S01]  /*7cd0*/  IMAD.MOV.U32 R219, RZ, RZ, R91 ;  /* 0x000000ffffdb7224 */ /* 0x000fe200078e005b */
[----:B------:R-:W2:Y:S01]  /*7ce0*/  LDL.LU.64 R88, [R1+0x40] ;  /* 0x0000400001587983 */ /* 0x000ea20000300a00 */
[----:B------:R-:W-:Y:S02]  /*7cf0*/  IMAD.MOV.U32 R220, RZ, RZ, R92 ;  /* 0x000000ffffdc7224 */ /* 0x000fe400078e005c */
[----:B------:R-:W-:Y:S01]  /*7d00*/  IMAD.MOV.U32 R221, RZ, RZ, R93 ;  /* 0x000000ffffdd7224 */ /* 0x000fe200078e005d */
[----:B------:R-:W2:Y:S01]  /*7d10*/  LDL.LU.64 R90, [R1+0x48] ;  /* 0x00004800015a7983 */ /* 0x000ea20000300a00 */
[----:B------:R-:W-:-:S02]  /*7d20*/  IMAD.MOV.U32 R222, RZ, RZ, R94 ;  /* 0x000000ffffde7224 */ /* 0x000fc400078e005e */
[----:B------:R-:W-:Y:S01]  /*7d30*/  IMAD.MOV.U32 R223, RZ, RZ, R95 ;  /* 0x000000ffffdf7224 */ /* 0x000fe200078e005f */
[----:B------:R-:W2:Y:S01]  /*7d40*/  LDL.LU.64 R92, [R1+0x50] ;  /* 0x00005000015c7983 */ /* 0x000ea20000300a00 */
[----:B------:R-:W-:Y:S02]  /*7d50*/  IMAD.MOV.U32 R224, RZ, RZ, R96 ;  /* 0x000000ffffe07224 */ /* 0x000fe400078e0060 */
        /* <DEDUP_REMOVED lines=8> */
[----:B------:R-:W-:-:S03]  /*7de0*/  IMAD.MOV.U32 R231, RZ, RZ, R103 ;  /* 0x000000ffffe77224 */ /* 0x000fc600078e0067 */
[----:B------:R-:W2:Y:S04]  /*7df0*/  LDL.LU.64 R100, [R1+0x70] ;  /* 0x0000700001647983 */ /* 0x000ea80000300a00 */
[----:B------:R-:W2:Y:S04]  /*7e00*/  LDL.LU.64 R102, [R1+0x78] ;  /* 0x0000780001667983 */ /* 0x000ea80000300a00 */
[----:B------:R-:W3:Y:S04]  /*7e10*/  LDL.LU.64 R152, [R1+0x140] ;  /* 0x0001400001987983 */ /* 0x000ee80000300a00 */
[----:B------:R-:W3:Y:S04]  /*7e20*/  LDL.LU.64 R154, [R1+0x148] ;  /* 0x00014800019a7983 */ /* 0x000ee80000300a00 */
[----:B------:R-:W3:Y:S04]  /*7e30*/  LDL.LU.64 R156, [R1+0x150] ;  /* 0x00015000019c7983 */ /* 0x000ee80000300a00 */
[----:B------:R-:W3:Y:S04]  /*7e40*/  LDL.LU.64 R158, [R1+0x158] ;  /* 0x00015800019e7983 */ /* 0x000ee80000300a00 */
[----:B------:R-:W3:Y:S04]  /*7e50*/  LDL.LU.64 R160, [R1+0x160] ;  /* 0x0001600001a07983 */ /* 0x000ee80000300a00 */
[----:B------:R-:W3:Y:S04]  /*7e60*/  LDL.LU.64 R162, [R1+0x168] ;  /* 0x0001680001a27983 */ /* 0x000ee80000300a00 */
[----:B------:R-:W3:Y:S01]  /*7e70*/  LDL.LU.64 R164, [R1+0x170] ;  /* 0x0001700001a47983 */ /* 0x000ee20000300a00 */
[----:B------:R-:W-:-:S02]  /*7e80*/  WARPGROUP.DEPBAR.LE gsb0, 0x0 ;  /* 0x00008000000079c5 */ /* 0x000fc40000010000 */
[----:B------:R-:W-:Y:S01]  /*7e90*/  WARPGROUP.ARRIVE ;  /* 0x00000000000079c5 */ /* 0x000fe20000000000 */
[----:B------:R-:W3:Y:S05]  /*7ea0*/  LDL.LU.64 R166, [R1+0x178] ;  /* 0x0001780001a67983 */ /* 0x000eea0000300a00 */
[----:B------:R-:W-:Y:S03]  /*7eb0*/  IGMMA.64x32x32.S8.S8 R136, gdesc[UR16], R136, gsb0 ;  /* 0x01200000108879f1 */ /* 0x000fe60008041088 */
[----:B------:R-:W-:Y:S02]  /*7ec0*/  WARPGROUP.DEPBAR.LE gsb0, 0x0 ;  /* 0x00008000000079c5 */ /* 0x000fe40000010000 */
[----:B------:R-:W-:-:S06]  /*7ed0*/  WARPGROUP.ARRIVE ;  /* 0x00000000000079c5 */ /* 0x000fcc0000000000 */
[----:B------:R-:W-:Y:S01]  /*7ee0*/  IGMMA.64x32x32.S8.S8 R72, gdesc[UR20], R72, gsb0 ;  /* 0x01200000144879f1 */ /* 0x000fe20008041048 */
[----:B------:R-:W-:Y:S01]  /*7ef0*/  UIADD3 UR8, UR28, 0x400, URZ ;  /* 0x000004001c087890 */ /* 0x000fe2000fffe03f */
[----:B------:R-:W-:-:S06]  /*7f00*/  UMOV UR21, 0x40000040 ;  /* 0x4000004000157882 */ /* 0x000fcc0000000000 */
        /* <DEDUP_REMOVED lines=16> */
[----:B------:R-:W-:Y:S04]  /*8010*/  STL [R1+0x57c], R136 ;  /* 0x00057c8801007387 */ /* 0x000fe80000100800 */
[----:B------:R-:W-:Y:S04]  /*8020*/  STL [R1+0x578], R137 ;  /* 0x0005788901007387 */ /* 0x000fe80000100800 */
[----:B------:R-:W-:Y:S04]  /*8030*/  STL [R1+0x574], R138 ;  /* 0x0005748a01007387 */ /* 0x000fe80000100800 */
[----:B------:R-:W-:Y:S04]  /*8040*/  STL [R1+0x570], R139 ;  /* 0x0005708b01007387 */ /* 0x000fe80000100800 */
[----:B------:R-:W-:Y:S04]  /*8050*/  STL [R1+0x56c], R140 ;  /* 0x00056c8c01007387 */ /* 0x000fe80000100800 */
[----:B------:R-:W-:Y:S01]  /*8060*/  STL [R1+0x568], R141 ;  /* 0x0005688d01007387 */ /* 0x000fe20000100800 */
[----:B------:R-:W-:-:S02]  /*8070*/  WARPGROUP.DEPBAR.LE gsb0, 0x0 ;  /* 0x00008000000079c5 */ /* 0x000fc40000010000 */
[----:B--2---:R-:W-:-:S06]  /*8080*/  WARPGROUP.ARRIVE ;  /* 0x00000000000079c5 */ /* 0x004fcc0000000000 */
        /* <DEDUP_REMOVED lines=37> */
[----:B------:R4:W-:Y:S01]  /*82e0*/  STL.64 [R1+0x60], R96 ;  /* 0x0000606001007387 */ /* 0x0009e20000100a00 */
[----:B---3--:R-:W-:-:S03]  /*82f0*/  WARPGROUP.ARRIVE ;  /* 0x00000000000079c5 */ /* 0x008fc60000000000 */
[----:B------:R3:W-:Y:S04]  /*8300*/  STL.64 [R1+0x68], R98 ;  /* 0x0000686201007387 */ /* 0x0007e80000100a00 */
[----:B------:R3:W-:Y:S04]  /*8310*/  STL.64 [R1+0x70], R100 ;  /* 0x0000706401007387 */ /* 0x0007e80000100a00 */
[----:B------:R3:W-:Y:S04]  /*8320*/  STL.64 [R1+0x78], R102 ;  /* 0x0000786601007387 */ /* 0x0007e80000100a00 */
[----:B0-----:R-:W3:Y:S01]  /*8330*/  LDL.LU.64 R88, [R1+0x100] ;  /* 0x0001000001587983 */ /* 0x001ee20000300a00 */
[----:B------:R-:W-:-:S03]  /*8340*/  UMOV UR4, UR20 ;  /* 0x0000001400047c82 */ /* 0x000fc60008000000 */
[----:B-1----:R-:W3:Y:S01]  /*8350*/  LDL.LU.64 R90, [R1+0x108] ;  /* 0x00010800015a7983 */ /* 0x002ee20000300a00 */
[----:B------:R-:W-:Y:S02]  /*8360*/  UMOV UR5, UR21 ;  /* 0x0000001500057c82 */ /* 0x000fe40008000000 */
[----:B------:R-:W-:Y:S01]  /*8370*/  IGMMA.64x32x32.S8.S8 R152, gdesc[UR4], R152, gsb0 ;  /* 0x01200000049879f1 */ /* 0x000fe20008041098 */
[----:B--2---:R-:W2:Y:S04]  /*8380*/  LDL.LU.64 R92, [R1+0x110] ;  /* 0x00011000015c7983 */ /* 0x004ea80000300a00 */
[----:B----4-:R-:W2:Y:S04]  /*8390*/  LDL.LU.64 R94, [R1+0x118] ;  /* 0x00011800015e7983 */ /* 0x010ea80000300a00 */
[----:B------:R-:W2:Y:S04]  /*83a0*/  LDL.LU.64 R96, [R1+0x120] ;  /* 0x0001200001607983 */ /* 0x000ea80000300a00 */
[----:B---3--:R-:W2:Y:S04]  /*83b0*/  LDL.LU.64 R98, [R1+0x128] ;  /* 0x0001280001627983 */ /* 0x008ea80000300a00 */
[----:B------:R-:W2:Y:S04]  /*83c0*/  LDL.LU.64 R100, [R1+0x130] ;  /* 0x0001300001647983 */ /* 0x000ea80000300a00 */
[----:B------:R-:W2:Y:S01]  /*83d0*/  LDL.LU.64 R102, [R1+0x138] ;  /* 0x0001380001667983 */ /* 0x000ea20000300a00 */
[----:B------:R-:W-:-:S02]  /*83e0*/  WARPGROUP.DEPBAR.LE gsb0, 0x0 ;  /* 0x00008000000079c5 */ /* 0x000fc40000010000 */
[----:B------:R-:W-:Y:S02]  /*83f0*/  IMAD.MOV.U32 R147, RZ, RZ, R152 ;  /* 0x000000ffff937224 */ /* 0x000fe400078e0098 */
[----:B------:R-:W-:Y:S02]  /*8400*/  IMAD.MOV.U32 R148, RZ, RZ, R153 ;  /* 0x000000ffff947224 */ /* 0x000fe400078e0099 */
[----:B------:R-:W-:Y:S01]  /*8410*/  IMAD.MOV.U32 R149, RZ, RZ, R154 ;  /* 0x000000ffff957224 */ /* 0x000fe200078e009a */
[----:B------:R-:W3:Y:S01]  /*8420*/  LDL.LU.64 R152, [R1] ;  /* 0x0000000001987983 */ /* 0x000ee20000300a00 */
        /* <DEDUP_REMOVED lines=16> */
[----:B------:R-:W-:Y:S02]  /*8530*/  IMAD.MOV.U32 R16, RZ, RZ, R166 ;  /* 0x000000ffff107224 */ /* 0x000fe400078e00a6 */
[----:B------:R-:W-:Y:S01]  /*8540*/  IMAD.MOV.U32 R0, RZ, RZ, R167 ;  /* 0x000000ffff007224 */ /* 0x000fe200078e00a7 */
[----:B------:R-:W3:Y:S04]  /*8550*/  LDL.LU.64 R164, [R1+0x30] ;  /* 0x0000300001a47983 */ /* 0x000ee80000300a00 */
[----:B------:R-:W3:Y:S01]  /*8560*/  LDL.LU.64 R166, [R1+0x38] ;  /* 0x0000380001a67983 */ /* 0x000ee20000300a00 */
[----:B------:R-:W-:Y:S01]  /*8570*/  UIADD3 UR12, UR28, 0x800, URZ ;  /* 0x000008001c0c7890 */ /* 0x000fe2000fffe03f */
[----:B------:R-:W-:-:S06]  /*8580*/  UMOV UR5, 0x40000040 ;  /* 0x4000004000057882 */ /* 0x000fcc0000000000 */
[----:B------:R-:W-:Y:S01]  /*8590*/  UMOV UR4, UR12 ;  /* 0x0000000c00047c82 */ /* 0x000fe20008000000 */
[----:B------:R-:W-:Y:S01]  /*85a0*/  UMOV UR9, UR5 ;  /* 0x0000000500097c82 */ /* 0x000fe20008000000 */
[----:B------:R-:W-:Y:S01]  /*85b0*/  UMOV UR8, UR4 ;  /* 0x0000000400087c82 */ /* 0x000fe20008000000 */
[----:B------:R-:W-:Y:S01]  /*85c0*/  UMOV UR12, UR4 ;  /* 0x00000004000c7c82 */ /* 0x000fe20008000000 */
[----:B------:R-:W-:Y:S01]  /*85d0*/  UMOV UR13, UR5 ;  /* 0x00000005000d7c82 */ /* 0x000fe20008000000 */
[----:B------:R-:W-:Y:S01]  /*85e0*/  UMOV UR16, UR4 ;  /* 0x0000000400107c82 */ /* 0x000fe20008000000 */
[----:B------:R-:W-:Y:S01]  /*85f0*/  UMOV UR17, UR5 ;  /* 0x0000000500117c82 */ /* 0x000fe20008000000 */
[----:B--2---:R-:W-:-:S06]  /*8600*/  WARPGROUP.ARRIVE ;  /* 0x00000000000079c5 */ /* 0x004fcc0000000000 */
[----:B------:R-:W-:Y:S03]  /*8610*/  IGMMA.64x32x32.S8.S8 R88, gdesc[UR4], R88, gsb0 ;  /* 0x01200000045879f1 */ /* 0x000fe60008041058 */
[----:B------:R-:W-:Y:S02]  /*8620*/  WARPGROUP.DEPBAR.LE gsb0, 0x0 ;  /* 0x00008000000079c5 */ /* 0x000fe40000010000 */
[----:B---3--:R-:W-:-:S06]  /*8630*/  WARPGROUP.ARRIVE ;  /* 0x00000000000079c5 */ /* 0x008fcc0000000000 */
[----:B------:R-:W-:Y:S01]  /*8640*/  IGMMA.64x32x32.S8.S8 R152, gdesc[UR8], R152, gsb0 ;  /* 0x01200000089879f1 */ /* 0x000fe20008041098 */
[----:B------:R-:W-:Y:S02]  /*8650*/  IMAD.MOV.U32 R145, RZ, RZ, R102 ;  /* 0x000000ffff917224 */ /* 0x000fe400078e0066 */
[----:B------:R-:W-:Y:S01]  /*8660*/  IMAD.MOV.U32 R146, RZ, RZ, R103 ;  /* 0x000000ffff927224 */ /* 0x000fe200078e0067 */
[----:B------:R-:W-:Y:S01]  /*8670*/  MOV R142, R99 ;  /* 0x00000063008e7202 */ /* 0x000fe20000000f00 */
        /* <DEDUP_REMOVED lines=19> */
[----:B------:R-:W2:Y:S04]  /*87b0*/  LDL.LU.64 R90, [R1+0x660] ;  /* 0x00066000015a7983 */ /* 0x000ea80000300a00 */
[----:B------:R-:W2:Y:S01]  /*87c0*/  LDL.LU.64 R88, [R1+0x658] ;  /* 0x0006580001587983 */ /* 0x000ea20000300a00 */
[----:B------:R-:W-:-:S02]  /*87d0*/  WARPGROUP.DEPBAR.LE gsb0, 0x0 ;  /* 0x00008000000079c5 */ /* 0x000fc40000010000 */
[----:B------:R-:W-:-:S06]  /*87e0*/  WARPGROUP.ARRIVE ;  /* 0x00000000000079c5 */ /* 0x000fcc0000000000 */
[----:B------:R-:W-:Y:S01]  /*87f0*/  IGMMA.64x32x32.S8.S8 R168, gdesc[UR12], R168, gsb0 ;  /* 0x012000000ca879f1 */ /* 0x000fe200080410a8 */
[----:B------:R-:W-:Y:S02]  /*8800*/  IMAD.MOV.U32 R81, RZ, RZ, R166 ;  /* 0x000000ffff517224 */ /* 0x000fe400078e00a6 */
        /* <DEDUP_REMOVED lines=23> */
[----:B------:R-:W-:-:S02]  /*8980*/  WARPGROUP.DEPBAR.LE gsb0, 0x0 ;  /* 0x00008000000079c5 */ /* 0x000fc40000010000 */
[----:B------:R-:W-:-:S06]  /*8990*/  WARPGROUP.ARRIVE ;  /* 0x00000000000079c5 */ /* 0x000fcc0000000000 */
[----:B------:R-:W-:Y:S01]  /*89a0*/  IGMMA.64x32x32.S8.S8 R104, gdesc[UR16], R104, gsb0 ;  /* 0x01200000106879f1 */ /* 0x000fe20008041068 */
        /* <DEDUP_REMOVED lines=8> */
[----:B0-----:R-:W-:Y:S01]  /*8a30*/  IMAD.MOV.U32 R174, RZ, RZ, R222 ;  /* 0x000000ffffae7224 */ /* 0x001fe200078e00de */
[----:B------:R-:W-:Y:S01]  /*8a40*/  UMOV UR20, UR4 ;  /* 0x0000000400147c82 */ /* 0x000fe20008000000 */
[----:B-1----:R-:W-:-:S02]  /*8a50*/  IMAD.MOV.U32 R172, RZ, RZ, R220 ;  /* 0x000000ffffac7224 */ /* 0x002fc400078e00dc */
[----:B----4-:R-:W-:Y:S02]  /*8a60*/  IMAD.MOV.U32 R170, RZ, RZ, R218 ;  /* 0x000000ffffaa7224 */ /* 0x010fe400078e00da */
[----:B------:R-:W-:Y:S02]  /*8a70*/  IMAD.MOV.U32 R168, RZ, RZ, R216 ;  /* 0x000000ffffa87224 */ /* 0x000fe400078e00d8 */
[----:B------:R-:W4:Y:S01]  /*8a80*/  LDL.LU R216, [R1+0x610] ;  /* 0x0006100001d87983 */ /* 0x000f220000300800 */
[----:B------:R-:W-:Y:S02]  /*8a90*/  IMAD.MOV.U32 R169, RZ, RZ, R217 ;  /* 0x000000ffffa97224 */ /* 0x000fe400078e00d9 */
[----:B------:R-:W-:Y:S01]  /*8aa0*/  IMAD.MOV.U32 R171, RZ, RZ, R219 ;  /* 0x000000ffffab7224 */ /* 0x000fe200078e00db */
[----:B------:R-:W4:Y:S01]  /*8ab0*/  LDL.LU R217, [R1+0x60c] ;  /* 0x00060c0001d97983 */ /* 0x000f220000300800 */
[----:B------:R-:W-:-:S03]  /*8ac0*/  IMAD.MOV.U32 R173, RZ, RZ, R221 ;  /* 0x000000ffffad7224 */ /* 0x000fc600078e00dd */
[----:B------:R-:W4:Y:S01]  /*8ad0*/  LDL.LU R218, [R1+0x608] ;  /* 0x0006080001da7983 */ /* 0x000f220000300800 */
[----:B------:R-:W-:-:S03]  /*8ae0*/  UMOV UR21, UR5 ;  /* 0x0000000500157c82 */ /* 0x000fc60008000000 */
[----:B------:R-:W4:Y:S01]  /*8af0*/  LDL.LU R219, [R1+0x604] ;  /* 0x0006040001db7983 */ /* 0x000f220000300800 */
[----:B------:R-:W-:Y:S02]  /*8b00*/  WARPGROUP.DEPBAR.LE gsb0, 0x0 ;  /* 0x00008000000079c5 */ /* 0x000fe40000010000 */
[----:B------:R-:W-:Y:S01]  /*8b10*/  WARPGROUP.ARRIVE ;  /* 0x00000000000079c5 */ /* 0x000fe20000000000 */
[----:B------:R-:W4:Y:S01]  /*8b20*/  LDL.LU R220, [R1+0x600] ;  /* 0x0006000001dc7983 */ /* 0x000f220000300800 */
[----:B------:R-:W-:-:S03]  /*8b30*/  IMAD.MOV.U32 R175, RZ, RZ, R223 ;  /* 0x000000ffffaf7224 */ /* 0x000fc600078e00df */
[----:B------:R-:W4:Y:S01]  /*8b40*/  LDL.LU R221, [R1+0x5fc] ;  /* 0x0005fc0001dd7983 */ /* 0x000f220000300800 */
[----:B------:R-:W-:Y:S01]  /*8b50*/  IMAD.MOV.U32 R176, RZ, RZ, R224 ;  /* 0x000000ffffb07224 */ /* 0x000fe200078e00e0 */
[----:B------:R-:W-:Y:S02]  /*8b60*/  IGMMA.64x32x32.S8.S8 R40, gdesc[UR20], R40, gsb0 ;  /* 0x01200000142879f1 */ /* 0x000fe40008041028 */
[----:B------:R-:W4:Y:S01]  /*8b70*/  LDL.LU R222, [R1+0x5f8] ;  /* 0x0005f80001de7983 */ /* 0x000f220000300800 */
[----:B------:R-:W-:-:S03]  /*8b80*/  IMAD.MOV.U32 R177, RZ, RZ, R225 ;  /* 0x000000ffffb17224 */ /* 0x000fc600078e00e1 */
[----:B------:R-:W4:Y:S01]  /*8b90*/  LDL.LU R223, [R1+0x5f4] ;  /* 0x0005f40001df7983 */ /* 0x000f220000300800 */
[----:B------:R-:W-:Y:S01]  /*8ba0*/  IMAD.MOV.U32 R178, RZ, RZ, R226 ;  /* 0x000000ffffb27224 */ /* 0x000fe200078e00e2 */
[----:B------:R-:W-:Y:S02]  /*8bb0*/  MOV R179, R227 ;  /* 0x000000e300b37202 */ /* 0x000fe40000000f00 */
        /* <DEDUP_REMOVED lines=8> */
[----:B------:R-:W4:Y:S04]  /*8c40*/  LDL.LU R228, [R1+0x5e0] ;  /* 0x0005e00001e47983 */ /* 0x000f280000300800 */
[----:B------:R-:W4:Y:S04]  /*8c50*/  LDL.LU R229, [R1+0x5dc] ;  /* 0x0005dc0001e57983 */ /* 0x000f280000300800 */
[----:B------:R-:W4:Y:S04]  /*8c60*/  LDL.LU R230, [R1+0x5d8] ;  /* 0x0005d80001e67983 */ /* 0x000f280000300800 */
[----:B------:R-:W4:Y:S04]  /*8c70*/  LDL.LU R231, [R1+0x5d4] ;  /* 0x0005d40001e77983 */ /* 0x000f280000300800 */
        /* <DEDUP_REMOVED lines=26> */
[----:B------:R-:W-:Y:S01]  /*8e20*/  WARPGROUP.ARRIVE ;  /* 0x00000000000079c5 */ /* 0x000fe20000000000 */
[----:B------:R-:W-:-:S05]  /*8e30*/  UMOV UR21, 0x40000040 ;  /* 0x4000004000157882 */ /* 0x000fca0000000000 */
[----:B------:R-:W-:Y:S02]  /*8e40*/  UMOV UR20, UR8 ;  /* 0x0000000800147c82 */ /* 0x000fe40008000000 */
[----:B------:R-:W-:Y:S01]  /*8e50*/  IGMMA.64x32x32.S8.S8 R24, gdesc[UR20], R24, gsb0 ;  /* 0x01200000141879f1 */ /* 0x000fe20008041018 */
[----:B------:R-:W-:Y:S01]  /*8e60*/  UMOV UR16, UR20 ;  /* 0x0000001400107c82 */ /* 0x000fe20008000000 */
[----:B------:R-:W-:Y:S01]  /*8e70*/  UMOV UR17, UR21 ;  /* 0x0000001500117c82 */ /* 0x000fe20008000000 */
[----:B------:R-:W-:Y:S02]  /*8e80*/  WARPGROUP.DEPBAR.LE gsb0, 0x0 ;  /* 0x00008000000079c5 */ /* 0x000fe40000010000 */
[----:B--2---:R-:W-:-:S06]  /*8e90*/  WARPGROUP.ARRIVE ;  /* 0x00000000000079c5 */ /* 0x004fcc0000000000 */
[----:B------:R-:W-:Y:S01]  /*8ea0*/  IGMMA.64x32x32.S8.S8 R88, gdesc[UR16], R88, gsb0 ;  /* 0x01200000105879f1 */ /* 0x000fe20008041058 */
[----:B------:R-:W-:Y:S01]  /*8eb0*/  UMOV UR12, UR20 ;  /* 0x00000014000c7c82 */ /* 0x000fe20008000000 */
[----:B------:R-:W-:Y:S01]  /*8ec0*/  UMOV UR13, UR21 ;  /* 0x00000015000d7c82 */ /* 0x000fe20008000000 */
[----:B------:R-:W-:Y:S02]  /*8ed0*/  WARPGROUP.DEPBAR.LE gsb0, 0x0 ;  /* 0x00008000000079c5 */ /* 0x000fe40000010000 */
[----:B---3--:R-:W-:-:S06]  /*8ee0*/  WARPGROUP.ARRIVE ;  /* 0x00000000000079c5 */ /* 0x008fcc0000000000 */
[----:B------:R-:W-:Y:S01]  /*8ef0*/  IGMMA.64x32x32.S8.S8 R152, gdesc[UR12], R152, gsb0 ;  /* 0x012000000c9879f1 */ /* 0x000fe20008041098 */
[----:B------:R-:W-:Y:S01]  /*8f00*/  UMOV UR8, UR20 ;  /* 0x0000001400087c82 */ /* 0x000fe20008000000 */
[----:B------:R-:W-:Y:S01]  /*8f10*/  UMOV UR9, UR21 ;  /* 0x0000001500097c82 */ /* 0x000fe20008000000 */
[----:B------:R-:W-:Y:S02]  /*8f20*/  WARPGROUP.DEPBAR.LE gsb0, 0x0 ;  /* 0x00008000000079c5 */ /* 0x000fe40000010000 */
[----:B----4-:R-:W-:-:S06]  /*8f30*/  WARPGROUP.ARRIVE ;  /* 0x00000000000079c5 */ /* 0x010fcc0000000000 */
        /* <DEDUP_REMOVED lines=22> */
[----:B------:R-:W-:Y:S02]  /*90a0*/  UIADD3 UR4, UR28, 0x2, URZ ;  /* 0x000000021c047890 */ /* 0x000fe4000fffe03f */
[----:B------:R-:W-:Y:S01]  /*90b0*/  UIADD3 UR5, UR29, 0x2, URZ ;  /* 0x000000021d057890 */ /* 0x000fe2000fffe03f */
[----:B------:R-:W-:Y:S01]  /*90c0*/  UMOV UR9, 0x40000040 ;  /* 0x4000004000097882 */ /* 0x000fe20000000000 */
[----:B------:R-:W-:-:S03]  /*90d0*/  UMOV UR11, 0x40000040 ;  /* 0x40000040000b7882 */ /* 0x000fc60000000000 */
[----:B------:R-:W-:Y:S02]  /*90e0*/  UMOV UR8, UR4 ;  /* 0x0000000400087c82 */ /* 0x000fe40008000000 */
[----:B------:R-:W-:Y:S01]  /*90f0*/  UMOV UR10, UR5 ;  /* 0x00000005000a7c82 */ /* 0x000fe20008000000 */
[----:B------:R-:W-:Y:S02]  /*9100*/  WARPGROUP.DEPBAR.LE gsb0, 0x0 ;  /* 0x00008000000079c5 */ /* 0x000fe40000010000 */
[----:B------:R-:W-:-:S06]  /*9110*/  WARPGROUP.ARRIVE ;  /* 0x00000000000079c5 */ /* 0x000fcc0000000000 */
[----:B------:R-:W-:Y:S01]  /*9120*/  IGMMA.64x32x32.S8.S8 R104, gdesc[UR8], R104, gsb0 ;  /* 0x01200000086879f1 */ /* 0x000fe20008041068 */
[----:B------:R-:W-:Y:S01]  /*9130*/  UIADD3 UR6, UR29, 0x102, URZ ;  /* 0x000001021d067890 */ /* 0x000fe2000fffe03f */
[----:B------:R-:W-:Y:S01]  /*9140*/  UMOV UR4, UR8 ;  /* 0x0000000800047c82 */ /* 0x000fe20008000000 */
[----:B------:R-:W-:Y:S01]  /*9150*/  UMOV UR5, UR9 ;  /* 0x0000000900057c82 */ /* 0x000fe20008000000 */
[----:B------:R-:W-:Y:S01]  /*9160*/  UMOV UR7, 0x40000040 ;  /* 0x4000004000077882 */ /* 0x000fe20000000000 */
[----:B------:R-:W-:Y:S02]  /*9170*/  WARPGROUP.DEPBAR.LE gsb0, 0x0 ;  /* 0x00008000000079c5 */ /* 0x000fe40000010000 */
[----:B------:R-:W-:-:S06]  /*9180*/  WARPGROUP.ARRIVE ;  /* 0x00000000000079c5 */ /* 0x000fcc0000000000 */
[----:B------:R-:W-:Y:S01]  /*9190*/  IGMMA.64x32x32.S8.S8 R168, gdesc[UR4], R168, gsb0 ;  /* 0x0120000004a879f1 */ /* 0x000fe200080410a8 */
[----:B------:R-:W-:Y:S01]  /*91a0*/  UIADD3 UR14, UR29, 0x202, URZ ;  /* 0x000002021d0e7890 */ /* 0x000fe2000fffe03f */
[----:B------:R-:W-:Y:S01]  /*91b0*/  UMOV UR12, UR8 ;  /* 0x00000008000c7c82 */ /* 0x000fe20008000000 */
[----:B------:R-:W-:Y:S01]  /*91c0*/  UMOV UR13, UR9 ;  /* 0x00000009000d7c82 */ /* 0x000fe20008000000 */
[----:B------:R-:W-:Y:S01]  /*91d0*/  UMOV UR15, 0x40000040 ;  /* 0x40000040000f7882 */ /* 0x000fe20000000000 */
[----:B------:R-:W-:Y:S01]  /*91e0*/  STL.64 [R1+0x180], R104 ;  /* 0x0001806801007387 */ /* 0x000fe20000100a00 */
[----:B------:R-:W-:Y:S02]  /*91f0*/  WARPGROUP.DEPBAR.LE gsb0, 0x0 ;  /* 0x00008000000079c5 */ /* 0x000fe40000010000 */
        /* <DEDUP_REMOVED lines=28> */
[----:B--2---:R-:W-:Y:S02]  /*93c0*/  IMAD.MOV.U32 R202, RZ, RZ, R69 ;  /* 0x000000ffffca7224 */ /* 0x004fe400078e0045 */
[----:B---3--:R-:W-:Y:S02]  /*93d0*/  IMAD.MOV.U32 R200, RZ, RZ, R67 ;  /* 0x000000ffffc87224 */ /* 0x008fe400078e0043 */
        /* <DEDUP_REMOVED lines=11> */
[----:B------:R-:W3:Y:S01]  /*9490*/  LDL.LU R72, [R1+0x5bc] ;  /* 0x0005bc0001487983 */ /* 0x000ee20000300800 */
[----:B------:R-:W-:-:S03]  /*94a0*/  IMAD.MOV.U32 R210, RZ, RZ, R77 ;  /* 0x000000ffffd27224 */ /* 0x000fc600078e004d */
[----:B------:R-:W3:Y:S01]  /*94b0*/  LDL.LU R73, [R1+0x5b8] ;  /* 0x0005b80001497983 */ /* 0x000ee20000300800 */
[----:B------:R-:W-:-:S03]  /*94c0*/  MOV R211, R78 ;  /* 0x0000004e00d37202 */ /* 0x000fc60000000f00 */
        /* <DEDUP_REMOVED lines=28> */
[----:B------:R-:W4:Y:S01]  /*9690*/  LDL.LU R136, [R1+0x57c] ;  /* 0x00057c0001887983 */ /* 0x000f220000300800 */
[----:B------:R-:W-:-:S03]  /*96a0*/  IMAD.MOV.U32 R178, RZ, RZ, R141 ;  /* 0x000000ffffb27224 */ /* 0x000fc600078e008d */
[----:B------:R-:W4:Y:S01]  /*96b0*/  LDL.LU R137, [R1+0x578] ;  /* 0x0005780001897983 */ /* 0x000f220000300800 */
[----:B------:R-:W-:-:S03]  /*96c0*/  MOV R179, R142 ;  /* 0x0000008e00b37202 */ /* 0x000fc60000000f00 */
        /* <DEDUP_REMOVED lines=17> */
[----:B------:R-:W-:Y:S02]  /*97e0*/  IMAD.MOV.U32 R13, RZ, RZ, R44 ;  /* 0x000000ffff0d7224 */ /* 0x000fe400078e002c */
[----:B------:R-:W-:Y:S01]  /*97f0*/  IMAD.MOV.U32 R12, RZ, RZ, R45 ;  /* 0x000000ffff0c7224 */ /* 0x000fe200078e002d */
[----:B------:R-:W2:Y:S01]  /*9800*/  LDL.LU.64 R40, [R1+0x40] ;  /* 0x0000400001287983 */ /* 0x000ea20000300a00 */
[----:B------:R-:W-:Y:S02]  /*9810*/  IMAD.MOV.U32 R11, RZ, RZ, R46 ;  /* 0x000000ffff0b7224 */ /* 0x000fe400078e002e */
[----:B------:R-:W-:Y:S01]  /*9820*/  IMAD.MOV.U32 R10, RZ, RZ, R47 ;  /* 0x000000ffff0a7224 */ /* 0x000fe200078e002f */
[----:B------:R-:W2:Y:S01]  /*9830*/  LDL.LU.64 R42, [R1+0x48] ;  /* 0x00004800012a7983 */ /* 0x000ea20000300a00 */
[----:B------:R-:W-:Y:S01]  /*9840*/  IMAD.MOV.U32 R9, RZ, RZ, R48 ;  /* 0x000000ffff097224 */ /* 0x000fe200078e0030 */
[----:B------:R-:W-:Y:S01]  /*9850*/  MOV R6, R51 ;  /* 0x0000003300067202 */ /* 0x000fe20000000f00 */
[----:B------:R-:W-:Y:S01]  /*9860*/  IMAD.MOV.U32 R8, RZ, RZ, R49 ;  /* 0x000000ffff087224 */ /* 0x000fe200078e0031 */
[----:B------:R-:W2:Y:S01]  /*9870*/  LDL.LU.64 R44, [R1+0x50] ;  /* 0x00005000012c7983 */ /* 0x000ea20000300a00 */
        /* <DEDUP_REMOVED lines=9> */
[----:B------:R-:W2:Y:S01]  /*9910*/  LDL.LU.64 R52, [R1+0x70] ;  /* 0x0000700001347983 */ /* 0x000ea20000300a00 */
[----:B------:R-:W-:-:S03]  /*9920*/  IMAD.MOV.U32 R105, RZ, RZ, R148 ;  /* 0x000000ffff697224 */ /* 0x000fc600078e0094 */
[----:B------:R-:W2:Y:S01]  /*9930*/  LDL.LU.64 R54, [R1+0x78] ;  /* 0x0000780001367983 */ /* 0x000ea20000300a00 */
[----:B------:R-:W-:-:S03]  /*9940*/  IMAD.MOV.U32 R106, RZ, RZ, R149 ;  /* 0x000000ffff6a7224 */ /* 0x000fc600078e0095 */
[----:B------:R-:W4:Y:S01]  /*9950*/  LDL.LU R147, [R1+0x550] ;  /* 0x0005500001937983 */ /* 0x000f220000300800 */
[----:B------:R-:W-:-:S03]  /*9960*/  IMAD.MOV.U32 R107, RZ, RZ, R150 ;  /* 0x000000ffff6b7224 */ /* 0x000fc600078e0096 */
[----:B------:R-:W4:Y:S01]  /*9970*/  LDL.LU R148, [R1+0x54c] ;  /* 0x00054c0001947983 */ /* 0x000f220000300800 */
[----:B------:R-:W-:-:S03]  /*9980*/  IMAD.MOV.U32 R108, RZ, RZ, R151 ;  /* 0x000000ffff6c7224 */ /* 0x000fc600078e0097 */
[----:B------:R-:W4:Y:S04]  /*9990*/  LDL.LU R149, [R1+0x548] ;  /* 0x0005480001957983 */ /* 0x000f280000300800 */
[----:B------:R-:W4:Y:S04]  /*99a0*/  LDL.LU R150, [R1+0x544] ;  /* 0x0005440001967983 */ /* 0x000f280000300800 */
[----:B------:R-:W4:Y:S01]  /*99b0*/  LDL.LU R151, [R1+0x540] ;  /* 0x0005400001977983 */ /* 0x000f220000300800 */
        /* <DEDUP_REMOVED lines=12> */
[----:B---3--:R-:W-:-:S06]  /*9a80*/  WARPGROUP.ARRIVE ;  /* 0x00000000000079c5 */ /* 0x008fcc0000000000 */
[----:B------:R-:W-:Y:S01]  /*9a90*/  IGMMA.64x32x32.S8.S8 R72, gdesc[UR20], R72, gsb0 ;  /* 0x01200000144879f1 */ /* 0x000fe20008041048 */
[----:B------:R-:W-:Y:S01]  /*9aa0*/  UMOV UR20, UR4 ;  /* 0x0000000400147c82 */ /* 0x000fe20008000000 */
[----:B------:R-:W-:Y:S01]  /*9ab0*/  UMOV UR21, 0x40000040 ;  /* 0x4000004000157882 */ /* 0x000fe20000000000 */
[----:B------:R-:W-:Y:S02]  /*9ac0*/  WARPGROUP.DEPBAR.LE gsb0, 0x0 ;  /* 0x00008000000079c5 */ /* 0x000fe40000010000 */
[----:B--2---:R-:W-:-:S06]  /*9ad0*/  WARPGROUP.ARRIVE ;  /* 0x00000000000079c5 */ /* 0x004fcc0000000000 */
        /* <DEDUP_REMOVED lines=39> */
[----:B------:R-:W-:Y:S02]  /*9d50*/  IMAD.MOV.U32 R18, RZ, RZ, R52 ;  /* 0x000000ffff127224 */ /* 0x000fe400078e0034 */
[----:B------:R-:W-:Y:S01]  /*9d60*/  IMAD.MOV.U32 R17, RZ, RZ, R53 ;  /* 0x000000ffff117224 */ /* 0x000fe200078e0035 */
[----:B------:R0:W-:Y:S01]  /*9d70*/  STL [R1+0x50], R44 ;  /* 0x0000502c01007387 */ /* 0x0001e20000100800 */
        /* <DEDUP_REMOVED lines=126> */
[----:B------:R-:W-:Y:S04]  /*a560*/  STL [R1+0x384], R54 ;  /* 0x0003843601007387 */ /* 0x000fe80000100800 */
        /* <DEDUP_REMOVED lines=58> */
[----:B------:R-:W-:-:S02]  /*a910*/  UIADD3 UR16, UR28, 0x4, URZ ;  /* 0x000000041c107890 */ /* 0x000fc4000fffe03f */
[----:B------:R-:W-:Y:S01]  /*a920*/  UIADD3 UR12, UR29, 0x4, URZ ;  /* 0x000000041d0c7890 */ /* 0x000fe2000fffe03f */
[----:B------:R-:W-:Y:S01]  /*a930*/  UMOV UR5, 0x40000040 ;  /* 0x4000004000057882 */ /* 0x000fe20000000000 */
[----:B------:R-:W-:-:S03]  /*a940*/  UMOV UR7, 0x40000040 ;  /* 0x4000004000077882 */ /* 0x000fc60000000000 */
[----:B------:R-:W-:Y:S02]  /*a950*/  UMOV UR4, UR16 ;  /* 0x0000001000047c82 */ /* 0x000fe40008000000 */
        /* <DEDUP_REMOVED lines=14> */
[----:B------:R-:W-:Y:S01]  /*aa40*/  UMOV UR15, 0x40000040 ;  /* 0x40000040000f7882 */ /* 0x000fe20000000000 */
[----:B------:R-:W-:Y:S02]  /*aa50*/  WARPGROUP.DEPBAR.LE gsb0, 0x0 ;  /* 0x00008000000079c5 */ /* 0x000fe40000010000 */
[----:B----4-:R-:W-:-:S06]  /*aa60*/  WARPGROUP.ARRIVE ;  /* 0x00000000000079c5 */ /* 0x010fcc0000000000 */
[----:B------:R-:W-:Y:S01]  /*aa70*/  IGMMA.64x32x32.S8.S8 R200, gdesc[UR12], R200, gsb0 ;  /* 0x012000000cc879f1 */ /* 0x000fe200080410c8 */
[----:B------:R-:W-:Y:S01]  /*aa80*/  UIADD3 UR18, UR29, 0x304, URZ ;  /* 0x000003041d127890 */ /* 0x000fe2000fffe03f */
[----:B------:R-:W-:Y:S01]  /*aa90*/  UMOV UR16, UR4 ;  /* 0x0000000400107c82 */ /* 0x000fe20008000000 */
[----:B------:R-:W-:Y:S01]  /*aaa0*/  UMOV UR17, UR5 ;  /* 0x0000000500117c82 */ /* 0x000fe20008000000 */
[----:B------:R-:W-:Y:S01]  /*aab0*/  UMOV UR19, 0x40000040 ;  /* 0x4000004000137882 */ /* 0x000fe20000000000 */
[----:B------:R-:W-:Y:S01]  /*aac0*/  MOV R108, R168 ;  /* 0x000000a8006c7202 */ /* 0x000fe20000000f00 */
        /* <DEDUP_REMOVED lines=15> */
[----:B------:R-:W-:Y:S01]  /*abc0*/  MOV R21, R40 ;  /* 0x0000002800157202 */ /* 0x000fe20000000f00 */
[----:B------:R-:W-:-:S02]  /*abd0*/  IMAD.MOV.U32 R20, RZ, RZ, R41 ;  /* 0x000000ffff147224 */ /* 0x000fc400078e0029 */
[----:B------:R-:W3:Y:S01]  /*abe0*/  LDL.LU.64 R38, [R1+0x108] ;  /* 0x0001080001267983 */ /* 0x000ee20000300a00 */
[----:B------:R-:W-:Y:S02]  /*abf0*/  IMAD.MOV.U32 R15, RZ, RZ, R42 ;  /* 0x000000ffff0f7224 */ /* 0x000fe400078e002a */
        /* <DEDUP_REMOVED lines=60> */
[----:B------:R-:W-:-:S02]  /*afc0*/  IMAD.MOV.U32 R5, RZ, RZ, R52 ;  /* 0x000000ffff057224 */ /* 0x000fc400078e0034 */
[----:B------:R-:W-:Y:S02]  /*afd0*/  IMAD.MOV.U32 R4, RZ, RZ, R53 ;  /* 0x000000ffff047224 */ /* 0x000fe400078e0035 */
[----:B------:R-:W-:Y:S02]  /*afe0*/  IMAD.MOV.U32 R3, RZ, RZ, R54 ;  /* 0x000000ffff037224 */ /* 0x000fe400078e0036 */
[----:B------:R-:W-:Y:S02]  /*aff0*/  IMAD.MOV.U32 R2, RZ, RZ, R55 ;  /* 0x000000ffff027224 */ /* 0x000fe400078e0037 */
        /* <DEDUP_REMOVED lines=78> */
[----:B------:R-:W-:Y:S02]  /*b4e0*/  IMAD.MOV.U32 R23, RZ, RZ, R214 ;  /* 0x000000ffff177224 */ /* 0x000fe400078e00d6 */
[----:B------:R-:W-:Y:S02]  /*b4f0*/  IMAD.MOV.U32 R22, RZ, RZ, R215 ;  /* 0x000000ffff167224 */ /* 0x000fe400078e00d7 */
[----:B------:R-:W-:Y:S02]  /*b500*/  IMAD.MOV.U32 R233, RZ, RZ, R212 ;  /* 0x000000ffffe97224 */ /* 0x000fe400078e00d4 */
[----:B------:R-:W-:-:S02]  /*b510*/  IMAD.MOV.U32 R232, RZ, RZ, R213 ;  /* 0x000000ffffe87224 */ /* 0x000fc400078e00d5 */
[----:B------:R-:W-:Y:S02]  /*b520*/  IMAD.MOV.U32 R214, RZ, RZ, R50 ;  /* 0x000000ffffd67224 */ /* 0x000fe400078e0032 */
[----:B------:R-:W-:Y:S01]  /*b530*/  IMAD.MOV.U32 R215, RZ, RZ, R51 ;  /* 0x000000ffffd77224 */ /* 0x000fe200078e0033 */
[----:B--2---:R-:W-:Y:S01]  /*b540*/  WARPGROUP.ARRIVE ;  /* 0x00000000000079c5 */ /* 0x004fe20000000000 */
[----:B------:R-:W-:Y:S01]  /*b550*/  IMAD.MOV.U32 R235, RZ, RZ, R210 ;  /* 0x000000ffffeb7224 */ /* 0x000fe200078e00d2 */
[----:B------:R-:W2:Y:S04]  /*b560*/  LDL.LU.64 R50, [R1+0x438] ;  /* 0x0004380001327983 */ /* 0x000ea80000300a00 */
[----:B------:R-:W-:Y:S01]  /*b570*/  IGMMA.64x32x32.S8.S8 R168, gdesc[UR8], R168, gsb0 ;  /* 0x0120000008a879f1 */ /* 0x000fe200080410a8 */
[----:B------:R-:W-:-:S02]  /*b580*/  IMAD.MOV.U32 R234, RZ, RZ, R211 ;  /* 0x000000ffffea7224 */ /* 0x000fc400078e00d3 */
[----:B------:R-:W-:Y:S02]  /*b590*/  IMAD.MOV.U32 R212, RZ, RZ, R48 ;  /* 0x000000ffffd47224 */ /* 0x000fe400078e0030 */
[----:B------:R-:W-:Y:S02]  /*b5a0*/  IMAD.MOV.U32 R213, RZ, RZ, R49 ;  /* 0x000000ffffd57224 */ /* 0x000fe400078e0031 */
[----:B------:R-:W-:Y:S01]  /*b5b0*/  IMAD.MOV.U32 R16, RZ, RZ, R208 ;  /* 0x000000ffff107224 */ /* 0x000fe200078e00d0 */
[----:B------:R-:W2:Y:S01]  /*b5c0*/  LDL.LU.64 R48, [R1+0x430] ;  /* 0x0004300001307983 */ /* 0x000ea20000300a00 */
[----:B------:R-:W-:Y:S02]  /*b5d0*/  IMAD.MOV.U32 R0, RZ, RZ, R209 ;  /* 0x000000ffff007224 */ /* 0x000fe400078e00d1 */
[----:B------:R-:W-:Y:S02]  /*b5e0*/  IMAD.MOV.U32 R210, RZ, RZ, R46 ;  /* 0x000000ffffd27224 */ /* 0x000fe400078e002e */
[----:B------:R-:W-:Y:S01]  /*b5f0*/  IMAD.MOV.U32 R211, RZ, RZ, R47 ;  /* 0x000000ffffd37224 */ /* 0x000fe200078e002f */
[----:B------:R-:W-:Y:S01]  /*b600*/  MOV R19, R205 ;  /* 0x000000cd00137202 */ /* 0x000fe20000000f00 */
[----:B------:R-:W-:Y:S01]  /*b610*/  IMAD.MOV.U32 R18, RZ, RZ, R206 ;  /* 0x000000ffff127224 */ /* 0x000fe200078e00ce */
[----:B------:R-:W2:Y:S01]  /*b620*/  LDL.LU.64 R46, [R1+0x428] ;  /* 0x00042800012e7983 */ /* 0x000ea20000300a00 */
[----:B------:R-:W-:-:S02]  /*b630*/  IMAD.MOV.U32 R17, RZ, RZ, R207 ;  /* 0x000000ffff117224 */ /* 0x000fc400078e00cf */
[----:B------:R-:W-:Y:S02]  /*b640*/  IMAD.MOV.U32 R208, RZ, RZ, R44 ;  /* 0x000000ffffd07224 */ /* 0x000fe400078e002c */
[----:B------:R-:W-:Y:S01]  /*b650*/  IMAD.MOV.U32 R209, RZ, RZ, R45 ;  /* 0x000000ffffd17224 */ /* 0x000fe200078e002d */
[----:B------:R-:W-:Y:S01]  /*b660*/  MOV R205, R41 ;  /* 0x0000002900cd7202 */ /* 0x000fe20000000f00 */
[----:B------:R-:W-:Y:S01]  /*b670*/  IMAD.MOV.U32 R151, RZ, RZ, R204 ;  /* 0x000000ffff977224 */ /* 0x000fe200078e00cc */
[----:B------:R-:W2:Y:S01]  /*b680*/  LDL.LU.64 R44, [R1+0x420] ;  /* 0x00042000012c7983 */ /* 0x000ea20000300a00 */
[----:B------:R-:W-:Y:S02]  /*b690*/  IMAD.MOV.U32 R206, RZ, RZ, R42 ;  /* 0x000000ffffce7224 */ /* 0x000fe400078e002a */
[----:B------:R-:W-:Y:S02]  /*b6a0*/  IMAD.MOV.U32 R207, RZ, RZ, R43 ;  /* 0x000000ffffcf7224 */ /* 0x000fe400078e002b */
[----:B------:R-:W-:Y:S01]  /*b6b0*/  IMAD.MOV.U32 R149, RZ, RZ, R202 ;  /* 0x000000ffff957224 */ /* 0x000fe200078e00ca */
[----:B------:R-:W2:Y:S01]  /*b6c0*/  LDL.LU.64 R42, [R1+0x418] ;  /* 0x00041800012a7983 */ /* 0x000ea20000300a00 */
[----:B------:R-:W-:-:S02]  /*b6d0*/  IMAD.MOV.U32 R150, RZ, RZ, R203 ;  /* 0x000000ffff967224 */ /* 0x000fc400078e00cb */
[----:B------:R-:W-:Y:S02]  /*b6e0*/  IMAD.MOV.U32 R204, RZ, RZ, R40 ;  /* 0x000000ffffcc7224 */ /* 0x000fe400078e0028 */
[----:B------:R-:W-:Y:S01]  /*b6f0*/  IMAD.MOV.U32 R147, RZ, RZ, R200 ;  /* 0x000000ffff937224 */ /* 0x000fe200078e00c8 */
[----:B------:R-:W2:Y:S01]  /*b700*/  LDL.LU.64 R40, [R1+0x410] ;  /* 0x0004100001287983 */ /* 0x000ea20000300a00 */
[----:B------:R-:W-:Y:S02]  /*b710*/  IMAD.MOV.U32 R148, RZ, RZ, R201 ;  /* 0x000000ffff947224 */ /* 0x000fe400078e00c9 */
[----:B------:R-:W-:Y:S02]  /*b720*/  IMAD.MOV.U32 R202, RZ, RZ, R38 ;  /* 0x000000ffffca7224 */ /* 0x000fe400078e0026 */
[----:B------:R-:W-:Y:S02]  /*b730*/  IMAD.MOV.U32 R203, RZ, RZ, R39 ;  /* 0x000000ffffcb7224 */ /* 0x000fe400078e0027 */
[----:B------:R-:W-:Y:S01]  /*b740*/  IMAD.MOV.U32 R200, RZ, RZ, R36 ;  /* 0x000000ffffc87224 */ /* 0x000fe200078e0024 */
[----:B------:R-:W3:Y:S01]  /*b750*/  LDL.LU.64 R38, [R1+0x408] ;  /* 0x0004080001267983 */ /* 0x000ee20000300a00 */
[----:B------:R-:W-:-:S03]  /*b760*/  IMAD.MOV.U32 R201, RZ, RZ, R37 ;  /* 0x000000ffffc97224 */ /* 0x000fc600078e0025 */
[----:B------:R-:W3:Y:S01]  /*b770*/  LDL.LU.64 R36, [R1+0x400] ;  /* 0x0004000001247983 */ /* 0x000ee20000300a00 */
[----:B------:R-:W-:Y:S02]  /*b780*/  WARPGROUP.DEPBAR.LE gsb0, 0x0 ;  /* 0x00008000000079c5 */ /* 0x000fe40000010000 */
[----:B------:R-:W-:Y:S02]  /*b790*/  IMAD.MOV.U32 R145, RZ, RZ, R182 ;  /* 0x000000ffff917224 */ /* 0x000fe400078e00b6 */
        /* <DEDUP_REMOVED lines=21> */
[----:B------:R-:W4:Y:S04]  /*b8f0*/  LDL.LU.64 R170, [R1+0x3c8] ;  /* 0x0003c80001aa7983 */ /* 0x000f280000300a00 */
        /* <DEDUP_REMOVED lines=15> */
[----:B-1----:R-:W-:Y:S01]  /*b9f0*/  IMAD.MOV.U32 R172, RZ, RZ, R112 ;  /* 0x000000ffffac7224 */ /* 0x002fe200078e0070 */
[----:B------:R-:W-:Y:S01]  /*ba00*/  MOV R173, R113 ;  /* 0x0000007100ad7202 */ /* 0x000fe20000000f00 */
[----:B----4-:R-:W-:Y:S02]  /*ba10*/  IMAD.MOV.U32 R170, RZ, RZ, R110 ;  /* 0x000000ffffaa7224 */ /* 0x010fe400078e006e */
[----:B--2---:R-:W-:Y:S02]  /*ba20*/  IMAD.MOV.U32 R168, RZ, RZ, R108 ;  /* 0x000000ffffa87224 */ /* 0x004fe400078e006c */
[----:B------:R-:W2:Y:S01]  /*ba30*/  LDL.LU R108, [R1+0x3bc] ;  /* 0x0003bc00016c7983 */ /* 0x000ea20000300800 */
[----:B------:R-:W-:Y:S02]  /*ba40*/  IMAD.MOV.U32 R169, RZ, RZ, R109 ;  /* 0x000000ffffa97224 */ /* 0x000fe400078e006d */
[----:B------:R-:W-:Y:S01]  /*ba50*/  IMAD.MOV.U32 R171, RZ, RZ, R111 ;  /* 0x000000ffffab7224 */ /* 0x000fe200078e006f */
[----:B------:R-:W2:Y:S04]  /*ba60*/  LDL.LU R109, [R1+0x3b8] ;  /* 0x0003b800016d7983 */ /* 0x000ea80000300800 */
        /* <DEDUP_REMOVED lines=10> */
[----:B------:R-:W2:Y:S04]  /*bb10*/  LDL.LU R115, [R1+0x3a0] ;  /* 0x0003a00001737983 */ /* 0x000ea80000300800 */
[----:B------:R-:W2:Y:S04]  /*bb20*/  LDL.LU R116, [R1+0x39c] ;  /* 0x00039c0001747983 */ /* 0x000ea80000300800 */
[----:B------:R-:W2:Y:S04]  /*bb30*/  LDL.LU R117, [R1+0x398] ;  /* 0x0003980001757983 */ /* 0x000ea80000300800 */
[----:B------:R-:W2:Y:S04]  /*bb40*/  LDL.LU R118, [R1+0x394] ;  /* 0x0003940001767983 */ /* 0x000ea80000300800 */
[----:B------:R-:W2:Y:S01]  /*bb50*/  LDL.LU R119, [R1+0x390] ;  /* 0x0003900001777983 */ /* 0x000ea20000300800 */
[----:B------:R-:W-:-:S02]  /*bb60*/  IMAD.MOV.U32 R180, RZ, RZ, R52 ;  /* 0x000000ffffb47224 */ /* 0x000fc400078e0034 */
[----:B------:R-:W-:Y:S01]  /*bb70*/  IMAD.MOV.U32 R181, RZ, RZ, R53 ;  /* 0x000000ffffb57224 */ /* 0x000fe200078e0035 */
[----:B------:R-:W4:Y:S01]  /*bb80*/  LDL.LU R52, [R1+0x38c] ;  /* 0x00038c0001347983 */ /* 0x000f220000300800 */
[----:B------:R-:W-:Y:S02]  /*bb90*/  IMAD.MOV.U32 R182, RZ, RZ, R54 ;  /* 0x000000ffffb67224 */ /* 0x000fe400078e0036 */
[----:B------:R-:W-:Y:S01]  /*bba0*/  IMAD.MOV.U32 R183, RZ, RZ, R55 ;  /* 0x000000ffffb77224 */ /* 0x000fe200078e0037 */
        /* <DEDUP_REMOVED lines=8> */
[----:B--2---:R-:W-:-:S06]  /*bc30*/  WARPGROUP.ARRIVE ;  /* 0x00000000000079c5 */ /* 0x004fcc0000000000 */
        /* <DEDUP_REMOVED lines=28> */
[----:B------:R-:W2:Y:S01]  /*be00*/  LDL.LU.64 R54, [R1+0xf8] ;  /* 0x0000f80001367983 */ /* 0x000ea20000300a00 */
[----:B---3--:R-:W-:Y:S01]  /*be10*/  WARPGROUP.ARRIVE ;  /* 0x00000000000079c5 */ /* 0x008fe20000000000 */
        /* <DEDUP_REMOVED lines=81> */
[----:B------:R-:W-:-:S03]  /*c330*/  MOV R173, R136 ;  /* 0x0000008800ad7202 */ /* 0x000fc60000000f00 */
        /* <DEDUP_REMOVED lines=58> */
[----:B------:R-:W-:-:S02]  /*c6e0*/  IMAD.MOV.U32 R21, RZ, RZ, R40 ;  /* 0x000000ffff157224 */ /* 0x000fc400078e0028 */
[----:B------:R-:W-:Y:S01]  /*c6f0*/  IMAD.MOV.U32 R20, RZ, RZ, R41 ;  /* 0x000000ffff147224 */ /* 0x000fe200078e0029 */
[----:B------:R-:W2:Y:S01]  /*c700*/  LDL.LU R40, [R1+0x40] ;  /* 0x0000400001287983 */ /* 0x000ea20000300800 */
[----:B------:R-:W-:Y:S02]  /*c710*/  IMAD.MOV.U32 R15, RZ, RZ, R42 ;  /* 0x000000ffff0f7224 */ /* 0x000fe400078e002a */
[----:B------:R-:W-:Y:S01]  /*c720*/  IMAD.MOV.U32 R14, RZ, RZ, R43 ;  /* 0x000000ffff0e7224 */ /* 0x000fe200078e002b */
[----:B------:R-:W2:Y:S01]  /*c730*/  LDL.LU R41, [R1+0x44] ;  /* 0x0000440001297983 */ /* 0x000ea20000300800 */
[----:B------:R-:W-:Y:S01]  /*c740*/  IMAD.MOV.U32 R13, RZ, RZ, R44 ;  /* 0x000000ffff0d7224 */ /* 0x000fe200078e002c */
[----:B------:R-:W-:Y:S02]  /*c750*/  MOV R12, R45 ;  /* 0x0000002d000c7202 */ /* 0x000fe40000000f00 */
        /* <DEDUP_REMOVED lines=242> */
[----:B------:R-:W-:Y:S01]  /*d680*/  BPT.TRAP 0x1 ;  /* 0x000000040000795c */ /* 0x000fe20000300000 */
.L_x_23:
[----:B------:R-:W-:Y:S01]  /*d690*/  UISETP.GT.U32.AND UP0, UPT, UR36, 0x1, UPT ;  /* 0x000000012400788c */ /* 0x000fe2000bf04070 */
[----:B------:R-:W-:-:S04]  /*d6a0*/  IMAD.U32 R2, RZ, RZ, UR24 ;  /* 0x00000018ff027e24 */ /* 0x000fc8000f8e00ff */
[----:B-----5:R-:W-:Y:S01]  /*d6b0*/  IMAD R2, R2, 0x8, R0 ;  /* 0x0000000802027824 */ /* 0x020fe200078e0200 */
[----:B------:R-:W-:-:S03]  /*d6c0*/  PLOP3.LUT P1, PT, PT, PT, UP0, 0x80, 0x0 ;  /* 0x000000000000781c */ /* 0x000fc60003f2f008 */
[----:B------:R-:W-:-:S05]  /*d6d0*/  VIADD R2, R2, 0x10 ;  /* 0x0000001002027836 */ /* 0x000fca0000000000 */
[----:B------:R-:W-:-:S04]  /*d6e0*/  PRMT R2, RZ, 0x654, R2 ;  /* 0x00000654ff027816 */ /* 0x000fc80000000002 */
[----:B------:R1:W-:Y:S01]  /*d6f0*/  SYNCS.ARRIVE.TRANS64.RED.A1T0 RZ, [R2+URZ], RZ ;  /* 0x000000ff02ff79a7 */ /* 0x0003e2000810043f */
[----:B------:R-:W-:Y:S05]  /*d700*/  @P1 BRA `(.L_x_24) ;  /* 0x0000000000041947 */ /* 0x000fea0003800000 */
[----:B------:R-:W-:Y:S01]  /*d710*/  BPT.TRAP 0x1 ;  /* 0x000000040000795c */ /* 0x000fe20000300000 */
.L_x_24:
[----:B------:R-:W-:Y:S02]  /*d720*/  UISETP.GT.AND UP2, UPT, UR27, 0x1, UPT ;  /* 0x000000011b00788c */ /* 0x000fe4000bf44270 */
[----:B------:R-:W-:Y:S02]  /*d730*/  UIADD3 UR25, UR25, 0x1, URZ ;  /* 0x0000000119197890 */ /* 0x000fe4000fffe03f */
[----:B------:R-:W-:Y:S02]  /*d740*/  UIADD3 UR24, UR24, 0x1, URZ ;  /* 0x0000000118187890 */ /* 0x000fe4000fffe03f */
[----:B------:R-:W-:Y:S01]  /*d750*/  PLOP3.LUT P1, PT, PT, PT, UP2, 0x80, 0x0 ;  /* 0x000000000000781c */ /* 0x000fe20003f2f028 */
[----:B------:R-:W-:Y:S02]  /*d760*/  UISETP.NE.AND UP0, UPT, UR25, 0x2, UPT ;  /* 0x000000021900788c */ /* 0x000fe4000bf05270 */
[----:B------:R-:W-:Y:S02]  /*d770*/  UIADD3 UR4, UR27, -0x1, URZ ;  /* 0xffffffff1b047890 */ /* 0x000fe4000fffe03f */
[----:B------:R-:W-:-:S02]  /*d780*/  UISETP.NE.AND UP1, UPT, UR24, 0x2, UPT ;  /* 0x000000021800788c */ /* 0x000fc4000bf25270 */
[----:B------:R-:W-:Y:S02]  /*d790*/  USEL UR5, URZ, 0x1, UP0 ;  /* 0x000000013f057887 */ /* 0x000fe40008000000 */
[----:B------:R-:W-:Y:S02]  /*d7a0*/  USEL UR25, UR25, URZ, UP0 ;  /* 0x0000003f19197287 */ /* 0x000fe40008000000 */
[----:B------:R-:W-:Y:S02]  /*d7b0*/  USEL UR24, UR24, URZ, UP1 ;  /* 0x0000003f18187287 */ /* 0x000fe40008800000 */
[----:B------:R-:W-:Y:S01]  /*d7c0*/  ULOP3.LUT UR26, UR26, UR5, URZ, 0x3c, !UPT ;  /* 0x000000051a1a7292 */ /* 0x000fe2000f8e3c3f */
[----:B------:R-:W-:Y:S01]  /*d7d0*/  UMOV UR27, UR4 ;  /* 0x00000004001b7c82 */ /* 0x000fe20008000000 */
[----:B------:R-:W-:Y:S10]  /*d7e0*/  @P1 BRA `(.L_x_25) ;  /* 0xffffff9c005c1947 */ /* 0x000ff4000383ffff */
.L_x_18:
[----:B-1---5:R-:W1:Y:S02]  /*d7f0*/  LDC R2, c[0x0][0x28c] ;  /* 0x0000a300ff027b82 */ /* 0x022e640000000800 */
[----:B-1----:R-:W-:-:S13]  /*d800*/  ISETP.GE.AND P1, PT, R2, 0x1, PT ;  /* 0x000000010200780c */ /* 0x002fda0003f26270 */
[----:B------:R-:W-:Y:S05]  /*d810*/  @!P1 BRA `(.L_x_26) ;  /* 0x00000000003c9947 */ /* 0x000fea0003800000 */
[----:B------:R-:W-:Y:S05]  /*d820*/  @!P0 BRA `(.L_x_27) ;  /* 0x0000000000048947 */ /* 0x000fea0003800000 */
[----:B------:R-:W-:Y:S01]  /*d830*/  BPT.TRAP 0x1 ;  /* 0x000000040000795c */ /* 0x000fe20000300000 */
.L_x_27:
[----:B------:R-:W-:-:S04]  /*d840*/  UISETP.LT.AND UP0, UPT, UR46, 0x1, UPT ;  /* 0x000000012e00788c */ /* 0x000fc8000bf01270 */
[----:B------:R-:W-:Y:S02]  /*d850*/  USEL UR4, UR46, 0x1, UP0 ;  /* 0x000000012e047887 */ /* 0x000fe40008000000 */
[----:B------:R-:W-:Y:S02]  /*d860*/  UISETP.GT.U32.AND UP0, UPT, UR36, 0x1, UPT ;  /* 0x000000012400788c */ /* 0x000fe4000bf04070 */
[----:B------:R-:W-:-:S04]  /*d870*/  UIADD3 UR4, UR44, UR46, -UR4 ;  /* 0x0000002e2c047290 */ /* 0x000fc8000fffe804 */
[----:B------:R-:W-:Y:S01]  /*d880*/  USHF.L.U32 UR4, UR4, 0x3, URZ ;  /* 0x0000000304047899 */ /* 0x000fe2000800063f */
[----:B------:R-:W-:-:S03]  /*d890*/  PLOP3.LUT P0, PT, PT, PT, UP0, 0x80, 0x0 ;  /* 0x000000000000781c */ /* 0x000fc60003f0f008 */
[----:B------:R-:W-:-:S06]  /*d8a0*/  ULOP3.LUT UR4, UR4, 0x8, URZ, 0xc0, !UPT ;  /* 0x0000000804047892 */ /* 0x000fcc000f8ec03f */
[----:B------:R-:W-:-:S05]  /*d8b0*/  IMAD.U32 R2, RZ, RZ, UR4 ;  /* 0x00000004ff027e24 */ /* 0x000fca000f8e00ff */
[----:B------:R-:W-:-:S04]  /*d8c0*/  IADD3 R0, R0, 0x10, R2 ;  /* 0x0000001000007810 */ /* 0x000fc80007ffe002 */
[----:B------:R-:W-:-:S04]  /*d8d0*/  PRMT R0, RZ, 0x654, R0 ;  /* 0x00000654ff007816 */ /* 0x000fc80000000000 */
[----:B------:R1:W-:Y:S01]  /*d8e0*/  SYNCS.ARRIVE.TRANS64.RED.A1T0 RZ, [R0+URZ], RZ ;  /* 0x000000ff00ff79a7 */ /* 0x0003e2000810043f */
[----:B------:R-:W-:Y:S05]  /*d8f0*/  @P0 BRA `(.L_x_26) ;  /* 0x0000000000040947 */ /* 0x000fea0003800000 */
[----:B------:R-:W-:Y:S01]  /*d900*/  BPT.TRAP 0x1 ;  /* 0x000000040000795c */ /* 0x000fe20000300000 */
.L_x_26:
[----:B------:R-:W2:Y:S01]  /*d910*/  S2R R6, SR_TID.X ;  /* 0x0000000000067919 */ /* 0x000ea20000002100 */
[----:B------:R-:W-:Y:S01]  /*d920*/  UIMAD UR48, UR48, 0xa0, URZ ;  /* 0x000000a0303078a4 */ /* 0x000fe2000f8e023f */
[----:B------:R-:W-:Y:S01]  /*d930*/  IMAD.MOV.U32 R7, RZ, RZ, -0x2 ;  /* 0xfffffffeff077424 */ /* 0x000fe200078e00ff */
[----:B------:R-:W-:Y:S02]  /*d940*/  UIMAD.WIDE UR6, UR49, 0x200, URZ ;  /* 0x00000200310678a5 */ /* 0x000fe4000f8e023f */
[----:B------:R-:W-:Y:S02]  /*d950*/  USHF.R.S32.HI UR10, URZ, 0x1f, UR47 ;  /* 0x0000001f3f0a7899 */ /* 0x000fe4000801142f */
[----:B------:R-:W-:Y:S01]  /*d960*/  IMAD.U32 R20, RZ, RZ, UR48 ;  /* 0x00000030ff147e24 */ /* 0x000fe2000f8e00ff */
[----:B------:R-:W-:Y:S01]  /*d970*/  ULDC.64 UR8, c[0x0][0x5d0] ;  /* 0x0001740000087ab9 */ /* 0x000fe20000000a00 */
[----:B------:R-:W-:Y:S02]  /*d980*/  UIADD3 UR44, UR46, UR44, URZ ;  /* 0x0000002c2e2c7290 */ /* 0x000fe4000fffe03f */
[----:B------:R-:W-:-:S02]  /*d990*/  UIMAD UR4, UR10, UR8, URZ ;  /* 0x000000080a0472a4 */ /* 0x000fc4000f8e023f */
[----:B------:R-:W-:Y:S02]  /*d9a0*/  USHF.L.U32 UR49, UR49, 0x9, URZ ;  /* 0x0000000931317899 */ /* 0x000fe4000800063f */
[----:B------:R-:W-:Y:S01]  /*d9b0*/  UIMAD UR4, UR47, UR9, UR4 ;  /* 0x000000092f0472a4 */ /* 0x000fe2000f8e0204 */
[----:B------:R-:W-:Y:S01]  /*d9c0*/  ULDC UR5, c[0x0][0x284] ;  /* 0x0000a10000057ab9 */ /* 0x000fe20000000800 */
[----:B------:R-:W-:Y:S01]  /*d9d0*/  UISETP.GT.U32.AND UP0, UPT, UR44, 0x1, UPT ;  /* 0x000000012c00788c */ /* 0x000fe2000bf04070 */
[----:B------:R-:W-:-:S03]  /*d9e0*/  IMAD.U32 R22, RZ, RZ, UR5 ;  /* 0x00000005ff167e24 */ /* 0x000fc6000f8e00ff */
[----:B------:R-:W-:Y:S01]  /*d9f0*/  UISETP.LT.U32.AND UP0, UPT, UR46, 0x2, UP0 ;  /* 0x000000022e00788c */ /* 0x000fe20008701070 */
[--C-:B--2---:R-:W-:Y:S02]  /*da00*/  SHF.R.U32.HI R2, RZ, 0x7, R6.reuse ;  /* 0x00000007ff027819 */ /* 0x104fe40000011606 */
[----:B-1----:R-:W-:Y:S02]  /*da10*/  SHF.R.U32.HI R0, RZ, 0x2, R6 ;  /* 0x00000002ff007819 */ /* 0x002fe40000011606 */
[----:B------:R-:W-:Y:S02]  /*da20*/  LOP3.LUT R2, R2, 0x1, RZ, 0xc0, !PT ;  /* 0x0000000102027812 */ /* 0x000fe400078ec0ff */
[----:B------:R-:W-:Y:S02]  /*da30*/  LOP3.LUT R4, R6, 0x60, RZ, 0xc0, !PT ;  /* 0x0000006006047812 */ /* 0x000fe400078ec0ff */
[----:B------:R-:W-:Y:S01]  /*da40*/  LOP3.LUT R0, R0, 0x7, RZ, 0xc0, !PT ;  /* 0x0000000700007812 */ /* 0x000fe200078ec0ff */
[----:B------:R-:W-:Y:S01]  /*da50*/  IMAD.SHL.U32 R3, R2, 0x40, RZ ;  /* 0x0000004002037824 */ /* 0x000fe200078e00ff */
[----:B------:R-:W-:-:S02]  /*da60*/  SHF.L.U32 R21, R6, 0x1, RZ ;  /* 0x0000000106157819 */ /* 0x000fc400000006ff */
[----:B------:R-:W-:Y:S02]  /*da70*/  SHF.R.U32.HI R4, RZ, 0x1, R4 ;  /* 0x00000001ff047819 */ /* 0x000fe40000011604 */
[--C-:B------:R-:W-:Y:S02]  /*da80*/  LOP3.LUT R3, R3, 0x40, R0.reuse, 0xe2, !PT ;  /* 0x0000004003037812 */ /* 0x100fe400078ee200 */
[----:B------:R-:W-:Y:S02]  /*da90*/  LOP3.LUT R20, R20, 0x6, R21, 0xf8, !PT ;  /* 0x0000000614147812 */ /* 0x000fe400078ef815 */
[----:B------:R-:W-:Y:S02]  /*daa0*/  IADD3 R0, RZ, -R4, -R0 ;  /* 0x80000004ff007210 */ /* 0x000fe40007ffe800 */
[----:B------:R-:W-:Y:S01]  /*dab0*/  LOP3.LUT R3, R3, UR6, R4, 0xfe, !PT ;  /* 0x0000000603037c12 */ /* 0x000fe2000f8efe04 */
[----:B------:R-:W-:Y:S01]  /*dac0*/  IMAD.U32 R4, RZ, RZ, UR8 ;  /* 0x00000008ff047e24 */ /* 0x000fe2000f8e00ff */
[----:B------:R-:W-:Y:S01]  /*dad0*/  SHF.R.S32.HI R21, RZ, 0x1f, R20 ;  /* 0x0000001fff157819 */ /* 0x000fe20000011414 */
[----:B------:R-:W-:Y:S01]  /*dae0*/  ULDC UR8, c[0x0][0x288] ;  /* 0x0000a20000087ab9 */ /* 0x000fe20000000800 */
[----:B------:R-:W-:Y:S01]  /*daf0*/  IMAD R0, R2, -0x40, R0 ;  /* 0xffffffc002007824 */ /* 0x000fe200078e0200 */
[----:B------:R-:W-:Y:S01]  /*db00*/  UISETP.GE.AND UP1, UPT, UR48, UR8, UPT ;  /* 0x000000083000728c */ /* 0x000fe2000bf26270 */
[----:B------:R-:W-:-:S03]  /*db10*/  IMAD.WIDE.U32 R4, R4, UR47, R20 ;  /* 0x0000002f04047c25 */ /* 0x000fc6000f8e0014 */
[----:B------:R-:W-:Y:S02]  /*db20*/  UISETP.GE.OR UP1, UPT, UR49, UR5, UP1 ;  /* 0x000000053100728c */ /* 0x000fe40008f26670 */
[----:B------:R-:W-:Y:S01]  /*db30*/  IADD3 R22, R22, -UR49, R0 ;  /* 0x8000003116167c10 */ /* 0x000fe2000fffe000 */
[----:B------:R-:W-:Y:S01]  /*db40*/  VIADD R5, R5, UR4 ;  /* 0x0000000405057c36 */ /* 0x000fe20008000000 */
[----:B------:R-:W-:Y:S01]  /*db50*/  USHF.R.U32.HI UR4, URZ, 0x1, UR44 ;  /* 0x000000013f047899 */ /* 0x000fe2000801162c */
[----:B------:R-:W-:Y:S01]  /*db60*/  LOP3.LUT R0, R6, 0x3, RZ, 0xc0, !PT ;  /* 0x0000000306007812 */ /* 0x000fe200078ec0ff */
[----:B------:R-:W-:Y:S01]  /*db70*/  USEL UR5, URZ, 0x1, !UP0 ;  /* 0x000000013f057887 */ /* 0x000fe2000c000000 */
[----:B------:R-:W-:Y:S01]  /*db80*/  PLOP3.LUT P0, PT, PT, PT, UP1, 0x80, 0x0 ;  /* 0x000000000000781c */ /* 0x000fe20003f0f018 */
[----:B------:R-:W-:Y:S02]  /*db90*/  ULOP3.LUT UR4, UR4, 0x1, URZ, 0xc0, !UPT ;  /* 0x0000000104047892 */ /* 0x000fe4000f8ec03f */
[----:B------:R-:W-:Y:S01]  /*dba0*/  IMAD R0, R0, R7, UR8 ;  /* 0x0000000800007e24 */ /* 0x000fe2000f8e0207 */
[----:B------:R-:W-:-:S02]  /*dbb0*/  ULOP3.LUT UR44, UR44, 0x1, URZ, 0xc0, !UPT ;  /* 0x000000012c2c7892 */ /* 0x000fc4000f8ec03f */
[----:B------:R-:W-:Y:S01]  /*dbc0*/  UISETP.NE.U32.AND UP2, UPT, UR4, 0x1, UPT ;  /* 0x000000010400788c */ /* 0x000fe2000bf45070 */
[----:B------:R-:W-:Y:S01]  /*dbd0*/  VIADD R0, R0, -UR48 ;  /* 0x8000003000007c36 */ /* 0x000fe20008000000 */
[----:B------:R-:W-:Y:S02]  /*dbe0*/  UMOV UR49, 0xffffffff ;  /* 0xffffffff00317882 */ /* 0x000fe40000000000 */
[----:B------:R-:W-:-:S04]  /*dbf0*/  UISETP.GT.U32.AND UP2, UPT, UR46, 0x1, !UP2 ;  /* 0x000000012e00788c */ /* 0x000fc8000d744070 */
[----:B------:R-:W-:-:S04]  /*dc00*/  USEL UR4, URZ, 0x1, !UP2 ;  /* 0x000000013f047887 */ /* 0x000fc8000d000000 */
[----:B------:R-:W-:Y:S01]  /*dc10*/  ULOP3.LUT UR45, UR4, UR45, UR5, 0x96, !UPT ;  /* 0x0000002d042d7292 */ /* 0x000fe2000f8e9605 */
[----:B------:R-:W-:Y:S11]  /*dc20*/  @P0 BRA `(.L_x_28) ;  /* 0x0000011c00440947 */ /* 0x000ff60003800000 */
[----:B------:R-:W-:Y:S01]  /*dc30*/  ISETP.NE.AND P0, PT, R18, RZ, PT ;  /* 0x000000ff1200720c */ /* 0x000fe20003f05270 */
[----:B------:R-:W-:Y:S01]  /*dc40*/  ULDC.64 UR12, c[0x0][0x5c8] ;  /* 0x00017200000c7ab9 */ /* 0x000fe20000000a00 */
[----:B------:R-:W-:Y:S01]  /*dc50*/  BSSY B0, `(.L_x_28) ;  /* 0x00011ce000007945 */ /* 0x000fe20003800000 */
[----:B------:R-:W-:Y:S01]  /*dc60*/  UIMAD UR4, UR7, UR12, URZ ;  /* 0x0000000c070472a4 */ /* 0x000fe2000f8e023f */
[----:B------:R-:W-:Y:S02]  /*dc70*/  IMAD.U32 R11, RZ, RZ, UR13 ;  /* 0x0000000dff0b7e24 */ /* 0x000fe4000f8e00ff */
[----:B------:R-:W-:-:S04]  /*dc80*/  IMAD.WIDE.U32 R4, R3, UR12, R4 ;  /* 0x0000000c03047c25 */ /* 0x000fc8000f8e0004 */
[----:B------:R-:W-:-:S04]  /*dc90*/  IMAD R11, R3, R11, UR4 ;  /* 0x00000004030b7e24 */ /* 0x000fc8000f8e020b */
[----:B------:R-:W-:Y:S01]  /*dca0*/  IMAD.IADD R11, R5, 0x1, R11 ;  /* 0x00000001050b7824 */ /* 0x000fe200078e020b */
[----:B------:R-:W-:Y:S06]  /*dcb0*/  @!P0 BRA `(.L_x_29) ;  /* 0x000000bc00908947 */ /* 0x000fec0003800000 */
[----:B------:R-:W1:Y:S01]  /*dcc0*/  LDC.64 R6, c[0x0][0x5b0] ;  /* 0x00016c00ff067b82 */ /* 0x000e620000000a00 */
[----:B------:R-:W-:Y:S01]  /*dcd0*/  ULDC.64 UR8, c[0x0][0x5b8] ;  /* 0x00016e0000087ab9 */ /* 0x000fe20000000a00 */
[----:B------:R-:W-:Y:S01]  /*dce0*/  ISETP.GE.AND P5, PT, R22, 0x1, PT ;  /* 0x000000011600780c */ /* 0x000fe20003fa6270 */
[----:B------:R-:W-:Y:S02]  /*dcf0*/  UIMAD UR4, UR10, UR8, URZ ;  /* 0x000000080a0472a4 */ /* 0x000fe4000f8e023f */
[----:B------:R-:W-:Y:S01]  /*dd00*/  IMAD.U32 R2, RZ, RZ, UR8 ;  /* 0x00000008ff027e24 */ /* 0x000fe2000f8e00ff */
[----:B------:R-:W-:Y:S01]  /*dd10*/  LOP3.LUT R19, R19, 0xffffffef, RZ, 0xc0, !PT ;  /* 0xffffffef13137812 */ /* 0x000fe200078ec0ff */
[----:B------:R-:W-:Y:S01]  /*dd20*/  BSSY B1, `(.L_x_30) ;  /* 0x0000011000017945 */ /* 0x000fe20003800000 */
[----:B------:R-:W-:Y:S01]  /*dd30*/  UIMAD UR4, UR47, UR9, UR4 ;  /* 0x000000092f0472a4 */ /* 0x000fe2000f8e0204 */
[----:B------:R-:W2:Y:S01]  /*dd40*/  LDC.64 R12, c[0x0][0x5a8] ;  /* 0x00016a00ff0c7b82 */ /* 0x000ea20000000a00 */
[----:B------:R-:W-:Y:S01]  /*dd50*/  IMAD.WIDE.U32 R20, R2, UR47, R20 ;  /* 0x0000002f02147c25 */ /* 0x000fe2000f8e0014 */
[----:B------:R-:W-:-:S03]  /*dd60*/  ISETP.LT.OR P1, PT, R0, 0x1, !P5 ;  /* 0x000000010000780c */ /* 0x000fc60006f21670 */
[----:B------:R-:W-:Y:S02]  /*dd70*/  VIADD R233, R21, UR4 ;  /* 0x0000000415e97c36 */ /* 0x000fe40008000000 */
[----:B------:R-:W-:Y:S01]  /*dd80*/  IMAD.MOV.U32 R232, RZ, RZ, R20 ;  /* 0x000000ffffe87224 */ /* 0x000fe200078e0014 */
[----:B------:R-:W-:-:S04]  /*dd90*/  @P5 LOP3.LUT R19, R19, 0x10, RZ, 0xfc, !PT ;  /* 0x0000001013135812 */ /* 0x000fc800078efcff */
[----:B------:R3:W-:Y:S01]  /*dda0*/  STL.64 [R1+0x1c8], R232 ;  /* 0x0001c8e801007387 */ /* 0x0007e20000100a00 */
[----:B-1----:R-:W-:Y:S02]  /*ddb0*/  IMAD R14, R6, UR7, RZ ;  /* 0x00000007060e7c24 */ /* 0x002fe4000f8e02ff */
[----:B------:R-:W-:-:S04]  /*ddc0*/  IMAD.WIDE.U32 R8, R3, R6, R232 ;  /* 0x0000000603087225 */ /* 0x000fc800078e00e8 */
[----:B------:R-:W-:Y:S01]  /*ddd0*/  IMAD R14, R3, R7, R14 ;  /* 0x00000007030e7224 */ /* 0x000fe200078e020e */
[----:B--2---:R-:W-:-:S04]  /*dde0*/  IADD3 R234, P0, R8, R12, RZ ;  /* 0x0000000c08ea7210 */ /* 0x004fc80007f1e0ff */
[----:B------:R-:W-:-:S05]  /*ddf0*/  IADD3.X R235, R13, R9, R14, P0, !PT ;  /* 0x000000090deb7210 */ /* 0x000fca00007fe40e */
[----:B------:R3:W-:Y:S01]  /*de00*/  STL.64 [R1+0x1c0], R234 ;  /* 0x0001c0ea01007387 */ /* 0x0007e20000100a00 */
[----:B------:R-:W-:Y:S05]  /*de10*/  @P1 BRA `(.L_x_31) ;  /* 0x0000000000041947 */ /* 0x000fea0003800000 */
[----:B------:R1:W5:Y:S02]  /*de20*/  LDG.E.U8 R16, desc[UR50][R234.64] ;  /* 0x00000032ea107981 */ /* 0x000364000c1e1100 */
.L_x_31:
[----:B------:R-:W-:Y:S05]  /*de30*/  BSYNC B1 ;  /* 0x0000000000017941 */ /* 0x000fea0003800000 */
.L_x_30:
[----:B------:R-:W2:Y:S01]  /*de40*/  LDL.LU R8, [R1+0x180] ;  /* 0x0001800001087983 */ /* 0x000ea20000300800 */
[----:B-----5:R-:W-:Y:S01]  /*de50*/  LOP3.LUT R2, R16, 0xffff, RZ, 0xc0, !PT ;  /* 0x0000ffff10027812 */ /* 0x020fe200078ec0ff */
[----:B------:R-:W-:Y:S01]  /*de60*/  ULDC.64 UR4, c[0x0][0x5c0] ;  /* 0x0001700000047ab9 */ /* 0x000fe20000000a00 */
[----:B------:R-:W-:Y:S01]  /*de70*/  ISETP.LT.OR P2, PT, R0, 0x2, !P5 ;  /* 0x000000020000780c */ /* 0x000fe20006f41670 */
[----:B------:R-:W-:Y:S01]  /*de80*/  BSSY B1, `(.L_x_32) ;  /* 0x000000b000017945 */ /* 0x000fe20003800000 */
[----:B------:R-:W-:Y:S02]  /*de90*/  PRMT R2, R2, 0x8880, RZ ;  /* 0x0000888002027816 */ /* 0x000fe400000000ff */
[----:B------:R-:W-:-:S03]  /*dea0*/  IADD3 R10, P0, R4, UR4, RZ ;  /* 0x00000004040a7c10 */ /* 0x000fc6000ff1e0ff */
[----:B------:R-:W-:Y:S01]  /*deb0*/  IMAD R2, R2, R18, RZ ;  /* 0x0000001202027224 */ /* 0x000fe200078e02ff */
[----:B------:R-:W-:-:S03]  /*dec0*/  IADD3.X R11, R11, UR5, RZ, P0, !PT ;  /* 0x000000050b0b7c10 */ /* 0x000fc600087fe4ff */
[----:B--2---:R-:W-:-:S05]  /*ded0*/  @!P1 IMAD R4, R8, R17, R2 ;  /* 0x0000001108049224 */ /* 0x004fca00078e0202 */
[----:B------:R2:W-:Y:S01]  /*dee0*/  @!P1 STG.E.U8 desc[UR50][R10.64], R4 ;  /* 0x000000040a009986 */ /* 0x0005e2000c101132 */
[----:B------:R-:W-:Y:S05]  /*def0*/  @P2 BRA `(.L_x_33) ;  /* 0x00000000000c2947 */ /* 0x000fea0003800000 */
[----:B------:R-:W4:Y:S02]  /*df00*/  LDG.E.U8 R16, desc[UR50][R234.64+0x1] ;  /* 0x00000132ea107981 */ /* 0x000f24000c1e1100 */
[----:B----4-:R-:W-:-:S05]  /*df10*/  PRMT R2, R16, 0x8880, RZ ;  /* 0x0000888010027816 */ /* 0x010fca00000000ff */
[----:B------:R-:W-:-:S07]  /*df20*/  IMAD R2, R2, R18, RZ ;  /* 0x0000001202027224 */ /* 0x000fce00078e02ff */
.L_x_33:
[----:B------:R-:W-:Y:S05]  /*df30*/  BSYNC B1 ;  /* 0x0000000000017941 */ /* 0x000fea0003800000 */
.L_x_32:
[----:B--2---:R-:W2:Y:S01]  /*df40*/  LDL.LU R4, [R1+0x184] ;  /* 0x0001840001047983 */ /* 0x004ea20000300800 */
[----:B------:R-:W-:Y:S01]  /*df50*/  @!P2 IMAD.MOV.U32 R5, RZ, RZ, R11 ;  /* 0x000000ffff05a224 */ /* 0x000fe200078e000b */
[----:B------:R-:W-:Y:S01]  /*df60*/  ISETP.GE.AND P6, PT, R22, 0x9, PT ;  /* 0x000000091600780c */ /* 0x000fe20003fc6270 */
[----:B------:R-:W-:Y:S03]  /*df70*/  BSSY B1, `(.L_x_34) ;  /* 0x0000012000017945 */ /* 0x000fe60003800000 */
[C---:B------:R-:W-:Y:S02]  /*df80*/  ISETP.LT.OR P4, PT, R0.reuse, 0x1, !P6 ;  /* 0x000000010000780c */ /* 0x040fe40007781670 */
[----:B------:R-:W-:Y:S01]  /*df90*/  ISETP.LT.OR P0, PT, R0, 0x2, !P6 ;  /* 0x000000020000780c */ /* 0x000fe20007701670 */
[----:B--2---:R-:W-:Y:S02]  /*dfa0*/  @!P2 IMAD R8, R4, R17, R2 ;  /* 0x000000110408a224 */ /* 0x004fe400078e0202 */
[----:B------:R-:W-:-:S05]  /*dfb0*/  @!P2 IMAD.MOV.U32 R4, RZ, RZ, R10 ;  /* 0x000000ffff04a224 */ /* 0x000fca00078e000a */
[----:B------:R2:W-:Y:S02]  /*dfc0*/  @!P2 STG.E.U8 desc[UR50][R4.64+0x1], R8 ;  /* 0x000001080400a986 */ /* 0x0005e4000c101132 */
[C---:B--2---:R-:W-:Y:S01]  /*dfd0*/  SHF.L.U64.HI R5, R6.reuse, 0x3, R7 ;  /* 0x0000000306057819 */ /* 0x044fe20000010207 */
[----:B------:R-:W-:-:S04]  /*dfe0*/  IMAD.SHL.U32 R4, R6, 0x8, RZ ;  /* 0x0000000806047824 */ /* 0x000fc800078e00ff */
[----:B------:R-:W-:-:S04]  /*dff0*/  IMAD.WIDE.U32 R8, R3, R6, R4 ;  /* 0x0000000603087225 */ /* 0x000fc800078e0004 */
[----:B------:R-:W-:Y:S01]  /*e000*/  IMAD.IADD R14, R14, 0x1, R9 ;  /* 0x000000010e0e7824 */ /* 0x000fe200078e0209 */
[----:B-1-3--:R-:W-:Y:S02]  /*e010*/  IADD3 R234, P1, P2, R20, R12, R8 ;  /* 0x0000000c14ea7210 */ /* 0x00afe40007a3e008 */
[----:B------:R-:W-:Y:S02]  /*e020*/  @!P4 IADD3 R8, P3, R10, UR41, RZ ;  /* 0x000000290a08cc10 */ /* 0x000fe4000ff7e0ff */
[----:B------:R-:W-:-:S05]  /*e030*/  IADD3.X R235, R233, R13, R14, P1, P2 ;  /* 0x0000000de9eb7210 */ /* 0x000fca0000fe440e */
[----:B------:R1:W-:Y:S01]  /*e040*/  STL.64 [R1+0x180], R234 ;  /* 0x000180ea01007387 */ /* 0x0003e20000100a00 */
[----:B------:R-:W-:Y:S05]  /*e050*/  @P4 BRA `(.L_x_35) ;  /* 0x00000000000c4947 */ /* 0x000fea0003800000 */
[----:B------:R-:W2:Y:S02]  /*e060*/  LDG.E.U8 R16, desc[UR50][R234.64] ;  /* 0x00000032ea107981 */ /* 0x000ea4000c1e1100 */
[----:B--2---:R-:W-:-:S05]  /*e070*/  PRMT R2, R16, 0x8880, RZ ;  /* 0x0000888010027816 */ /* 0x004fca00000000ff */
[----:B------:R-:W-:-:S07]  /*e080*/  IMAD R2, R2, R18, RZ ;  /* 0x0000001202027224 */ /* 0x000fce00078e02ff */
.L_x_35:
[----:B------:R-:W-:Y:S05]  /*e090*/  BSYNC B1 ;  /* 0x0000000000017941 */ /* 0x000fea0003800000 */
.L_x_34:
[----:B------:R-:W2:Y:S01]  /*e0a0*/  LDL.LU R14, [R1+0x188] ;  /* 0x00018800010e7983 */ /* 0x000ea20000300800 */
[----:B------:R-:W-:Y:S01]  /*e0b0*/  @!P4 IADD3.X R9, R11, UR40, RZ, P3, !PT ;  /* 0x000000280b09cc10 */ /* 0x000fe20009ffe4ff */
[----:B------:R-:W-:Y:S01]  /*e0c0*/  BSSY B1, `(.L_x_36) ;  /* 0x000000b000017945 */ /* 0x000fe20003800000 */
[C---:B------:R-:W-:Y:S02]  /*e0d0*/  ISETP.LT.OR P2, PT, R0.reuse, 0x9, !P5 ;  /* 0x000000090000780c */ /* 0x040fe40006f41670 */
[C---:B------:R-:W-:Y:S02]  /*e0e0*/  ISETP.LT.OR P3, PT, R0.reuse, 0xa, !P5 ;  /* 0x0000000a0000780c */ /* 0x040fe40006f61670 */
[----:B------:R-:W-:Y:S01]  /*e0f0*/  ISETP.LT.OR P1, PT, R0, 0x9, !P6 ;  /* 0x000000090000780c */ /* 0x000fe20007721670 */
[----:B--2---:R-:W-:-:S05]  /*e100*/  @!P4 IMAD R14, R14, R17, R2 ;  /* 0x000000110e0ec224 */ /* 0x004fca00078e0202 */
[----:B------:R2:W-:Y:S02]  /*e110*/  @!P4 STG.E.U8 desc[UR50][R8.64], R14 ;  /* 0x0000000e0800c986 */ /* 0x0005e4000c101132 */
[----:B--2---:R-:W-:Y:S01]  /*e120*/  @!P0 IADD3 R8, P4, R10, UR41, RZ ;  /* 0x000000290a088c10 */ /* 0x004fe2000ff9e0ff */
[----:B------:R-:W-:-:S12]  /*e130*/  @P0 BRA `(.L_x_37) ;  /* 0x00000000000c0947 */ /* 0x000fd80003800000 */
[----:B------:R-:W2:Y:S02]  /*e140*/  LDG.E.U8 R16, desc[UR50][R234.64+0x1] ;  /* 0x00000132ea107981 */ /* 0x000ea4000c1e1100 */
[----:B--2---:R-:W-:-:S05]  /*e150*/  PRMT R2, R16, 0x8880, RZ ;  /* 0x0000888010027816 */ /* 0x004fca00000000ff */
[----:B------:R-:W-:-:S07]  /*e160*/  IMAD R2, R2, R18, RZ ;  /* 0x0000001202027224 */ /* 0x000fce00078e02ff */
.L_x_37:
[----:B------:R-:W-:Y:S05]  /*e170*/  BSYNC B1 ;  /* 0x0000000000017941 */ /* 0x000fea0003800000 */
.L_x_36:
[----:B------:R-:W2:Y:S01]  /*e180*/  LDL.LU R14, [R1+0x18c] ;  /* 0x00018c00010e7983 */ /* 0x000ea20000300800 */
[----:B------:R-:W-:Y:S01]  /*e190*/  @!P0 IADD3.X R9, R11, UR40, RZ, P4, !PT ;  /* 0x000000280b098c10 */ /* 0x000fe2000a7fe4ff */
[----:B------:R-:W-:Y:S01]  /*e1a0*/  BSSY B1, `(.L_x_38) ;  /* 0x0000008000017945 */ /* 0x000fe20003800000 */
[----:B--2---:R-:W-:-:S05]  /*e1b0*/  @!P0 IMAD R14, R14, R17, R2 ;  /* 0x000000110e0e8224 */ /* 0x004fca00078e0202 */
[----:B------:R2:W-:Y:S01]  /*e1c0*/  @!P0 STG.E.U8 desc[UR50][R8.64+0x1], R14 ;  /* 0x0000010e08008986 */ /* 0x0005e2000c101132 */
[----:B------:R-:W-:Y:S05]  /*e1d0*/  @P2 BRA `(.L_x_39) ;  /* 0x0000000000102947 */ /* 0x000fea0003800000 */
[----:B--2---:R-:W2:Y:S04]  /*e1e0*/  LDL.64 R8, [R1+0x1c0] ;  /* 0x0001c00001087983 */ /* 0x004ea80000100a00 */
[----:B--2---:R-:W2:Y:S02]  /*e1f0*/  LDG.E.U8 R16, desc[UR50][R8.64+0x8] ;  /* 0x0000083208107981 */ /* 0x004ea4000c1e1100 */
[----:B--2---:R-:W-:-:S05]  /*e200*/  PRMT R2, R16, 0x8880, RZ ;  /* 0x0000888010027816 */ /* 0x004fca00000000ff */
[----:B------:R-:W-:-:S07]  /*e210*/  IMAD R2, R2, R18, RZ ;  /* 0x0000001202027224 */ /* 0x000fce00078e02ff */
.L_x_39:
[----:B------:R-:W-:Y:S05]  /*e220*/  BSYNC B1 ;  /* 0x0000000000017941 */ /* 0x000fea0003800000 */
.L_x_38:
[----:B--2---:R-:W2:Y:S01]  /*e230*/  LDL.LU R8, [R1+0x190] ;  /* 0x0001900001087983 */ /* 0x004ea20000300800 */
[----:B------:R-:W-:Y:S01]  /*e240*/  @!P2 IMAD.MOV.U32 R9, RZ, RZ, R11 ;  /* 0x000000ffff09a224 */ /* 0x000fe200078e000b */
[----:B------:R-:W-:Y:S01]  /*e250*/  BSSY B1, `(.L_x_40) ;  /* 0x0000009000017945 */ /* 0x000fe20003800000 */
[----:B--2---:R-:W-:Y:S01]  /*e260*/  @!P2 IMAD R14, R8, R17, R2 ;  /* 0x00000011080ea224 */ /* 0x004fe200078e0202 */
[----:B------:R-:W-:-:S05]  /*e270*/  @!P2 MOV R8, R10 ;  /* 0x0000000a0008a202 */ /* 0x000fca0000000f00 */
[----:B------:R2:W-:Y:S01]  /*e280*/  @!P2 STG.E.U8 desc[UR50][R8.64+0x8], R14 ;  /* 0x0000080e0800a986 */ /* 0x0005e2000c101132 */
[----:B------:R-:W-:Y:S05]  /*e290*/  @P3 BRA `(.L_x_41) ;  /* 0x0000000000103947 */ /* 0x000fea0003800000 */
[----:B--2---:R-:W2:Y:S04]  /*e2a0*/  LDL.64 R8, [R1+0x1c0] ;  /* 0x0001c00001087983 */ /* 0x004ea80000100a00 */
[----:B--2---:R-:W2:Y:S02]  /*e2b0*/  LDG.E.U8 R16, desc[UR50][R8.64+0x9] ;  /* 0x0000093208107981 */ /* 0x004ea4000c1e1100 */
[----:B--2---:R-:W-:-:S05]  /*e2c0*/  PRMT R2, R16, 0x8880, RZ ;  /* 0x0000888010027816 */ /* 0x004fca00000000ff */
[----:B------:R-:W-:-:S07]  /*e2d0*/  IMAD R2, R2, R18, RZ ;  /* 0x0000001202027224 */ /* 0x000fce00078e02ff */
.L_x_41:
[----:B------:R-:W-:Y:S05]  /*e2e0*/  BSYNC B1 ;  /* 0x0000000000017941 */ /* 0x000fea0003800000 */
.L_x_40:
[----:B--2---:R-:W2:Y:S01]  /*e2f0*/  LDL.LU R8, [R1+0x194] ;  /* 0x0001940001087983 */ /* 0x004ea20000300800 */
[----:B------:R-:W-:Y:S01]  /*e300*/  @!P3 IMAD.MOV.U32 R9, RZ, RZ, R11 ;  /* 0x000000ffff09b224 */ /* 0x000fe200078e000b */
[----:B------:R-:W-:Y:S01]  /*e310*/  BSSY B1, `(.L_x_42) ;  /* 0x000000a000017945 */ /* 0x000fe20003800000 */
[----:B------:R-:W-:Y:S01]  /*e320*/  ISETP.LT.OR P0, PT, R0, 0xa, !P6 ;  /* 0x0000000a0000780c */ /* 0x000fe20007701670 */
[----:B--2---:R-:W-:Y:S02]  /*e330*/  @!P3 IMAD R14, R8, R17, R2 ;  /* 0x00000011080eb224 */ /* 0x004fe400078e0202 */
[----:B------:R-:W-:-:S05]  /*e340*/  @!P3 IMAD.MOV.U32 R8, RZ, RZ, R10 ;  /* 0x000000ffff08b224 */ /* 0x000fca00078e000a */
[----:B------:R2:W-:Y:S02]  /*e350*/  @!P3 STG.E.U8 desc[UR50][R8.64+0x9], R14 ;  /* 0x0000090e0800b986 */ /* 0x0005e4000c101132 */
[----:B--2---:R-:W-:Y:S01]  /*e360*/  @!P1 IADD3 R8, P2, R10, UR41, RZ ;  /* 0x000000290a089c10 */ /* 0x004fe2000ff5e0ff */
[----:B------:R-:W-:-:S12]  /*e370*/  @P1 BRA `(.L_x_43) ;  /* 0x00000000000c1947 */ /* 0x000fd80003800000 */
[----:B------:R-:W2:Y:S02]  /*e380*/  LDG.E.U8 R16, desc[UR50][R234.64+0x8] ;  /* 0x00000832ea107981 */ /* 0x000ea4000c1e1100 */
[----:B--2---:R-:W-:-:S05]  /*e390*/  PRMT R2, R16, 0x8880, RZ ;  /* 0x0000888010027816 */ /* 0x004fca00000000ff */
[----:B------:R-:W-:-:S07]  /*e3a0*/  IMAD R2, R2, R18, RZ ;  /* 0x0000001202027224 */ /* 0x000fce00078e02ff */
.L_x_43:
[----:B------:R-:W-:Y:S05]  /*e3b0*/  BSYNC B1 ;  /* 0x0000000000017941 */ /* 0x000fea0003800000 */
.L_x_42:
[----:B------:R-:W2:Y:S01]  /*e3c0*/  LDL.LU R14, [R1+0x198] ;  /* 0x00019800010e7983 */ /* 0x000ea20000300800 */
[----:B------:R-:W-:Y:S01]  /*e3d0*/  @!P1 IADD3.X R9, R11, UR40, RZ, P2, !PT ;  /* 0x000000280b099c10 */ /* 0x000fe200097fe4ff */
[----:B------:R-:W-:Y:S01]  /*e3e0*/  BSSY B1, `(.L_x_44) ;  /* 0x000000b000017945 */ /* 0x000fe20003800000 */
[C---:B------:R-:W-:Y:S02]  /*e3f0*/  ISETP.LT.OR P2, PT, R0.reuse, 0x11, !P5 ;  /* 0x000000110000780c */ /* 0x040fe40006f41670 */
[----:B------:R-:W-:Y:S01]  /*e400*/  ISETP.LT.OR P3, PT, R0, 0x12, !P5 ;  /* 0x000000120000780c */ /* 0x000fe20006f61670 */
[----:B--2---:R-:W-:-:S05]  /*e410*/  @!P1 IMAD R14, R14, R17, R2 ;  /* 0x000000110e0e9224 */ /* 0x004fca00078e0202 */
[----:B------:R2:W-:Y:S01]  /*e420*/  @!P1 STG.E.U8 desc[UR50][R8.64+0x8], R14 ;  /* 0x0000080e08009986 */ /* 0x0005e2000c101132 */
[----:B------:R-:W-:Y:S02]  /*e430*/  ISETP.LT.OR P1, PT, R0, 0x11, !P6 ;  /* 0x000000110000780c */ /* 0x000fe40007721670 */
[----:B--2---:R-:W-:Y:S01]  /*e440*/  @!P0 IADD3 R8, P4, R10, UR41, RZ ;  /* 0x000000290a088c10 */ /* 0x004fe2000ff9e0ff */
[----:B------:R-:W-:-:S12]  /*e450*/  @P0 BRA `(.L_x_45) ;  /* 0x00000000000c0947 */ /* 0x000fd80003800000 */
[----:B------:R-:W2:Y:S02]  /*e460*/  LDG.E.U8 R16, desc[UR50][R234.64+0x9] ;  /* 0x00000932ea107981 */ /* 0x000ea4000c1e1100 */
[----:B--2---:R-:W-:-:S05]  /*e470*/  PRMT R2, R16, 0x8880, RZ ;  /* 0x0000888010027816 */ /* 0x004fca00000000ff */
[----:B------:R-:W-:-:S07]  /*e480*/  IMAD R2, R2, R18, RZ ;  /* 0x0000001202027224 */ /* 0x000fce00078e02ff */
.L_x_45:
[----:B------:R-:W-:Y:S05]  /*e490*/  BSYNC B1 ;  /* 0x0000000000017941 */ /* 0x000fea0003800000 */
.L_x_44:
        /* <DEDUP_REMOVED lines=10> */
.L_x_47:
[----:B------:R-:W-:Y:S05]  /*e540*/  BSYNC B1 ;  /* 0x0000000000017941 */ /* 0x000fea0003800000 */
.L_x_46:
[----:B--2---:R-:W2:Y:S01]  /*e550*/  LDL.LU R8, [R1+0x1a0] ;  /* 0x0001a00001087983 */ /* 0x004ea20000300800 */
[----:B------:R-:W-:Y:S01]  /*e560*/  @!P2 IMAD.MOV.U32 R9, RZ, RZ, R11 ;  /* 0x000000ffff09a224 */ /* 0x000fe200078e000b */
[----:B------:R-:W-:Y:S01]  /*e570*/  BSSY B1, `(.L_x_48) ;  /* 0x0000009000017945 */ /* 0x000fe20003800000 */
[----:B--2---:R-:W-:Y:S02]  /*e580*/  @!P2 IMAD R14, R8, R17, R2 ;  /* 0x00000011080ea224 */ /* 0x004fe400078e0202 */
[----:B------:R-:W-:-:S05]  /*e590*/  @!P2 IMAD.MOV.U32 R8, RZ, RZ, R10 ;  /* 0x000000ffff08a224 */ /* 0x000fca00078e000a */
[----:B------:R2:W-:Y:S01]  /*e5a0*/  @!P2 STG.E.U8 desc[UR50][R8.64+0x10], R14 ;  /* 0x0000100e0800a986 */ /* 0x0005e2000c101132 */
[----:B------:R-:W-:Y:S05]  /*e5b0*/  @P3 BRA `(.L_x_49) ;  /* 0x0000000000103947 */ /* 0x000fea0003800000 */
[----:B--2---:R-:W2:Y:S04]  /*e5c0*/  LDL.64 R8, [R1+0x1c0] ;  /* 0x0001c00001087983 */ /* 0x004ea80000100a00 */
[----:B--2---:R-:W2:Y:S02]  /*e5d0*/  LDG.E.U8 R16, desc[UR50][R8.64+0x11] ;  /* 0x0000113208107981 */ /* 0x004ea4000c1e1100 */
[----:B--2---:R-:W-:-:S05]  /*e5e0*/  PRMT R2, R16, 0x8880, RZ ;  /* 0x0000888010027816 */ /* 0x004fca00000000ff */
[----:B------:R-:W-:-:S07]  /*e5f0*/  IMAD R2, R2, R18, RZ ;  /* 0x0000001202027224 */ /* 0x000fce00078e02ff */
.L_x_49:
[----:B------:R-:W-:Y:S05]  /*e600*/  BSYNC B1 ;  /* 0x0000000000017941 */ /* 0x000fea0003800000 */
.L_x_48:
        /* <DEDUP_REMOVED lines=12> */
.L_x_51:
[----:B------:R-:W-:Y:S05]  /*e6d0*/  BSYNC B1 ;  /* 0x0000000000017941 */ /* 0x000fea0003800000 */
.L_x_50:
        /* <DEDUP_REMOVED lines=13> */
.L_x_53:
[----:B------:R-:W-:Y:S05]  /*e7b0*/  BSYNC B1 ;  /* 0x0000000000017941 */ /* 0x000fea0003800000 */
.L_x_52:
        /* <DEDUP_REMOVED lines=10> */
.L_x_55:
[----:B------:R-:W-:Y:S05]  /*e860*/  BSYNC B1 ;  /* 0x0000000000017941 */ /* 0x000fea0003800000 */
.L_x_54:
        /* <DEDUP_REMOVED lines=11> */
.L_x_57:
[----:B------:R-:W-:Y:S05]  /*e920*/  BSYNC B1 ;  /* 0x0000000000017941 */ /* 0x000fea0003800000 */
.L_x_56:
        /* <DEDUP_REMOVED lines=12> */
.L_x_59:
[----:B------:R-:W-:Y:S05]  /*e9f0*/  BSYNC B1 ;  /* 0x0000000000017941 */ /* 0x000fea0003800000 */
.L_x_58:
[----:B------:R-:W2:Y:S01]  /*ea00*/  LDL.LU R14, [R1+0x1b8] ;  /* 0x0001b800010e7983 */ /* 0x000ea20000300800 */
[----:B------:R-:W-:Y:S01]  /*ea10*/  @!P1 IADD3.X R9, R11, UR40, RZ, P2, !PT ;  /* 0x000000280b099c10 */ /* 0x000fe200097fe4ff */
[----:B------:R-:W-:Y:S01]  /*ea20*/  BSSY B1, `(.L_x_60) ;  /* 0x0000008000017945 */ /* 0x000fe20003800000 */
[----:B--2---:R-:W-:-:S05]  /*ea30*/  @!P1 IMAD R14, R14, R17, R2 ;  /* 0x000000110e0e9224 */ /* 0x004fca00078e0202 */
[----:B------:R2:W-:Y:S02]  /*ea40*/  @!P1 STG.E.U8 desc[UR50][R8.64+0x18], R14 ;  /* 0x0000180e08009986 */ /* 0x0005e4000c101132 */
[----:B--2---:R-:W-:Y:S01]  /*ea50*/  @!P0 IADD3 R8, P1, R10, UR41, RZ ;  /* 0x000000290a088c10 */ /* 0x004fe2000ff3e0ff */
[----:B------:R-:W-:-:S12]  /*ea60*/  @P0 BRA `(.L_x_61) ;  /* 0x00000000000c0947 */ /* 0x000fd80003800000 */
[----:B------:R-:W2:Y:S02]  /*ea70*/  LDG.E.U8 R16, desc[UR50][R234.64+0x19] ;  /* 0x00001932ea107981 */ /* 0x000ea4000c1e1100 */
[----:B--2---:R-:W-:-:S05]  /*ea80*/  PRMT R2, R16, 0x8880, RZ ;  /* 0x0000888010027816 */ /* 0x004fca00000000ff */
[----:B------:R-:W-:-:S07]  /*ea90*/  IMAD R2, R2, R18, RZ ;  /* 0x0000001202027224 */ /* 0x000fce00078e02ff */
.L_x_61:
[----:B------:R-:W-:Y:S05]  /*eaa0*/  BSYNC B1 ;  /* 0x0000000000017941 */ /* 0x000fea0003800000 */
.L_x_60:
[----:B------:R-:W2:Y:S01]  /*eab0*/  LDL.LU R14, [R1+0x1bc] ;  /* 0x0001bc00010e7983 */ /* 0x000ea20000300800 */
[----:B------:R-:W-:Y:S01]  /*eac0*/  @!P0 IADD3.X R9, R11, UR40, RZ, P1, !PT ;  /* 0x000000280b098c10 */ /* 0x000fe20008ffe4ff */
[----:B------:R-:W-:Y:S01]  /*ead0*/  BSSY B1, `(.L_x_62) ;  /* 0x0000014000017945 */ /* 0x000fe20003800000 */
[----:B------:R-:W-:Y:S02]  /*eae0*/  ISETP.GE.AND P4, PT, R22, 0x81, PT ;  /* 0x000000811600780c */ /* 0x000fe40003f86270 */
[----:B------:R-:W-:Y:S02]  /*eaf0*/  LOP3.LUT R19, R19, 0xfffffff7, RZ, 0xc0, !PT ;  /* 0xfffffff713137812 */ /* 0x000fe400078ec0ff */
[C---:B------:R-:W-:Y:S02]  /*eb00*/  ISETP.LT.OR P1, PT, R0.reuse, 0x1, !P4 ;  /* 0x000000010000780c */ /* 0x040fe40006721670 */
[----:B------:R-:W-:-:S07]  /*eb10*/  ISETP.LT.OR P2, PT, R0, 0x2, !P4 ;  /* 0x000000020000780c */ /* 0x000fce0006741670 */
[----:B------:R-:W-:Y:S01]  /*eb20*/  @P4 LOP3.LUT R19, R19, 0x8, RZ, 0xfc, !PT ;  /* 0x0000000813134812 */ /* 0x000fe200078efcff */
[----:B--2---:R-:W-:-:S05]  /*eb30*/  @!P0 IMAD R14, R14, R17, R2 ;  /* 0x000000110e0e8224 */ /* 0x004fca00078e0202 */
[----:B------:R2:W-:Y:S01]  /*eb40*/  @!P0 STG.E.U8 desc[UR50][R8.64+0x19], R14 ;  /* 0x0000190e08008986 */ /* 0x0005e2000c101132 */
[----:B-1----:R-:W-:-:S05]  /*eb50*/  IADD3 R234, P0, R3, 0x80, RZ ;  /* 0x0000008003ea7810 */ /* 0x002fca0007f1e0ff */
[----:B--2---:R-:W-:-:S04]  /*eb60*/  IMAD.X R8, RZ, RZ, UR7, P0 ;  /* 0x00000007ff087e24 */ /* 0x004fc800080e06ff */
[-C--:B------:R-:W-:Y:S02]  /*eb70*/  IMAD R14, R8, R6.reuse, RZ ;  /* 0x00000006080e7224 */ /* 0x080fe400078e02ff */
[----:B------:R-:W-:-:S04]  /*eb80*/  IMAD.WIDE.U32 R8, R234, R6, R232 ;  /* 0x00000006ea087225 */ /* 0x000fc800078e00e8 */
[----:B------:R-:W-:Y:S01]  /*eb90*/  IMAD R14, R234, R7, R14 ;  /* 0x00000007ea0e7224 */ /* 0x000fe200078e020e */
[----:B------:R-:W-:-:S04]  /*eba0*/  IADD3 R236, P0, R8, R12, RZ ;  /* 0x0000000c08ec7210 */ /* 0x000fc80007f1e0ff */
[----:B------:R-:W-:Y:S02]  /*ebb0*/  IADD3.X R237, R13, R9, R14, P0, !PT ;  /* 0x000000090ded7210 */ /* 0x000fe400007fe40e */
[----:B------:R-:W-:Y:S01]  /*ebc0*/  IADD3 R8, P0, R10, UR39, RZ ;  /* 0x000000270a087c10 */ /* 0x000fe2000ff1e0ff */
[----:B------:R-:W-:-:S12]  /*ebd0*/  @P1 BRA `(.L_x_63) ;  /* 0x00000000000c1947 */ /* 0x000fd80003800000 */
[----:B------:R-:W2:Y:S02]  /*ebe0*/  LDG.E.U8 R16, desc[UR50][R236.64] ;  /* 0x00000032ec107981 */ /* 0x000ea4000c1e1100 */
[----:B--2---:R-:W-:-:S05]  /*ebf0*/  PRMT R2, R16, 0x8880, RZ ;  /* 0x0000888010027816 */ /* 0x004fca00000000ff */
[----:B------:R-:W-:-:S07]  /*ec00*/  IMAD R2, R2, R18, RZ ;  /* 0x0000001202027224 */ /* 0x000fce00078e02ff */
.L_x_63:
[----:B------:R-:W-:Y:S05]  /*ec10*/  BSYNC B1 ;  /* 0x0000000000017941 */ /* 0x000fea0003800000 */
.L_x_62:
[----:B------:R-:W2:Y:S01]  /*ec20*/  LDL.LU R15, [R1+0x140] ;  /* 0x00014000010f7983 */ /* 0x000ea20000300800 */
[----:B------:R-:W-:Y:S01]  /*ec30*/  IADD3.X R9, R11, UR38, RZ, P0, !PT ;  /* 0x000000260b097c10 */ /* 0x000fe200087fe4ff */
[----:B------:R-:W-:Y:S01]  /*ec40*/  BSSY B1, `(.L_x_64) ;  /* 0x0000007000017945 */ /* 0x000fe20003800000 */
[----:B--2---:R-:W-:-:S05]  /*ec50*/  @!P1 IMAD R15, R15, R17, R2 ;  /* 0x000000110f0f9224 */ /* 0x004fca00078e0202 */
[----:B------:R1:W-:Y:S01]  /*ec60*/  @!P1 STG.E.U8 desc[UR50][R8.64], R15 ;  /* 0x0000000f08009986 */ /* 0x0003e2000c101132 */
[----:B------:R-:W-:Y:S05]  /*ec70*/  @P2 BRA `(.L_x_65) ;  /* 0x00000000000c2947 */ /* 0x000fea0003800000 */
[----:B------:R-:W2:Y:S02]  /*ec80*/  LDG.E.U8 R16, desc[UR50][R236.64+0x1] ;  /* 0x00000132ec107981 */ /* 0x000ea4000c1e1100 */
[----:B--2---:R-:W-:-:S05]  /*ec90*/  PRMT R2, R16, 0x8880, RZ ;  /* 0x0000888010027816 */ /* 0x004fca00000000ff */
[----:B------:R-:W-:-:S07]  /*eca0*/  IMAD R2, R2, R18, RZ ;  /* 0x0000001202027224 */ /* 0x000fce00078e02ff */
.L_x_65:
[----:B------:R-:W-:Y:S05]  /*ecb0*/  BSYNC B1 ;  /* 0x0000000000017941 */ /* 0x000fea0003800000 */
.L_x_64:
[----:B-1----:R-:W2:Y:S01]  /*ecc0*/  LDL.LU R15, [R1+0x144] ;  /* 0x00014400010f7983 */ /* 0x002ea20000300800 */
[----:B------:R-:W-:Y:S01]  /*ecd0*/  ISETP.GE.AND P3, PT, R22, 0x89, PT ;  /* 0x000000891600780c */ /* 0x000fe20003f66270 */
[----:B------:R-:W-:Y:S01]  /*ece0*/  IMAD.WIDE.U32 R234, R234, R6, R4 ;  /* 0x00000006eaea7225 */ /* 0x000fe200078e0004 */
[----:B------:R-:W-:Y:S02]  /*ecf0*/  BSSY B1, `(.L_x_66) ;  /* 0x000000d000017945 */ /* 0x000fe40003800000 */
[----:B------:R-:W-:Y:S01]  /*ed00*/  ISETP.LT.OR P0, PT, R0, 0x1, !P3 ;  /* 0x000000010000780c */ /* 0x000fe20005f01670 */
[----:B------:R-:W-:Y:S02]  /*ed10*/  IMAD.IADD R14, R14, 0x1, R235 ;  /* 0x000000010e0e7824 */ /* 0x000fe400078e02eb */
[----:B--2---:R-:W-:-:S05]  /*ed20*/  @!P2 IMAD R15, R15, R17, R2 ;  /* 0x000000110f0fa224 */ /* 0x004fca00078e0202 */
[----:B------:R1:W-:Y:S01]  /*ed30*/  @!P2 STG.E.U8 desc[UR50][R8.64+0x1], R15 ;  /* 0x0000010f0800a986 */ /* 0x0003e2000c101132 */
[----:B------:R-:W-:-:S04]  /*ed40*/  IADD3 R234, P1, P2, R20, R12, R234 ;  /* 0x0000000c14ea7210 */ /* 0x000fc80007a3e0ea */
[----:B------:R-:W-:Y:S02]  /*ed50*/  IADD3.X R235, R233, R13, R14, P1, P2 ;  /* 0x0000000de9eb7210 */ /* 0x000fe40000fe440e */
[----:B------:R-:W-:Y:S02]  /*ed60*/  ISETP.LT.OR P1, PT, R0, 0x2, !P3 ;  /* 0x000000020000780c */ /* 0x000fe40005f21670 */
[----:B------:R-:W-:Y:S01]  /*ed70*/  @!P0 IADD3 R14, P2, R8, UR41, RZ ;  /* 0x00000029080e8c10 */ /* 0x000fe2000ff5e0ff */
[----:B------:R-:W-:-:S12]  /*ed80*/  @P0 BRA `(.L_x_67) ;  /* 0x00000000000c0947 */ /* 0x000fd80003800000 */
[----:B------:R-:W2:Y:S02]  /*ed90*/  LDG.E.U8 R16, desc[UR50][R234.64] ;  /* 0x00000032ea107981 */ /* 0x000ea4000c1e1100 */
[----:B--2---:R-:W-:-:S05]  /*eda0*/  PRMT R2, R16, 0x8880, RZ ;  /* 0x0000888010027816 */ /* 0x004fca00000000ff */
[----:B------:R-:W-:-:S07]  /*edb0*/  IMAD R2, R2, R18, RZ ;  /* 0x0000001202027224 */ /* 0x000fce00078e02ff */
.L_x_67:
[----:B------:R-:W-:Y:S05]  /*edc0*/  BSYNC B1 ;  /* 0x0000000000017941 */ /* 0x000fea0003800000 */
.L_x_66:
[----:B------:R-:W2:Y:S01]  /*edd0*/  LDL.LU R23, [R1+0x148] ;  /* 0x0001480001177983 */ /* 0x000ea20000300800 */
[----:B-1----:R-:W-:Y:S01]  /*ede0*/  @!P0 IADD3.X R15, R9, UR40, RZ, P2, !PT ;  /* 0x00000028090f8c10 */ /* 0x002fe200097fe4ff */
[----:B------:R-:W-:Y:S01]  /*edf0*/  BSSY B1, `(.L_x_68) ;  /* 0x0000008000017945 */ /* 0x000fe20003800000 */
[----:B--2---:R-:W-:-:S05]  /*ee00*/  @!P0 IMAD R23, R23, R17, R2 ;  /* 0x0000001117178224 */ /* 0x004fca00078e0202 */
[----:B------:R1:W-:Y:S02]  /*ee10*/  @!P0 STG.E.U8 desc[UR50][R14.64], R23 ;  /* 0x000000170e008986 */ /* 0x0003e4000c101132 */
[----:B-1----:R-:W-:Y:S01]  /*ee20*/  @!P1 IADD3 R14, P0, R8, UR41, RZ ;  /* 0x00000029080e9c10 */ /* 0x002fe2000ff1e0ff */
[----:B------:R-:W-:-:S12]  /*ee30*/  @P1 BRA `(.L_x_69) ;  /* 0x00000000000c1947 */ /* 0x000fd80003800000 */
[----:B------:R-:W2:Y:S02]  /*ee40*/  LDG.E.U8 R16, desc[UR50][R234.64+0x1] ;  /* 0x00000132ea107981 */ /* 0x000ea4000c1e1100 */
[----:B--2---:R-:W-:-:S05]  /*ee50*/  PRMT R2, R16, 0x8880, RZ ;  /* 0x0000888010027816 */ /* 0x004fca00000000ff */
[----:B------:R-:W-:-:S07]  /*ee60*/  IMAD R2, R2, R18, RZ ;  /* 0x0000001202027224 */ /* 0x000fce00078e02ff */
.L_x_69:
[----:B------:R-:W-:Y:S05]  /*ee70*/  BSYNC B1 ;  /* 0x0000000000017941 */ /* 0x000fea0003800000 */
.L_x_68:
[----:B------:R-:W2:Y:S01]  /*ee80*/  LDL.LU R23, [R1+0x14c] ;  /* 0x00014c0001177983 */ /* 0x000ea20000300800 */
[----:B------:R-:W-:Y:S01]  /*ee90*/  @!P1 IADD3.X R15, R9, UR40, RZ, P0, !PT ;  /* 0x00000028090f9c10 */ /* 0x000fe200087fe4ff */
[----:B------:R-:W-:Y:S01]  /*eea0*/  BSSY B1, `(.L_x_70) ;  /* 0x000000a000017945 */ /* 0x000fe20003800000 */
[C---:B------:R-:W-:Y:S02]  /*eeb0*/  ISETP.LT.OR P2, PT, R0.reuse, 0xa, !P4 ;  /* 0x0000000a0000780c */ /* 0x040fe40006741670 */
[----:B------:R-:W-:Y:S01]  /*eec0*/  ISETP.LT.OR P0, PT, R0, 0x9, !P3 ;  /* 0x000000090000780c */ /* 0x000fe20005f01670 */
[----:B--2---:R-:W-:-:S05]  /*eed0*/  @!P1 IMAD R23, R23, R17, R2 ;  /* 0x0000001117179224 */ /* 0x004fca00078e0202 */
[----:B------:R1:W-:Y:S01]  /*eee0*/  @!P1 STG.E.U8 desc[UR50][R14.64+0x1], R23 ;  /* 0x000001170e009986 */ /* 0x0003e2000c101132 */
[----:B------:R-:W-:-:S13]  /*eef0*/  ISETP.LT.OR P1, PT, R0, 0x9, !P4 ;  /* 0x000000090000780c */ /* 0x000fda0006721670 */
[----:B-1----:R-:W-:Y:S05]  /*ef00*/  @P1 BRA `(.L_x_71) ;  /* 0x00000000000c1947 */ /* 0x002fea0003800000 */
[----:B------:R-:W2:Y:S02]  /*ef10*/  LDG.E.U8 R16, desc[UR50][R236.64+0x8] ;  /* 0x00000832ec107981 */ /* 0x000ea4000c1e1100 */
[----:B--2---:R-:W-:-:S05]  /*ef20*/  PRMT R2, R16, 0x8880, RZ ;  /* 0x0000888010027816 */ /* 0x004fca00000000ff */
[----:B------:R-:W-:-:S07]  /*ef30*/  IMAD R2, R2, R18, RZ ;  /* 0x0000001202027224 */ /* 0x000fce00078e02ff */
.L_x_71:
[----:B------:R-:W-:Y:S05]  /*ef40*/  BSYNC B1 ;  /* 0x0000000000017941 */ /* 0x000fea0003800000 */
.L_x_70:
[----:B------:R-:W2:Y:S01]  /*ef50*/  LDL.LU R14, [R1+0x150] ;  /* 0x00015000010e7983 */ /* 0x000ea20000300800 */
[----:B------:R-:W-:Y:S01]  /*ef60*/  BSSY B1, `(.L_x_72) ;  /* 0x0000007000017945 */ /* 0x000fe20003800000 */
[----:B--2---:R-:W-:-:S05]  /*ef70*/  @!P1 IMAD R14, R14, R17, R2 ;  /* 0x000000110e0e9224 */ /* 0x004fca00078e0202 */
[----:B------:R1:W-:Y:S01]  /*ef80*/  @!P1 STG.E.U8 desc[UR50][R8.64+0x8], R14 ;  /* 0x0000080e08009986 */ /* 0x0003e2000c101132 */
[----:B------:R-:W-:Y:S05]  /*ef90*/  @P2 BRA `(.L_x_73) ;  /* 0x00000000000c2947 */ /* 0x000fea0003800000 */
[----:B------:R-:W2:Y:S02]  /*efa0*/  LDG.E.U8 R16, desc[UR50][R236.64+0x9] ;  /* 0x00000932ec107981 */ /* 0x000ea4000c1e1100 */
[----:B--2---:R-:W-:-:S05]  /*efb0*/  PRMT R2, R16, 0x8880, RZ ;  /* 0x0000888010027816 */ /* 0x004fca00000000ff */
[----:B------:R-:W-:-:S07]  /*efc0*/  IMAD R2, R2, R18, RZ ;  /* 0x0000001202027224 */ /* 0x000fce00078e02ff */
.L_x_73:
[----:B------:R-:W-:Y:S05]  /*efd0*/  BSYNC B1 ;  /* 0x0000000000017941 */ /* 0x000fea0003800000 */
.L_x_72:
[----:B-1----:R-:W2:Y:S01]  /*efe0*/  LDL.LU R14, [R1+0x154] ;  /* 0x00015400010e7983 */ /* 0x002ea20000300800 */
[----:B------:R-:W-:Y:S01]  /*eff0*/  BSSY B1, `(.L_x_74) ;  /* 0x0000009000017945 */ /* 0x000fe20003800000 */
[----:B------:R-:W-:Y:S01]  /*f000*/  ISETP.LT.OR P1, PT, R0, 0xa, !P3 ;  /* 0x0000000a0000780c */ /* 0x000fe20005f21670 */
[----:B--2---:R-:W-:-:S05]  /*f010*/  @!P2 IMAD R14, R14, R17, R2 ;  /* 0x000000110e0ea224 */ /* 0x004fca00078e0202 */
[----:B------:R1:W-:Y:S01]  /*f020*/  @!P2 STG.E.U8 desc[UR50][R8.64+0x9], R14 ;  /* 0x0000090e0800a986 */ /* 0x0003e2000c101132 */
[----:B------:R-:W-:Y:S01]  /*f030*/  @!P0 IADD3 R232, P2, R8, UR41, RZ ;  /* 0x0000002908e88c10 */ /* 0x000fe2000ff5e0ff */
[----:B------:R-:W-:-:S12]  /*f040*/  @P0 BRA `(.L_x_75) ;  /* 0x00000000000c0947 */ /* 0x000fd80003800000 */
[----:B------:R-:W2:Y:S02]  /*f050*/  LDG.E.U8 R16, desc[UR50][R234.64+0x8] ;  /* 0x00000832ea107981 */ /* 0x000ea4000c1e1100 */
[----:B--2---:R-:W-:-:S05]  /*f060*/  PRMT R2, R16, 0x8880, RZ ;  /* 0x0000888010027816 */ /* 0x004fca00000000ff */
[----:B------:R-:W-:-:S07]  /*f070*/  IMAD R2, R2, R18, RZ ;  /* 0x0000001202027224 */ /* 0x000fce00078e02ff */
.L_x_75:
[----:B------:R-:W-:Y:S05]  /*f080*/  BSYNC B1 ;  /* 0x0000000000017941 */ /* 0x000fea0003800000 */
.L_x_74:
[----:B------:R-:W2:Y:S01]  /*f090*/  LDL.LU R23, [R1+0x158] ;  /* 0x0001580001177983 */ /* 0x000ea20000300800 */
[----:B------:R-:W-:Y:S01]  /*f0a0*/  @!P0 IADD3.X R233, R9, UR40, RZ, P2, !PT ;  /* 0x0000002809e98c10 */ /* 0x000fe200097fe4ff */
[----:B------:R-:W-:Y:S01]  /*f0b0*/  BSSY B1, `(.L_x_76) ;  /* 0x0000008000017945 */ /* 0x000fe20003800000 */
[----:B-1----:R-:W-:Y:S01]  /*f0c0*/  @!P1 IADD3 R14, P2, R8, UR41, RZ ;  /* 0x00000029080e9c10 */ /* 0x002fe2000ff5e0ff */
[----:B--2---:R-:W-:-:S05]  /*f0d0*/  @!P0 IMAD R23, R23, R17, R2 ;  /* 0x0000001117178224 */ /* 0x004fca00078e0202 */
[----:B------:R1:W-:Y:S01]  /*f0e0*/  @!P0 STG.E.U8 desc[UR50][R232.64+0x8], R23 ;  /* 0x00000817e8008986 */ /* 0x0003e2000c101132 */
[----:B------:R-:W-:Y:S06]  /*f0f0*/  @P1 BRA `(.L_x_77) ;  /* 0x00000000000c1947 */ /* 0x000fec0003800000 */
[----:B------:R-:W2:Y:S02]  /*f100*/  LDG.E.U8 R16, desc[UR50][R234.64+0x9] ;  /* 0x00000932ea107981 */ /* 0x000ea4000c1e1100 */
[----:B--2---:R-:W-:-:S05]  /*f110*/  PRMT R2, R16, 0x8880, RZ ;  /* 0x0000888010027816 */ /* 0x004fca00000000ff */
[----:B------:R-:W-:-:S07]  /*f120*/  IMAD R2, R2, R18, RZ ;  /* 0x0000001202027224 */ /* 0x000fce00078e02ff */
.L_x_77:
[----:B------:R-:W-:Y:S05]  /*f130*/  BSYNC B1 ;  /* 0x0000000000017941 */ /* 0x000fea0003800000 */
.L_x_76:
[----:B-1----:R-:W2:Y:S01]  /*f140*/  LDL.LU R23, [R1+0x15c] ;  /* 0x00015c0001177983 */ /* 0x002ea20000300800 */
[----:B------:R-:W-:Y:S01]  /*f150*/  @!P1 IADD3.X R15, R9, UR40, RZ, P2, !PT ;  /* 0x00000028090f9c10 */ /* 0x000fe200097fe4ff */
[----:B------:R-:W-:Y:S01]  /*f160*/  BSSY B1, `(.L_x_78) ;  /* 0x000000a000017945 */ /* 0x000fe20003800000 */
[C---:B------:R-:W-:Y:S02]  /*f170*/  ISETP.LT.OR P2, PT, R0.reuse, 0x11, !P4 ;  /* 0x000000110000780c */ /* 0x040fe40006741670 */
[----:B------:R-:W-:Y:S01]  /*f180*/  ISETP.LT.OR P0, PT, R0, 0x12, !P4 ;  /* 0x000000120000780c */ /* 0x000fe20006701670 */
[----:B--2---:R-:W-:-:S05]  /*f190*/  @!P1 IMAD R23, R23, R17, R2 ;  /* 0x0000001117179224 */ /* 0x004fca00078e0202 */
[----:B------:R1:W-:Y:S01]  /*f1a0*/  @!P1 STG.E.U8 desc[UR50][R14.64+0x9], R23 ;  /* 0x000009170e009986 */ /* 0x0003e2000c101132 */
[----:B------:R-:W-:-:S04]  /*f1b0*/  ISETP.LT.OR P1, PT, R0, 0x11, !P3 ;  /* 0x000000110000780c */ /* 0x000fc80005f21670 */
[----:B------:R-:W-:Y:S09]  /*f1c0*/  @P2 BRA `(.L_x_79) ;  /* 0x00000000000c2947 */ /* 0x000ff20003800000 */
[----:B------:R-:W2:Y:S02]  /*f1d0*/  LDG.E.U8 R16, desc[UR50][R236.64+0x10] ;  /* 0x00001032ec107981 */ /* 0x000ea4000c1e1100 */
[----:B--2---:R-:W-:-:S05]  /*f1e0*/  PRMT R2, R16, 0x8880, RZ ;  /* 0x0000888010027816 */ /* 0x004fca00000000ff */
[----:B------:R-:W-:-:S07]  /*f1f0*/  IMAD R2, R2, R18, RZ ;  /* 0x0000001202027224 */ /* 0x000fce00078e02ff */
.L_x_79:
[----:B------:R-:W-:Y:S05]  /*f200*/  BSYNC B1 ;  /* 0x0000000000017941 */ /* 0x000fea0003800000 */
.L_x_78:
[----:B-1----:R-:W2:Y:S01]  /*f210*/  LDL.LU R14, [R1+0x160] ;  /* 0x00016000010e7983 */ /* 0x002ea20000300800 */
[----:B------:R-:W-:Y:S01]  /*f220*/  BSSY B1, `(.L_x_80) ;  /* 0x0000007000017945 */ /* 0x000fe20003800000 */
[----:B--2---:R-:W-:-:S05]  /*f230*/  @!P2 IMAD R14, R14, R17, R2 ;  /* 0x000000110e0ea224 */ /* 0x004fca00078e0202 */
[----:B------:R1:W-:Y:S01]  /*f240*/  @!P2 STG.E.U8 desc[UR50][R8.64+0x10], R14 ;  /* 0x0000100e0800a986 */ /* 0x0003e2000c101132 */
[----:B------:R-:W-:Y:S05]  /*f250*/  @P0 BRA `(.L_x_81) ;  /* 0x00000000000c0947 */ /* 0x000fea0003800000 */
[----:B------:R-:W2:Y:S02]  /*f260*/  LDG.E.U8 R16, desc[UR50][R236.64+0x11] ;  /* 0x00001132ec107981 */ /* 0x000ea4000c1e1100 */
[----:B--2---:R-:W-:-:S05]  /*f270*/  PRMT R2, R16, 0x8880, RZ ;  /* 0x0000888010027816 */ /* 0x004fca00000000ff */
[----:B------:R-:W-:-:S07]  /*f280*/  IMAD R2, R2, R18, RZ ;  /* 0x0000001202027224 */ /* 0x000fce00078e02ff */
.L_x_81:
[----:B------:R-:W-:Y:S05]  /*f290*/  BSYNC B1 ;  /* 0x0000000000017941 */ /* 0x000fea0003800000 */
.L_x_80:
[----:B-1----:R-:W2:Y:S01]  /*f2a0*/  LDL.LU R14, [R1+0x164] ;  /* 0x00016400010e7983 */ /* 0x002ea20000300800 */
[----:B------:R-:W-:Y:S01]  /*f2b0*/  BSSY B1, `(.L_x_82) ;  /* 0x000000c000017945 */ /* 0x000fe20003800000 */
[----:B--2---:R-:W-:Y:S01]  /*f2c0*/  @!P0 IMAD R15, R14, R17, R2 ;  /* 0x000000110e0f8224 */ /* 0x004fe200078e0202 */
[----:B------:R-:W-:-:S04]  /*f2d0*/  @!P1 IADD3 R14, P2, R8, UR41, RZ ;  /* 0x00000029080e9c10 */ /* 0x000fc8000ff5e0ff */
[----:B------:R1:W-:Y:S01]  /*f2e0*/  @!P0 STG.E.U8 desc[UR50][R8.64+0x11], R15 ;  /* 0x0000110f08008986 */ /* 0x0003e2000c101132 */
[----:B------:R-:W-:Y:S02]  /*f2f0*/  ISETP.LT.OR P0, PT, R0, 0x12, !P3 ;  /* 0x000000120000780c */ /* 0x000fe40005f01670 */
[----:B-1----:R-:W-:Y:S02]  /*f300*/  @!P1 IADD3.X R15, R9, UR40, RZ, P2, !PT ;  /* 0x00000028090f9c10 */ /* 0x002fe400097fe4ff */
[----:B------:R-:W-:-:S05]  /*f310*/  IADD3 R23, P2, R3, 0x100, RZ ;  /* 0x0000010003177810 */ /* 0x000fca0007f5e0ff */
[----:B------:R-:W-:Y:S01]  /*f320*/  IMAD.X R232, RZ, RZ, UR7, P2 ;  /* 0x00000007ffe87e24 */ /* 0x000fe200090e06ff */
[----:B------:R-:W-:Y:S07]  /*f330*/  @P1 BRA `(.L_x_83) ;  /* 0x00000000000c1947 */ /* 0x000fee0003800000 */
[----:B------:R-:W2:Y:S02]  /*f340*/  LDG.E.U8 R16, desc[UR50][R234.64+0x10] ;  /* 0x00001032ea107981 */ /* 0x000ea4000c1e1100 */
[----:B--2---:R-:W-:-:S05]  /*f350*/  PRMT R2, R16, 0x8880, RZ ;  /* 0x0000888010027816 */ /* 0x004fca00000000ff */
[----:B------:R-:W-:-:S07]  /*f360*/  IMAD R2, R2, R18, RZ ;  /* 0x0000001202027224 */ /* 0x000fce00078e02ff */
.L_x_83:
[----:B------:R-:W-:Y:S05]  /*f370*/  BSYNC B1 ;  /* 0x0000000000017941 */ /* 0x000fea0003800000 */
.L_x_82:
[----:B------:R-:W2:Y:S01]  /*f380*/  LDL.LU R233, [R1+0x168] ;  /* 0x0001680001e97983 */ /* 0x000ea20000300800 */
[----:B------:R-:W-:-:S03]  /*f390*/  IMAD R232, R232, R6, RZ ;  /* 0x00000006e8e87224 */ /* 0x000fc600078e02ff */
[----:B------:R1:W-:Y:S02]  /*f3a0*/  STL.64 [R1+0x1d8], R10 ;  /* 0x0001d80a01007387 */ /* 0x0003e40000100a00 */
[----:B-1----:R-:W-:-:S05]  /*f3b0*/  @!P0 IADD3 R10, P2, R8, UR41, RZ ;  /* 0x00000029080a8c10 */ /* 0x002fca000ff5e0ff */
[----:B------:R1:W-:Y:S04]  /*f3c0*/  @!P0 STL [R1+0x140], R10 ;  /* 0x0001400a01008387 */ /* 0x0003e80000100800 */
[----:B-1----:R1:W5:Y:S01]  /*f3d0*/  LDL.LU.64 R10, [R1+0x1d8] ;  /* 0x0001d800010a7983 */ /* 0x0023620000300a00 */
[----:B------:R-:W-:Y:S01]  /*f3e0*/  BSSY B1, `(.L_x_84) ;  /* 0x000000a000017945 */ /* 0x000fe20003800000 */
[----:B--2---:R-:W-:-:S05]  /*f3f0*/  @!P1 IMAD R233, R233, R17, R2 ;  /* 0x00000011e9e99224 */ /* 0x004fca00078e0202 */
[----:B------:R2:W-:Y:S02]  /*f400*/  @!P1 STG.E.U8 desc[UR50][R14.64+0x10], R233 ;  /* 0x000010e90e009986 */ /* 0x0005e4000c101132 */
[----:B--2---:R-:W-:-:S05]  /*f410*/  IMAD R14, R23, R7, R232 ;  /* 0x00000007170e7224 */ /* 0x004fca00078e02e8 */
[----:B------:R1:W-:Y:S01]  /*f420*/  STL [R1+0x148], R14 ;  /* 0x0001480e01007387 */ /* 0x0003e20000100800 */
[----:B------:R-:W-:Y:S01]  /*f430*/  IMAD.WIDE.U32 R232, R23, R6, R4 ;  /* 0x0000000617e87225 */ /* 0x000fe200078e0004 */
[----:B------:R-:W-:Y:S06]  /*f440*/  @P0 BRA `(.L_x_85) ;  /* 0x00000000000c0947 */ /* 0x000fec0003800000 */
[----:B------:R-:W2:Y:S02]  /*f450*/  LDG.E.U8 R16, desc[UR50][R234.64+0x11] ;  /* 0x00001132ea107981 */ /* 0x000ea4000c1e1100 */
[----:B--2---:R-:W-:-:S05]  /*f460*/  PRMT R2, R16, 0x8880, RZ ;  /* 0x0000888010027816 */ /* 0x004fca00000000ff */
[----:B------:R-:W-:-:S07]  /*f470*/  IMAD R2, R2, R18, RZ ;  /* 0x0000001202027224 */ /* 0x000fce00078e02ff */
.L_x_85:
[----:B------:R-:W-:Y:S05]  /*f480*/  BSYNC B1 ;  /* 0x0000000000017941 */ /* 0x000fea0003800000 */
.L_x_84:
[----:B------:R-:W2:Y:S04]  /*f490*/  LDL.LU R15, [R1+0x16c] ;  /* 0x00016c00010f7983 */ /* 0x000ea80000300800 */
[----:B------:R3:W-:Y:S04]  /*f4a0*/  STL.64 [R1+0x1e0], R6 ;  /* 0x0001e00601007387 */ /* 0x0007e80000100a00 */
[----:B---3--:R-:W3:Y:S04]  /*f4b0*/  LDL.LU.64 R6, [R1+0x140] ;  /* 0x0001400001067983 */ /* 0x008ee80000300a00 */
[----:B------:R4:W-:Y:S04]  /*f4c0*/  STL.64 [R1+0x1d8], R4 ;  /* 0x0001d80401007387 */ /* 0x0009e80000100a00 */
[----:B----4-:R-:W4:Y:S01]  /*f4d0*/  LDL.64 R4, [R1+0x1c8] ;  /* 0x0001c80001047983 */ /* 0x010f220000100a00 */
[----:B-1----:R-:W-:-:S02]  /*f4e0*/  IMAD.IADD R14, R14, 0x1, R233 ;  /* 0x000000010e0e7824 */ /* 0x002fc400078e02e9 */
[----:B--2---:R-:W-:Y:S01]  /*f4f0*/  @!P0 IMAD R15, R15, R17, R2 ;  /* 0x000000110f0f8224 */ /* 0x004fe200078e0202 */
[----:B---3--:R-:W-:Y:S02]  /*f500*/  @!P0 IADD3.X R7, R9, UR40, RZ, P2, !PT ;  /* 0x0000002809078c10 */ /* 0x008fe400097fe4ff */
[----:B------:R-:W-:-:S03]  /*f510*/  IADD3 R232, P1, P2, R20, R12, R232 ;  /* 0x0000000c14e87210 */ /* 0x000fc60007a3e0e8 */
[----:B------:R1:W-:Y:S01]  /*f520*/  @!P0 STG.E.U8 desc[UR50][R6.64+0x11], R15 ;  /* 0x0000110f06008986 */ /* 0x0003e2000c101132 */
[----:B----4-:R-:W-:-:S03]  /*f530*/  IADD3.X R233, R5, R13, R14, P1, P2 ;  /* 0x0000000d05e97210 */ /* 0x010fc60000fe440e */
[----:B-1----:R1:W5:Y:S01]  /*f540*/  LDL.LU.64 R6, [R1+0x1e0] ;  /* 0x0001e00001067983 */ /* 0x0023620000300a00 */
[----:B------:R-:W-:-:S03]  /*f550*/  ISETP.LT.OR P0, PT, R0, 0x19, !P4 ;  /* 0x000000190000780c */ /* 0x000fc60006701670 */
[----:B------:R1:W5:Y:S01]  /*f560*/  LDL.LU.64 R4, [R1+0x1d8] ;  /* 0x0001d80001047983 */ /* 0x0003620000300a00 */
[----:B------:R-:W-:Y:S01]  /*f570*/  BSSY B1, `(.L_x_86) ;  /* 0x0000007000017945 */ /* 0x000fe20003800000 */
[C---:B------:R-:W-:Y:S02]  /*f580*/  ISETP.LT.OR P2, PT, R0.reuse, 0x1a, !P4 ;  /* 0x0000001a0000780c */ /* 0x040fe40006741670 */
[----:B------:R-:W-:-:S06]  /*f590*/  ISETP.LT.OR P1, PT, R0, 0x19, !P3 ;  /* 0x000000190000780c */ /* 0x000fcc0005f21670 */
[----:B-1----:R-:W-:Y:S07]  /*f5a0*/  @P0 BRA `(.L_x_87) ;  /* 0x00000000000c0947 */ /* 0x002fee0003800000 */
[----:B------:R-:W2:Y:S02]  /*f5b0*/  LDG.E.U8 R16, desc[UR50][R236.64+0x18] ;  /* 0x00001832ec107981 */ /* 0x000ea4000c1e1100 */
[----:B--2---:R-:W-:-:S05]  /*f5c0*/  PRMT R2, R16, 0x8880, RZ ;  /* 0x0000888010027816 */ /* 0x004fca00000000ff */
[----:B------:R-:W-:-:S07]  /*f5d0*/  IMAD R2, R2, R18, RZ ;  /* 0x0000001202027224 */ /* 0x000fce00078e02ff */
.L_x_87:
[----:B------:R-:W-:Y:S05]  /*f5e0*/  BSYNC B1 ;  /* 0x0000000000017941 */ /* 0x000fea0003800000 */
.L_x_86:
        /* <DEDUP_REMOVED lines=8> */
.L_x_89:
[----:B------:R-:W-:Y:S05]  /*f670*/  BSYNC B1 ;  /* 0x0000000000017941 */ /* 0x000fea0003800000 */
.L_x_88:
[----:B-1----:R-:W2:Y:S04]  /*f680*/  LDL.LU R14, [R1+0x174] ;  /* 0x00017400010e7983 */ /* 0x002ea80000300800 */
[----:B-----5:R1:W-:Y:S02]  /*f690*/  STL.64 [R1+0x1d8], R4 ;  /* 0x0001d80401007387 */ /* 0x0203e40000100a00 */
[----:B-1----:R-:W-:-:S04]  /*f6a0*/  @!P1 IADD3 R4, P0, R8, UR41, RZ ;  /* 0x0000002908049c10 */ /* 0x002fc8000ff1e0ff */
[----:B------:R-:W-:-:S05]  /*f6b0*/  @!P1 IADD3.X R5, R9, UR40, RZ, P0, !PT ;  /* 0x0000002809059c10 */ /* 0x000fca00087fe4ff */
[----:B------:R1:W-:Y:S04]  /*f6c0*/  @!P1 STL.64 [R1+0x140], R4 ;  /* 0x0001400401009387 */ /* 0x0003e80000100a00 */
[----:B-1----:R1:W5:Y:S01]  /*f6d0*/  LDL.LU.64 R4, [R1+0x1d8] ;  /* 0x0001d80001047983 */ /* 0x0023620000300a00 */
[----:B------:R-:W-:Y:S01]  /*f6e0*/  IADD3 R3, P0, R3, 0x180, RZ ;  /* 0x0000018003037810 */ /* 0x000fe20007f1e0ff */
[----:B------:R-:W-:Y:S03]  /*f6f0*/  BSSY B1, `(.L_x_90) ;  /* 0x0000009000017945 */ /* 0x000fe60003800000 */
[----:B------:R-:W-:Y:S01]  /*f700*/  IADD3.X R15, RZ, UR7, RZ, P0, !PT ;  /* 0x00000007ff0f7c10 */ /* 0x000fe200087fe4ff */
[----:B--2---:R-:W-:-:S05]  /*f710*/  @!P2 IMAD R14, R14, R17, R2 ;  /* 0x000000110e0ea224 */ /* 0x004fca00078e0202 */
[----:B------:R1:W-:Y:S01]  /*f720*/  @!P2 STG.E.U8 desc[UR50][R8.64+0x19], R14 ;  /* 0x0000190e0800a986 */ /* 0x0003e2000c101132 */
[----:B------:R-:W-:Y:S01]  /*f730*/  ISETP.LT.OR P2, PT, R0, 0x1a, !P3 ;  /* 0x0000001a0000780c */ /* 0x000fe20005f41670 */
[----:B------:R-:W-:-:S12]  /*f740*/  @P1 BRA `(.L_x_91) ;  /* 0x00000000000c1947 */ /* 0x000fd80003800000 */
[----:B------:R-:W2:Y:S02]  /*f750*/  LDG.E.U8 R16, desc[UR50][R234.64+0x18] ;  /* 0x00001832ea107981 */ /* 0x000ea4000c1e1100 */
[----:B--2---:R-:W-:-:S05]  /*f760*/  PRMT R2, R16, 0x8880, RZ ;  /* 0x0000888010027816 */ /* 0x004fca00000000ff */
[----:B------:R-:W-:-:S07]  /*f770*/  IMAD R2, R2, R18, RZ ;  /* 0x0000001202027224 */ /* 0x000fce00078e02ff */
.L_x_91:
[----:B------:R-:W-:Y:S05]  /*f780*/  BSYNC B1 ;  /* 0x0000000000017941 */ /* 0x000fea0003800000 */
.L_x_90:
[----:B-1----:R-:W2:Y:S01]  /*f790*/  LDL.LU R14, [R1+0x178] ;  /* 0x00017800010e7983 */ /* 0x002ea20000300800 */
[----:B------:R-:W-:-:S03]  /*f7a0*/  IMAD.MOV.U32 R21, RZ, RZ, R15 ;  /* 0x000000ffff157224 */ /* 0x000fc600078e000f */
[----:B------:R1:W-:Y:S04]  /*f7b0*/  STL.64 [R1+0x1d8], R10 ;  /* 0x0001d80a01007387 */ /* 0x0003e80000100a00 */
[----:B-1----:R-:W3:Y:S01]  /*f7c0*/  LDL.LU.64 R10, [R1+0x140] ;  /* 0x00014000010a7983 */ /* 0x002ee20000300a00 */
[-C--:B------:R-:W-:Y:S02]  /*f7d0*/  IMAD R21, R21, R6.reuse, RZ ;  /* 0x0000000615157224 */ /* 0x080fe400078e02ff */
[----:B-----5:R-:W-:-:S04]  /*f7e0*/  IMAD.WIDE.U32 R4, R3, R6, R4 ;  /* 0x0000000603047225 */ /* 0x020fc800078e0004 */
[----:B------:R-:W-:Y:S01]  /*f7f0*/  IMAD R7, R3, R7, R21 ;  /* 0x0000000703077224 */ /* 0x000fe200078e0215 */
[----:B------:R-:W-:Y:S01]  /*f800*/  BSSY B1, `(.L_x_92) ;  /* 0x000000e000017945 */ /* 0x000fe20003800000 */
[----:B--2---:R-:W-:Y:S01]  /*f810*/  @!P1 IMAD R15, R14, R17, R2 ;  /* 0x000000110e0f9224 */ /* 0x004fe200078e0202 */
[----:B------:R-:W-:-:S04]  /*f820*/  @!P2 IADD3 R14, P0, R8, UR41, RZ ;  /* 0x00000029080eac10 */ /* 0x000fc8000ff1e0ff */
[----:B---3--:R1:W-:Y:S02]  /*f830*/  @!P1 STG.E.U8 desc[UR50][R10.64+0x18], R15 ;  /* 0x0000180f0a009986 */ /* 0x0083e4000c101132 */
[----:B-1----:R-:W-:Y:S02]  /*f840*/  @!P2 IADD3.X R15, R9, UR40, RZ, P0, !PT ;  /* 0x00000028090fac10 */ /* 0x002fe400087fe4ff */
[----:B------:R1:W5:Y:S01]  /*f850*/  LDL.LU.64 R10, [R1+0x1d8] ;  /* 0x0001d800010a7983 */ /* 0x0003620000300a00 */
[----:B------:R-:W-:Y:S01]  /*f860*/  IADD3 R20, P0, P1, R20, R12, R4 ;  /* 0x0000000c14147210 */ /* 0x000fe2000791e004 */
[----:B------:R-:W-:Y:S02]  /*f870*/  IMAD.IADD R4, R7, 0x1, R5 ;  /* 0x0000000107047824 */ /* 0x000fe400078e0205 */
[----:B------:R1:W-:Y:S04]  /*f880*/  STL [R1+0x14c], R7 ;  /* 0x00014c0701007387 */ /* 0x0003e80000100800 */
[----:B------:R1:W-:Y:S01]  /*f890*/  STL [R1+0x140], R4 ;  /* 0x0001400401007387 */ /* 0x0003e20000100800 */
[----:B------:R-:W-:Y:S05]  /*f8a0*/  @P2 BRA `(.L_x_93) ;  /* 0x00000000000c2947 */ /* 0x000fea0003800000 */
[----:B------:R-:W2:Y:S02]  /*f8b0*/  LDG.E.U8 R16, desc[UR50][R234.64+0x19] ;  /* 0x00001932ea107981 */ /* 0x000ea4000c1e1100 */
[----:B--2---:R-:W-:-:S05]  /*f8c0*/  PRMT R2, R16, 0x8880, RZ ;  /* 0x0000888010027816 */ /* 0x004fca00000000ff */
[----:B------:R-:W-:-:S07]  /*f8d0*/  IMAD R2, R2, R18, RZ ;  /* 0x0000001202027224 */ /* 0x000fce00078e02ff */
.L_x_93:
[----:B------:R-:W-:Y:S05]  /*f8e0*/  BSYNC B1 ;  /* 0x0000000000017941 */ /* 0x000fea0003800000 */
.L_x_92:
[----:B-1----:R-:W2:Y:S04]  /*f8f0*/  LDL.LU R4, [R1+0x17c] ;  /* 0x00017c0001047983 */ /* 0x002ea80000300800 */
[----:B------:R-:W3:Y:S04]  /*f900*/  LDL.LU R21, [R1+0x140] ;  /* 0x0001400001157983 */ /* 0x000ee80000300800 */
[----:B------:R1:W-:Y:S04]  /*f910*/  STL.64 [R1+0x1d8], R8 ;  /* 0x0001d80801007387 */ /* 0x0003e80000100a00 */
[----:B-1----:R-:W4:Y:S01]  /*f920*/  LDL.64 R8, [R1+0x1c8] ;  /* 0x0001c80001087983 */ /* 0x002f220000100a00 */
[----:B--2---:R-:W-:-:S02]  /*f930*/  @!P2 IMAD R7, R4, R17, R2 ;  /* 0x000000110407a224 */ /* 0x004fc400078e0202 */
[----:B----4-:R-:W-:Y:S02]  /*f940*/  IMAD.WIDE.U32 R4, R23, R6, R8 ;  /* 0x0000000617047225 */ /* 0x010fe400078e0008 */
[----:B------:R-:W2:Y:S01]  /*f950*/  LDL.LU R23, [R1+0x148] ;  /* 0x0001480001177983 */ /* 0x000ea20000300800 */
[----:B---3--:R-:W-:-:S03]  /*f960*/  IADD3.X R21, R9, R13, R21, P0, P1 ;  /* 0x0000000d09157210 */ /* 0x008fc600007e2415 */
[----:B------:R1:W5:Y:S01]  /*f970*/  LDL.LU.64 R8, [R1+0x1d8] ;  /* 0x0001d80001087983 */ /* 0x0003620000300a00 */
[----:B------:R-:W-:Y:S01]  /*f980*/  ISETP.GE.AND P5, PT, R22, 0x101, PT ;  /* 0x000001011600780c */ /* 0x000fe20003fa6270 */
[----:B------:R-:W-:Y:S01]  /*f990*/  BSSY B1, `(.L_x_94) ;  /* 0x000000e000017945 */ /* 0x000fe20003800000 */
[----:B------:R-:W-:Y:S01]  /*f9a0*/  LOP3.LUT R19, R19, 0xfffffffb, RZ, 0xc0, !PT ;  /* 0xfffffffb13137812 */ /* 0x000fe200078ec0ff */
[----:B------:R3:W-:Y:S10]  /*f9b0*/  @!P2 STG.E.U8 desc[UR50][R14.64+0x19], R7 ;  /* 0x000019070e00a986 */ /* 0x0007f4000c101132 */
[----:B------:R-:W-:-:S02]  /*f9c0*/  @P5 LOP3.LUT R19, R19, 0x4, RZ, 0xfc, !PT ;  /* 0x0000000413135812 */ /* 0x000fc400078efcff */
[----:B---3--:R-:W-:Y:S02]  /*f9d0*/  IADD3 R14, P1, R4, R12, RZ ;  /* 0x0000000c040e7210 */ /* 0x008fe40007f3e0ff */
[----:B-----5:R-:W-:Y:S02]  /*f9e0*/  IADD3 R4, P0, R10, UR43, RZ ;  /* 0x0000002b0a047c10 */ /* 0x020fe4000ff1e0ff */
[----:B--2---:R-:W-:Y:S02]  /*f9f0*/  IADD3.X R15, R13, R5, R23, P1, !PT ;  /* 0x000000050d0f7210 */ /* 0x004fe40000ffe417 */
[C---:B------:R-:W-:Y:S02]  /*fa00*/  ISETP.LT.OR P1, PT, R0.reuse, 0x1, !P5 ;  /* 0x000000010000780c */ /* 0x040fe40006f21670 */
[----:B------:R-:W-:Y:S02]  /*fa10*/  IADD3.X R5, R11, UR42, RZ, P0, !PT ;  /* 0x0000002a0b057c10 */ /* 0x000fe400087fe4ff */
[----:B------:R-:W-:-:S09]  /*fa20*/  ISETP.LT.OR P0, PT, R0, 0x2, !P5 ;  /* 0x000000020000780c */ /* 0x000fd20006f01670 */
[----:B-1----:R-:W-:Y:S05]  /*fa30*/  @P1 BRA `(.L_x_95) ;  /* 0x00000000000c1947 */ /* 0x002fea0003800000 */
[----:B------:R-:W2:Y:S02]  /*fa40*/  LDG.E.U8 R16, desc[UR50][R14.64] ;  /* 0x000000320e107981 */ /* 0x000ea4000c1e1100 */
[----:B--2---:R-:W-:-:S05]  /*fa50*/  PRMT R2, R16, 0x8880, RZ ;  /* 0x0000888010027816 */ /* 0x004fca00000000ff */
[----:B------:R-:W-:-:S07]  /*fa60*/  IMAD R2, R2, R18, RZ ;  /* 0x0000001202027224 */ /* 0x000fce00078e02ff */
.L_x_95:
[----:B------:R-:W-:Y:S05]  /*fa70*/  BSYNC B1 ;  /* 0x0000000000017941 */ /* 0x000fea0003800000 */
.L_x_94:
        /* <DEDUP_REMOVED lines=8> */
.L_x_97:
[----:B------:R-:W-:Y:S05]  /*fb00*/  BSYNC B1 ;  /* 0x0000000000017941 */ /* 0x000fea0003800000 */
.L_x_96:
[----:B-1----:R-:W2:Y:S01]  /*fb10*/  LDL.LU R7, [R1+0x104] ;  /* 0x0001040001077983 */ /* 0x002ea20000300800 */
[----:B------:R-:W-:-:S03]  /*fb20*/  ISETP.GE.AND P2, PT, R22, 0x109, PT ;  /* 0x000001091600780c */ /* 0x000fc60003f46270 */
[----:B------:R1:W-:Y:S01]  /*fb30*/  STL.64 [R1+0x1d8], R8 ;  /* 0x0001d80801007387 */ /* 0x0003e20000100a00 */
[----:B--2---:R-:W-:-:S05]  /*fb40*/  @!P0 IMAD R7, R7, R17, R2 ;  /* 0x0000001107078224 */ /* 0x004fca00078e0202 */
[----:B------:R-:W-:Y:S01]  /*fb50*/  @!P0 STG.E.U8 desc[UR50][R4.64+0x1], R7 ;  /* 0x0000010704008986 */ /* 0x000fe2000c101132 */
[----:B------:R-:W-:-:S13]  /*fb60*/  ISETP.LT.OR P0, PT, R0, 0x1, !P2 ;  /* 0x000000010000780c */ /* 0x000fda0005701670 */
[----:B-1----:R-:W-:-:S04]  /*fb70*/  @!P0 IADD3 R8, P1, R4, UR41, RZ ;  /* 0x0000002904088c10 */ /* 0x002fc8000ff3e0ff */
[----:B------:R-:W-:-:S05]  /*fb80*/  @!P0 IADD3.X R9, R5, UR40, RZ, P1, !PT ;  /* 0x0000002805098c10 */ /* 0x000fca0008ffe4ff */
[----:B------:R1:W-:Y:S04]  /*fb90*/  @!P0 STL.64 [R1+0x140], R8 ;  /* 0x0001400801008387 */ /* 0x0003e80000100a00 */
[----:B-1----:R1:W5:Y:S01]  /*fba0*/  LDL.LU.64 R8, [R1+0x1d8] ;  /* 0x0001d80001087983 */ /* 0x0023620000300a00 */
[----:B------:R-:W-:Y:S04]  /*fbb0*/  BSSY B1, `(.L_x_98) ;  /* 0x0000005000017945 */ /* 0x000fe80003800000 */
[----:B------:R-:W-:Y:S05]  /*fbc0*/  @P0 BRA `(.L_x_99) ;  /* 0x00000000000c0947 */ /* 0x000fea0003800000 */
[----:B------:R-:W2:Y:S02]  /*fbd0*/  LDG.E.U8 R16, desc[UR50][R232.64] ;  /* 0x00000032e8107981 */ /* 0x000ea4000c1e1100 */
[----:B--2---:R-:W-:-:S05]  /*fbe0*/  PRMT R2, R16, 0x8880, RZ ;  /* 0x0000888010027816 */ /* 0x004fca00000000ff */
[----:B------:R-:W-:-:S07]  /*fbf0*/  IMAD R2, R2, R18, RZ ;  /* 0x0000001202027224 */ /* 0x000fce00078e02ff */
.L_x_99:
[----:B------:R-:W-:Y:S05]  /*fc00*/  BSYNC B1 ;  /* 0x0000000000017941 */ /* 0x000fea0003800000 */
.L_x_98:
[----:B------:R2:W-:Y:S04]  /*fc10*/  STL.64 [R1+0x1e0], R10 ;  /* 0x0001e00a01007387 */ /* 0x0005e80000100a00 */
[----:B--2---:R-:W2:Y:S04]  /*fc20*/  LDL.LU.64 R10, [R1+0x140] ;  /* 0x00014000010a7983 */ /* 0x004ea80000300a00 */
[----:B------:R-:W3:Y:S01]  /*fc30*/  LDL.LU R7, [R1+0x108] ;  /* 0x0001080001077983 */ /* 0x000ee20000300800 */
[----:B------:R-:W-:-:S03]  /*fc40*/  ISETP.LT.OR P1, PT, R0, 0x2, !P2 ;  /* 0x000000020000780c */ /* 0x000fc60005721670 */
[----:B-----5:R2:W-:Y:S02]  /*fc50*/  STL.64 [R1+0x1d8], R8 ;  /* 0x0001d80801007387 */ /* 0x0205e40000100a00 */
[----:B--2---:R-:W-:-:S08]  /*fc60*/  IMAD.MOV.U32 R8, RZ, RZ, R10 ;  /* 0x000000ffff087224 */ /* 0x004fd000078e000a */
[----:B------:R-:W-:Y:S01]  /*fc70*/  @!P1 IADD3 R10, P4, R4, UR41, RZ ;  /* 0x00000029040a9c10 */ /* 0x000fe2000ff9e0ff */
[----:B------:R-:W-:Y:S02]  /*fc80*/  IMAD.MOV.U32 R9, RZ, RZ, R11 ;  /* 0x000000ffff097224 */ /* 0x000fe400078e000b */
[----:B---3--:R-:W-:Y:S01]  /*fc90*/  @!P0 IMAD R7, R7, R17, R2 ;  /* 0x0000001107078224 */ /* 0x008fe200078e0202 */
[----:B------:R-:W-:-:S04]  /*fca0*/  @!P1 IADD3.X R11, R5, UR40, RZ, P4, !PT ;  /* 0x00000028050b9c10 */ /* 0x000fc8000a7fe4ff */
[----:B------:R-:W-:Y:S04]  /*fcb0*/  @!P0 STG.E.U8 desc[UR50][R8.64], R7 ;  /* 0x0000000708008986 */ /* 0x000fe8000c101132 */
[----:B------:R2:W-:Y:S04]  /*fcc0*/  @!P1 STL.64 [R1+0x100], R10 ;  /* 0x0001000a01009387 */ /* 0x0005e80000100a00 */
[----:B--2---:R2:W5:Y:S04]  /*fcd0*/  LDL.LU.64 R10, [R1+0x1e0] ;  /* 0x0001e000010a7983 */ /* 0x0045680000300a00 */
[----:B------:R2:W5:Y:S01]  /*fce0*/  LDL.LU.64 R8, [R1+0x1d8] ;  /* 0x0001d80001087983 */ /* 0x0005620000300a00 */
[----:B------:R-:W-:Y:S04]  /*fcf0*/  BSSY B1, `(.L_x_100) ;  /* 0x0000005000017945 */ /* 0x000fe80003800000 */
[----:B------:R-:W-:Y:S05]  /*fd00*/  @P1 BRA `(.L_x_101) ;  /* 0x00000000000c1947 */ /* 0x000fea0003800000 */
[----:B------:R-:W3:Y:S02]  /*fd10*/  LDG.E.U8 R16, desc[UR50][R232.64+0x1] ;  /* 0x00000132e8107981 */ /* 0x000ee4000c1e1100 */
[----:B---3--:R-:W-:-:S05]  /*fd20*/  PRMT R2, R16, 0x8880, RZ ;  /* 0x0000888010027816 */ /* 0x008fca00000000ff */
[----:B------:R-:W-:-:S07]  /*fd30*/  IMAD R2, R2, R18, RZ ;  /* 0x0000001202027224 */ /* 0x000fce00078e02ff */
.L_x_101:
[----:B------:R-:W-:Y:S05]  /*fd40*/  BSYNC B1 ;  /* 0x0000000000017941 */ /* 0x000fea0003800000 */
.L_x_100:
[----:B------:R-:W3:Y:S04]  /*fd50*/  LDL.LU R7, [R1+0x10c] ;  /* 0x00010c0001077983 */ /* 0x000ee80000300800 */
[----:B------:R4:W-:Y:S04]  /*fd60*/  STL.64 [R1+0x1d8], R4 ;  /* 0x0001d80401007387 */ /* 0x0009e80000100a00 */
[----:B----4-:R-:W4:Y:S01]  /*fd70*/  LDL.LU.64 R4, [R1+0x100] ;  /* 0x0001000001047983 */ /* 0x010f220000300a00 */
[----:B---3--:R-:W-:-:S05]  /*fd80*/  @!P1 IMAD R7, R7, R17, R2 ;  /* 0x0000001107079224 */ /* 0x008fca00078e0202 */
[----:B----4-:R3:W-:Y:S04]  /*fd90*/  @!P1 STG.E.U8 desc[UR50][R4.64+0x1], R7 ;  /* 0x0000010704009986 */ /* 0x0107e8000c101132 */
[----:B---3--:R3:W5:Y:S01]  /*fda0*/  LDL.LU.64 R4, [R1+0x1d8] ;  /* 0x0001d80001047983 */ /* 0x0087620000300a00 */
[----:B------:R-:W-:Y:S01]  /*fdb0*/  ISETP.LT.OR P0, PT, R0, 0x9, !P5 ;  /* 0x000000090000780c */ /* 0x000fe20006f01670 */
[----:B------:R-:W-:-:S12]  /*fdc0*/  BSSY B1, `(.L_x_102) ;  /* 0x0000005000017945 */ /* 0x000fd80003800000 */
[----:B---3--:R-:W-:Y:S05]  /*fdd0*/  @P0 BRA `(.L_x_103) ;  /* 0x00000000000c0947 */ /* 0x008fea0003800000 */
[----:B------:R-:W3:Y:S02]  /*fde0*/  LDG.E.U8 R16, desc[UR50][R14.64+0x8] ;  /* 0x000008320e107981 */ /* 0x000ee4000c1e1100 */
[----:B---3--:R-:W-:-:S05]  /*fdf0*/  PRMT R2, R16, 0x8880, RZ ;  /* 0x0000888010027816 */ /* 0x008fca00000000ff */
[----:B------:R-:W-:-:S07]  /*fe00*/  IMAD R2, R2, R18, RZ ;  /* 0x0000001202027224 */ /* 0x000fce00078e02ff */
.L_x_103:
[----:B------:R-:W-:Y:S05]  /*fe10*/  BSYNC B1 ;  /* 0x0000000000017941 */ /* 0x000fea0003800000 */
.L_x_102:
[----:B------:R-:W3:Y:S01]  /*fe20*/  LDL.LU R7, [R1+0x110] ;  /* 0x0001100001077983 */ /* 0x000ee20000300800 */
[----:B------:R-:W-:Y:S01]  /*fe30*/  ISETP.LT.OR P1, PT, R0, 0xa, !P5 ;  /* 0x0000000a0000780c */ /* 0x000fe20006f21670 */
[----:B------:R-:W-:Y:S01]  /*fe40*/  BSSY B1, `(.L_x_104) ;  /* 0x0000007000017945 */ /* 0x000fe20003800000 */
[----:B---3--:R-:W-:-:S05]  /*fe50*/  @!P0 IMAD R7, R7, R17, R2 ;  /* 0x0000001107078224 */ /* 0x008fca00078e0202 */
[----:B-----5:R3:W-:Y:S06]  /*fe60*/  @!P0 STG.E.U8 desc[UR50][R4.64+0x8], R7 ;  /* 0x0000080704008986 */ /* 0x0207ec000c101132 */
[----:B------:R-:W-:Y:S05]  /*fe70*/  @P1 BRA `(.L_x_105) ;  /* 0x00000000000c1947 */ /* 0x000fea0003800000 */
[----:B------:R-:W4:Y:S02]  /*fe80*/  LDG.E.U8 R16, desc[UR50][R14.64+0x9] ;  /* 0x000009320e107981 */ /* 0x000f24000c1e1100 */
[----:B----4-:R-:W-:-:S05]  /*fe90*/  PRMT R2, R16, 0x8880, RZ ;  /* 0x0000888010027816 */ /* 0x010fca00000000ff */
[----:B------:R-:W-:-:S07]  /*fea0*/  IMAD R2, R2, R18, RZ ;  /* 0x0000001202027224 */ /* 0x000fce00078e02ff */
.L_x_105:
[----:B------:R-:W-:Y:S05]  /*feb0*/  BSYNC B1 ;  /* 0x0000000000017941 */ /* 0x000fea0003800000 */
.L_x_104:
[----:B------:R4:W-:Y:S04]  /*fec0*/  STL.64 [R1+0x1d8], R8 ;  /* 0x0001d80801007387 */ /* 0x0009e80000100a00 */
[----:B---3--:R-:W3:Y:S01]  /*fed0*/  LDL.LU R7, [R1+0x114] ;  /* 0x0001140001077983 */ /* 0x008ee20000300800 */
[----:B------:R-:W-:-:S13]  /*fee0*/  ISETP.LT.OR P0, PT, R0, 0x9, !P2 ;  /* 0x000000090000780c */ /* 0x000fda0005701670 */
[----:B----4-:R-:W-:-:S04]  /*fef0*/  @!P0 IADD3 R8, P4, R4, UR41, RZ ;  /* 0x0000002904088c10 */ /* 0x010fc8000ff9e0ff */
[----:B------:R-:W-:-:S05]  /*ff00*/  @!P0 IADD3.X R9, R5, UR40, RZ, P4, !PT ;  /* 0x0000002805098c10 */ /* 0x000fca000a7fe4ff */
[----:B------:R4:W-:Y:S04]  /*ff10*/  @!P0 STL.64 [R1+0x108], R8 ;  /* 0x0001080801008387 */ /* 0x0009e80000100a00 */
[----:B----4-:R4:W5:Y:S01]  /*ff20*/  LDL.LU.64 R8, [R1+0x1d8] ;  /* 0x0001d80001087983 */ /* 0x0109620000300a00 */
[----:B------:R-:W-:Y:S01]  /*ff30*/  BSSY B1, `(.L_x_106) ;  /* 0x0000007000017945 */ /* 0x000fe20003800000 */
[----:B---3--:R-:W-:-:S05]  /*ff40*/  @!P1 IMAD R7, R7, R17, R2 ;  /* 0x0000001107079224 */ /* 0x008fca00078e0202 */
[----:B------:R4:W-:Y:S01]  /*ff50*/  @!P1 STG.E.U8 desc[UR50][R4.64+0x9], R7 ;  /* 0x0000090704009986 */ /* 0x0009e2000c101132 */
[----:B------:R-:W-:Y:S05]  /*ff60*/  @P0 BRA `(.L_x_107) ;  /* 0x00000000000c0947 */ /* 0x000fea0003800000 */
[----:B------:R-:W3:Y:S02]  /*ff70*/  LDG.E.U8 R16, desc[UR50][R232.64+0x8] ;  /* 0x00000832e8107981 */ /* 0x000ee4000c1e1100 */
[----:B---3--:R-:W-:-:S05]  /*ff80*/  PRMT R2, R16, 0x8880, RZ ;  /* 0x0000888010027816 */ /* 0x008fca00000000ff */
[----:B------:R-:W-:-:S07]  /*ff90*/  IMAD R2, R2, R18, RZ ;  /* 0x0000001202027224 */ /* 0x000fce00078e02ff */
.L_x_107:
[----:B------:R-:W-:Y:S05]  /*ffa0*/  BSYNC B1 ;  /* 0x0000000000017941 */ /* 0x000fea0003800000 */
.L_x_106:
[----:B------:R-:W-:Y:S04]  /*ffb0*/  STL.64 [R1+0x1e0], R10 ;  /* 0x0001e00a01007387 */ /* 0x000fe80000100a00 */
[----:B----4-:R-:W3:Y:S04]  /*ffc0*/  LDL.LU R7, [R1+0x118] ;  /* 0x0001180001077983 */ /* 0x010ee80000300800 */
[----:B-----5:R4:W-:Y:S04]  /*ffd0*/  STL.64 [R1+0x1d8], R8 ;  /* 0x0001d80801007387 */ /* 0x0209e80000100a00 */
[----:B----4-:R-:W4:Y:S01]  /*ffe0*/  LDL.LU.64 R8, [R1+0x108] ;  /* 0x0001080001087983 */ /* 0x010f220000300a00 */
[----:B------:R-:W-:-:S13]  /*fff0*/  ISETP.LT.OR P1, PT, R0, 0xa, !P2 ;  /* 0x0000000a0000780c */ /* 0x000fda0005721670 */
[----:B------:R-:W-:-:S04]  /*10000*/  @!P1 IADD3 R10, P4, R4, UR41, RZ ;  /* 0x00000029040a9c10 */ /* 0x000fc8000ff9e0ff */
[----:B------:R-:W-:-:S05]  /*10010*/  @!P1 IADD3.X R11, R5, UR40, RZ, P4, !PT ;  /* 0x00000028050b9c10 */ /* 0x000fca000a7fe4ff */
[----:B------:R0:W-:Y:S04]  /*10020*/  @!P1 STL.64 [R1+0x100], R10 ;  /* 0x0001000a01009387 */ /* 0x0001e80000100a00 */
[----:B0-----:R0:W5:Y:S01]  /*10030*/  LDL.LU.64 R10, [R1+0x1e0] ;  /* 0x0001e000010a7983 */ /* 0x0011620000300a00 */
[----:B---3--:R-:W-:-:S05]  /*10040*/  @!P0 IMAD R7, R7, R17, R2 ;  /* 0x0000001107078224 */ /* 0x008fca00078e0202 */
[----:B----4-:R3:W-:Y:S04]  /*10050*/  @!P0 STG.E.U8 desc[UR50][R8.64+0x8], R7 ;  /* 0x0000080708008986 */ /* 0x0107e8000c101132 */
[----:B---3--:R0:W5:Y:S01]  /*10060*/  LDL.LU.64 R8, [R1+0x1d8] ;  /* 0x0001d80001087983 */ /* 0x0081620000300a00 */
[----:B------:R-:W-:Y:S04]  /*10070*/  BSSY B1, `(.L_x_108) ;  /* 0x0000005000017945 */ /* 0x000fe80003800000 */
[----:B------:R-:W-:Y:S05]  /*10080*/  @P1 BRA `(.L_x_109) ;  /* 0x00000000000c1947 */ /* 0x000fea0003800000 */
[----:B------:R-:W3:Y:S02]  /*10090*/  LDG.E.U8 R16, desc[UR50][R232.64+0x9] ;  /* 0x00000932e8107981 */ /* 0x000ee4000c1e1100 */
[----:B---3--:R-:W-:-:S05]  /*100a0*/  PRMT R2, R16, 0x8880, RZ ;  /* 0x0000888010027816 */ /* 0x008fca00000000ff */
[----:B------:R-:W-:-:S07]  /*100b0*/  IMAD R2, R2, R18, RZ ;  /* 0x0000001202027224 */ /* 0x000fce00078e02ff */
.L_x_109:
[----:B------:R-:W-:Y:S05]  /*100c0*/  BSYNC B1 ;  /* 0x0000000000017941 */ /* 0x000fea0003800000 */
.L_x_108:
        /* <DEDUP_REMOVED lines=12> */
.L_x_111:
[----:B------:R-:W-:Y:S05]  /*10190*/  BSYNC B1 ;  /* 0x0000000000017941 */ /* 0x000fea0003800000 */
.L_x_110:
        /* <DEDUP_REMOVED lines=9> */
.L_x_113:
[----:B------:R-:W-:Y:S05]  /*10230*/  BSYNC B1 ;  /* 0x0000000000017941 */ /* 0x000fea0003800000 */
.L_x_112:
        /* <DEDUP_REMOVED lines=14> */
.L_x_115:
[----:B------:R-:W-:Y:S05]  /*10320*/  BSYNC B1 ;  /* 0x0000000000017941 */ /* 0x000fea0003800000 */
.L_x_114:
        /* <DEDUP_REMOVED lines=17> */
.L_x_117:
[----:B------:R-:W-:Y:S05]  /*10440*/  BSYNC B1 ;  /* 0x0000000000017941 */ /* 0x000fea0003800000 */
.L_x_116:
        /* <DEDUP_REMOVED lines=12> */
.L_x_119:
[----:B------:R-:W-:Y:S05]  /*10510*/  BSYNC B1 ;  /* 0x0000000000017941 */ /* 0x000fea0003800000 */
.L_x_118:
        /* <DEDUP_REMOVED lines=9> */
.L_x_121:
[----:B------:R-:W-:Y:S05]  /*105b0*/  BSYNC B1 ;  /* 0x0000000000017941 */ /* 0x000fea0003800000 */
.L_x_120:
        /* <DEDUP_REMOVED lines=14> */
.L_x_123:
[----:B------:R-:W-:Y:S05]  /*106a0*/  BSYNC B1 ;  /* 0x0000000000017941 */ /* 0x000fea0003800000 */
.L_x_122:
        /* <DEDUP_REMOVED lines=17> */
.L_x_125:
[----:B------:R-:W-:Y:S05]  /*107c0*/  BSYNC B1 ;  /* 0x0000000000017941 */ /* 0x000fea0003800000 */
.L_x_124:
[----:B------:R-:W3:Y:S04]  /*107d0*/  LDL.LU R7, [R1+0x13c] ;  /* 0x00013c0001077983 */ /* 0x000ee80000300800 */
[----:B------:R4:W-:Y:S04]  /*107e0*/  STL.64 [R1+0x1e8], R14 ;  /* 0x0001e80e01007387 */ /* 0x0009e80000100a00 */
[----:B----4-:R-:W4:Y:S04]  /*107f0*/  LDL.LU.64 R14, [R1+0x1c8] ;  /* 0x0001c800010e7983 */ /* 0x010f280000300a00 */
[----:B-----5:R0:W-:Y:S04]  /*10800*/  STL.64 [R1+0x1e0], R8 ;  /* 0x0001e00801007387 */ /* 0x0201e80000100a00 */
[----:B0-----:R-:W2:Y:S04]  /*10810*/  LDL.LU.64 R8, [R1+0x100] ;  /* 0x0001000001087983 */ /* 0x001ea80000300a00 */
[----:B------:R0:W-:Y:S04]  /*10820*/  STL.64 [R1+0x1d8], R4 ;  /* 0x0001d80401007387 */ /* 0x0001e80000100a00 */
[----:B0-----:R-:W2:Y:S01]  /*10830*/  LDL.LU R5, [R1+0x14c] ;  /* 0x00014c0001057983 */ /* 0x001ea20000300800 */
[----:B---3--:R-:W-:-:S02]  /*10840*/  @!P1 IMAD R23, R7, R17, R2 ;  /* 0x0000001107179224 */ /* 0x008fc400078e0202 */
[----:B----4-:R-:W-:Y:S02]  /*10850*/  IMAD.WIDE.U32 R6, R3, R6, R14 ;  /* 0x0000000603067225 */ /* 0x010fe400078e000e */
[----:B------:R0:W5:Y:S01]  /*10860*/  LDL.LU.64 R14, [R1+0x1e8] ;  /* 0x0001e800010e7983 */ /* 0x0001620000300a00 */
[----:B------:R-:W-:-:S03]  /*10870*/  IADD3 R12, P0, R6, R12, RZ ;  /* 0x0000000c060c7210 */ /* 0x000fc60007f1e0ff */
[----:B--2---:R2:W-:Y:S01]  /*10880*/  @!P1 STG.E.U8 desc[UR50][R8.64+0x19], R23 ;  /* 0x0000191708009986 */ /* 0x0045e2000c101132 */
[----:B------:R-:W-:-:S03]  /*10890*/  ISETP.GE.AND P1, PT, R22, 0x181, PT ;  /* 0x000001811600780c */ /* 0x000fc60003f26270 */
[----:B--2---:R0:W5:Y:S01]  /*108a0*/  LDL.LU.64 R8, [R1+0x1e0] ;  /* 0x0001e00001087983 */ /* 0x0041620000300a00 */
[----:B------:R-:W-:-:S03]  /*108b0*/  IADD3.X R13, R13, R7, R5, P0, !PT ;  /* 0x000000070d0d7210 */ /* 0x000fc600007fe405 */
[----:B------:R-:W2:Y:S01]  /*108c0*/  LDL.LU R23, [R1+0xc0] ;  /* 0x0000c00001177983 */ /* 0x000ea20000300800 */
[----:B------:R-:W-:-:S13]  /*108d0*/  ISETP.LT.OR P0, PT, R0, 0x1, !P1 ;  /* 0x000000010000780c */ /* 0x000fda0004f01670 */
[----:B------:R-:W3:Y:S01]  /*108e0*/  @!P0 LDG.E.U8 R16, desc[UR50][R12.64] ;  /* 0x000000320c108981 */ /* 0x000ee2000c1e1100 */
[----:B------:R-:W-:Y:S02]  /*108f0*/  IMAD.U32 R6, RZ, RZ, UR13 ;  /* 0x0000000dff067e24 */ /* 0x000fe4000f8e00ff */
[----:B------:R-:W-:Y:S02]  /*10900*/  IMAD.U32 R7, RZ, RZ, UR12 ;  /* 0x0000000cff077e24 */ /* 0x000fe4000f8e00ff */
[----:B------:R-:W-:Y:S02]  /*10910*/  IMAD R5, R6, 0x180, RZ ;  /* 0x0000018006057824 */ /* 0x000fe400078e02ff */
[----:B------:R-:W-:-:S04]  /*10920*/  IMAD.WIDE.U32 R6, R7, 0x180, R10 ;  /* 0x0000018007067825 */ /* 0x000fc800078e000a */
[----:B------:R-:W-:Y:S02]  /*10930*/  IMAD.IADD R5, R7, 0x1, R5 ;  /* 0x0000000107057824 */ /* 0x000fe400078e0205 */
[----:B------:R-:W-:-:S05]  /*10940*/  @!P0 IMAD.MOV.U32 R4, RZ, RZ, R6 ;  /* 0x000000ffff048224 */ /* 0x000fca00078e0006 */
[----:B------:R-:W-:Y:S01]  /*10950*/  STL.64 [R1+0x100], R4 ;  /* 0x0001000401007387 */ /* 0x000fe20000100a00 */
[----:B---3--:R-:W-:-:S05]  /*10960*/  @!P0 PRMT R3, R16, 0x8880, RZ ;  /* 0x0000888010038816 */ /* 0x008fca00000000ff */
[----:B------:R-:W-:-:S04]  /*10970*/  @!P0 IMAD R2, R3, R18, RZ ;  /* 0x0000001203028224 */ /* 0x000fc800078e02ff */
[----:B--2---:R-:W-:-:S05]  /*10980*/  @!P0 IMAD R3, R23, R17, R2 ;  /* 0x0000001117038224 */ /* 0x004fca00078e0202 */
[----:B------:R2:W-:Y:S04]  /*10990*/  @!P0 STG.E.U8 desc[UR50][R4.64], R3 ;  /* 0x0000000304008986 */ /* 0x0005e8000c101132 */
[----:B--2---:R0:W5:Y:S01]  /*109a0*/  LDL.LU.64 R4, [R1+0x1d8] ;  /* 0x0001d80001047983 */ /* 0x0041620000300a00 */
[----:B------:R-:W-:Y:S01]  /*109b0*/  ISETP.LT.OR P5, PT, R0, 0x2, !P1 ;  /* 0x000000020000780c */ /* 0x000fe20004fa1670 */
[----:B------:R-:W-:-:S12]  /*109c0*/  BSSY B1, `(.L_x_126) ;  /* 0x0000005000017945 */ /* 0x000fd80003800000 */
[----:B0-----:R-:W-:Y:S05]  /*109d0*/  @P5 BRA `(.L_x_127) ;  /* 0x00000000000c5947 */ /* 0x001fea0003800000 */
[----:B------:R-:W2:Y:S02]  /*109e0*/  LDG.E.U8 R16, desc[UR50][R12.64+0x1] ;  /* 0x000001320c107981 */ /* 0x000ea4000c1e1100 */
[----:B--2---:R-:W-:-:S05]  /*109f0*/  PRMT R2, R16, 0x8880, RZ ;  /* 0x0000888010027816 */ /* 0x004fca00000000ff */
[----:B------:R-:W-:-:S07]  /*10a00*/  IMAD R2, R2, R18, RZ ;  /* 0x0000001202027224 */ /* 0x000fce00078e02ff */
.L_x_127:
[----:B------:R-:W-:Y:S05]  /*10a10*/  BSYNC B1 ;  /* 0x0000000000017941 */ /* 0x000fea0003800000 */
.L_x_126:
[----:B-----5:R0:W-:Y:S01]  /*10a20*/  STL.64 [R1+0x1d8], R4 ;  /* 0x0001d80401007387 */ /* 0x0201e20000100a00 */
[----:B------:R-:W-:-:S03]  /*10a30*/  ISETP.GE.AND P0, PT, R22, 0x189, PT ;  /* 0x000001891600780c */ /* 0x000fc60003f06270 */
[----:B------:R-:W2:Y:S01]  /*10a40*/  LDL.LU R3, [R1+0xc4] ;  /* 0x0000c40001037983 */ /* 0x000ea20000300800 */
[----:B------:R-:W-:-:S03]  /*10a50*/  LOP3.LUT R19, R19, 0xffffffbf, RZ, 0xc0, !PT ;  /* 0xffffffbf13137812 */ /* 0x000fc600078ec0ff */
[----:B------:R-:W3:Y:S01]  /*10a60*/  LDL.64 R22, [R1+0x100] ;  /* 0x0001000001167983 */ /* 0x000ee20000100a00 */
[----:B------:R-:W-:Y:S02]  /*10a70*/  ISETP.LT.OR P4, PT, R0, 0x1, !P0 ;  /* 0x000000010000780c */ /* 0x000fe40004781670 */
[----:B------:R-:W-:-:S11]  /*10a80*/  @P1 LOP3.LUT R19, R19, 0x40, RZ, 0xfc, !PT ;  /* 0x0000004013131812 */ /* 0x000fd600078efcff */
[----:B0-----:R-:W-:-:S04]  /*10a90*/  @!P4 IADD3 R4, P1, R6, UR41, RZ ;  /* 0x000000290604cc10 */ /* 0x001fc8000ff3e0ff */
[----:B---3--:R-:W-:-:S05]  /*10aa0*/  @!P4 IADD3.X R5, R23, UR40, RZ, P1, !PT ;  /* 0x000000281705cc10 */ /* 0x008fca0008ffe4ff */
[----:B------:R0:W-:Y:S04]  /*10ab0*/  @!P4 STL.64 [R1+0x108], R4 ;  /* 0x000108040100c387 */ /* 0x0001e80000100a00 */
[----:B0-----:R0:W5:Y:S01]  /*10ac0*/  LDL.LU.64 R4, [R1+0x1d8] ;  /* 0x0001d80001047983 */ /* 0x0011620000300a00 */
[----:B--2---:R-:W-:Y:S02]  /*10ad0*/  @!P5 IMAD R3, R3, R17, R2 ;  /* 0x000000110303d224 */ /* 0x004fe400078e0202 */
[----:B------:R-:W-:-:S05]  /*10ae0*/  @!P5 IMAD.MOV.U32 R22, RZ, RZ, R6 ;  /* 0x000000ffff16d224 */ /* 0x000fca00078e0006 */
[----:B------:R0:W-:Y:S01]  /*10af0*/  @!P5 STG.E.U8 desc[UR50][R22.64+0x1], R3 ;  /* 0x000001031600d986 */ /* 0x0001e2000c101132 */
[----:B------:R-:W-:Y:S01]  /*10b00*/  BSSY B1, `(.L_x_128) ;  /* 0x0000006000017945 */ /* 0x000fe20003800000 */
[----:B------:R-:W-:-:S03]  /*10b10*/  LOP3.LUT P1, RZ, R19, 0x40, RZ, 0xc0, !PT ;  /* 0x0000004013ff7812 */ /* 0x000fc6000782c0ff */
[----:B------:R-:W-:Y:S10]  /*10b20*/  @P4 BRA `(.L_x_129) ;  /* 0x00000000000c4947 */ /* 0x000ff40003800000 */
[----:B------:R-:W2:Y:S02]  /*10b30*/  LDG.E.U8 R16, desc[UR50][R20.64] ;  /* 0x0000003214107981 */ /* 0x000ea4000c1e1100 */
[----:B--2---:R-:W-:-:S05]  /*10b40*/  PRMT R2, R16, 0x8880, RZ ;  /* 0x0000888010027816 */ /* 0x004fca00000000ff */
[----:B------:R-:W-:-:S07]  /*10b50*/  IMAD R2, R2, R18, RZ ;  /* 0x0000001202027224 */ /* 0x000fce00078e02ff */
.L_x_129:
[----:B------:R-:W-:Y:S05]  /*10b60*/  BSYNC B1 ;  /* 0x0000000000017941 */ /* 0x000fea0003800000 */
.L_x_128:
[----:B------:R2:W-:Y:S04]  /*10b70*/  STL.64 [R1+0x1e0], R8 ;  /* 0x0001e00801007387 */ /* 0x0005e80000100a00 */
[----:B--2---:R-:W2:Y:S04]  /*10b80*/  LDL.64 R8, [R1+0x100] ;  /* 0x0001000001087983 */ /* 0x004ea80000100a00 */
[----:B0-----:R-:W3:Y:S04]  /*10b90*/  LDL.LU R3, [R1+0xc8] ;  /* 0x0000c80001037983 */ /* 0x001ee80000300800 */
[----:B-----5:R0:W-:Y:S04]  /*10ba0*/  STL.64 [R1+0x1d8], R4 ;  /* 0x0001d80401007387 */ /* 0x0201e80000100a00 */
[----:B0-----:R-:W4:Y:S01]  /*10bb0*/  LDL.LU.64 R4, [R1+0x108] ;  /* 0x0001080001047983 */ /* 0x001f220000300a00 */
[----:B------:R-:W-:-:S02]  /*10bc0*/  ISETP.LT.OR P5, PT, R0, 0x2, !P0 ;  /* 0x000000020000780c */ /* 0x000fc400047a1670 */
[----:B------:R-:W-:-:S04]  /*10bd0*/  LOP3.LUT R19, R19, 0xffffffbf, RZ, 0xc0, !PT ;  /* 0xffffffbf13137812 */ /* 0x000fc800078ec0ff */
[----:B------:R-:W-:-:S07]  /*10be0*/  @P1 LOP3.LUT R19, R19, 0x40, RZ, 0xfc, !PT ;  /* 0x0000004013131812 */ /* 0x000fce00078efcff */
[----:B------:R-:W-:-:S04]  /*10bf0*/  @!P5 IADD3 R22, P1, R6, UR41, RZ ;  /* 0x000000290616dc10 */ /* 0x000fc8000ff3e0ff */
[----:B--2---:R-:W-:Y:S02]  /*10c00*/  @!P5 IADD3.X R23, R9, UR40, RZ, P1, !PT ;  /* 0x000000280917dc10 */ /* 0x004fe40008ffe4ff */
[----:B------:R0:W5:Y:S01]  /*10c10*/  LDL.LU.64 R8, [R1+0x1e0] ;  /* 0x0001e00001087983 */ /* 0x0001620000300a00 */
[----:B------:R-:W-:Y:S01]  /*10c20*/  BSSY B1, `(.L_x_130) ;  /* 0x0000009000017945 */ /* 0x000fe20003800000 */
[----:B---3--:R-:W-:Y:S01]  /*10c30*/  @!P4 IMAD R3, R3, R17, R2 ;  /* 0x000000110303c224 */ /* 0x008fe200078e0202 */
[----:B------:R-:W-:-:S04]  /*10c40*/  LOP3.LUT P1, RZ, R19, 0x40, RZ, 0xc0, !PT ;  /* 0x0000004013ff7812 */ /* 0x000fc8000782c0ff */
[----:B----4-:R2:W-:Y:S04]  /*10c50*/  @!P4 STG.E.U8 desc[UR50][R4.64], R3 ;  /* 0x000000030400c986 */ /* 0x0105e8000c101132 */
[----:B--2---:R0:W5:Y:S01]  /*10c60*/  LDL.LU.64 R4, [R1+0x1d8] ;  /* 0x0001d80001047983 */ /* 0x0041620000300a00 */
[----:B------:R-:W-:Y:S05]  /*10c70*/  @P5 BRA `(.L_x_131) ;  /* 0x00000000000c5947 */ /* 0x000fea0003800000 */
[----:B------:R-:W2:Y:S02]  /*10c80*/  LDG.E.U8 R16, desc[UR50][R20.64+0x1] ;  /* 0x0000013214107981 */ /* 0x000ea4000c1e1100 */
[----:B--2---:R-:W-:-:S05]  /*10c90*/  PRMT R2, R16, 0x8880, RZ ;  /* 0x0000888010027816 */ /* 0x004fca00000000ff */
[----:B------:R-:W-:-:S07]  /*10ca0*/  IMAD R2, R2, R18, RZ ;  /* 0x0000001202027224 */ /* 0x000fce00078e02ff */
.L_x_131:
[----:B------:R-:W-:Y:S05]  /*10cb0*/  BSYNC B1 ;  /* 0x0000000000017941 */ /* 0x000fea0003800000 */
.L_x_130:
[----:B------:R-:W2:Y:S01]  /*10cc0*/  LDL.LU R3, [R1+0xcc] ;  /* 0x0000cc0001037983 */ /* 0x000ea20000300800 */
[----:B------:R-:W-:Y:S01]  /*10cd0*/  ISETP.LT.OR P4, PT, R0, 0x9, !P1 ;  /* 0x000000090000780c */ /* 0x000fe20004f81670 */
[----:B------:R-:W-:Y:S01]  /*10ce0*/  BSSY B1, `(.L_x_132) ;  /* 0x0000007000017945 */ /* 0x000fe20003800000 */
[----:B--2---:R-:W-:-:S05]  /*10cf0*/  @!P5 IMAD R3, R3, R17, R2 ;  /* 0x000000110303d224 */ /* 0x004fca00078e0202 */
[----:B------:R2:W-:Y:S06]  /*10d00*/  @!P5 STG.E.U8 desc[UR50][R22.64+0x1], R3 ;  /* 0x000001031600d986 */ /* 0x0005ec000c101132 */
[----:B------:R-:W-:Y:S05]  /*10d10*/  @P4 BRA `(.L_x_133) ;  /* 0x00000000000c4947 */ /* 0x000fea0003800000 */
[----:B------:R-:W3:Y:S02]  /*10d20*/  LDG.E.U8 R16, desc[UR50][R12.64+0x8] ;  /* 0x000008320c107981 */ /* 0x000ee4000c1e1100 */
[----:B---3--:R-:W-:-:S05]  /*10d30*/  PRMT R2, R16, 0x8880, RZ ;  /* 0x0000888010027816 */ /* 0x008fca00000000ff */
[----:B------:R-:W-:-:S07]  /*10d40*/  IMAD R2, R2, R18, RZ ;  /* 0x0000001202027224 */ /* 0x000fce00078e02ff */
.L_x_133:
[----:B------:R-:W-:Y:S05]  /*10d50*/  BSYNC B1 ;  /* 0x0000000000017941 */ /* 0x000fea0003800000 */
.L_x_132:
[----:B--2---:R-:W2:Y:S04]  /*10d60*/  LDL.LU R3, [R1+0xd0] ;  /* 0x0000d00001037983 */ /* 0x004ea80000300800 */
[----:B------:R-:W3:Y:S01]  /*10d70*/  LDL.64 R22, [R1+0x100] ;  /* 0x0001000001167983 */ /* 0x000ee20000100a00 */
[----:B------:R-:W-:Y:S01]  /*10d80*/  ISETP.LT.OR P5, PT, R0, 0xa, !P1 ;  /* 0x0000000a0000780c */ /* 0x000fe20004fa1670 */
[----:B------:R-:W-:Y:S01]  /*10d90*/  BSSY B1, `(.L_x_134) ;  /* 0x0000008000017945 */ /* 0x000fe20003800000 */
[----:B--2---:R-:W-:Y:S02]  /*10da0*/  @!P4 IMAD R3, R3, R17, R2 ;  /* 0x000000110303c224 */ /* 0x004fe400078e0202 */
[----:B---3--:R-:W-:-:S05]  /*10db0*/  @!P4 IMAD.MOV.U32 R22, RZ, RZ, R6 ;  /* 0x000000ffff16c224 */ /* 0x008fca00078e0006 */
[----:B------:R2:W-:Y:S04]  /*10dc0*/  @!P4 STG.E.U8 desc[UR50][R22.64+0x8], R3 ;  /* 0x000008031600c986 */ /* 0x0005e8000c101132 */
[----:B------:R-:W-:Y:S05]  /*10dd0*/  @P5 BRA `(.L_x_135) ;  /* 0x00000000000c5947 */ /* 0x000fea0003800000 */
[----:B------:R-:W3:Y:S02]  /*10de0*/  LDG.E.U8 R16, desc[UR50][R12.64+0x9] ;  /* 0x000009320c107981 */ /* 0x000ee4000c1e1100 */
[----:B---3--:R-:W-:-:S05]  /*10df0*/  PRMT R2, R16, 0x8880, RZ ;  /* 0x0000888010027816 */ /* 0x008fca00000000ff */
[----:B------:R-:W-:-:S07]  /*10e00*/  IMAD R2, R2, R18, RZ ;  /* 0x0000001202027224 */ /* 0x000fce00078e02ff */
.L_x_135:
[----:B------:R-:W-:Y:S05]  /*10e10*/  BSYNC B1 ;  /* 0x0000000000017941 */ /* 0x000fea0003800000 */
.L_x_134:
[----:B-----5:R3:W-:Y:S04]  /*10e20*/  STL.64 [R1+0x1d8], R4 ;  /* 0x0001d80401007387 */ /* 0x0207e80000100a00 */
[----:B--2---:R-:W2:Y:S04]  /*10e30*/  LDL.LU R3, [R1+0xd4] ;  /* 0x0000d40001037983 */ /* 0x004ea80000300800 */
[----:B------:R-:W4:Y:S01]  /*10e40*/  LDL.64 R22, [R1+0x100] ;  /* 0x0001000001167983 */ /* 0x000f220000100a00 */
[----:B------:R-:W-:Y:S02]  /*10e50*/  ISETP.LT.OR P4, PT, R0, 0x9, !P0 ;  /* 0x000000090000780c */ /* 0x000fe40004781670 */
[----:B------:R-:W-:-:S04]  /*10e60*/  LOP3.LUT R19, R19, 0xffffffbf, RZ, 0xc0, !PT ;  /* 0xffffffbf13137812 */ /* 0x000fc800078ec0ff */
[----:B------:R-:W-:-:S07]  /*10e70*/  @P1 LOP3.LUT R19, R19, 0x40, RZ, 0xfc, !PT ;  /* 0x0000004013131812 */ /* 0x000fce00078efcff */
[----:B---3--:R-:W-:-:S04]  /*10e80*/  @!P4 IADD3 R4, P1, R6, UR41, RZ ;  /* 0x000000290604cc10 */ /* 0x008fc8000ff3e0ff */
[----:B----4-:R-:W-:-:S05]  /*10e90*/  @!P4 IADD3.X R5, R23, UR40, RZ, P1, !PT ;  /* 0x000000281705cc10 */ /* 0x010fca0008ffe4ff */
[----:B------:R3:W-:Y:S04]  /*10ea0*/  @!P4 STL.64 [R1+0xc0], R4 ;  /* 0x0000c0040100c387 */ /* 0x0007e80000100a00 */
[----:B---3--:R3:W5:Y:S01]  /*10eb0*/  LDL.LU.64 R4, [R1+0x1d8] ;  /* 0x0001d80001047983 */ /* 0x0087620000300a00 */
[----:B--2---:R-:W-:Y:S01]  /*10ec0*/  @!P5 IMAD R3, R3, R17, R2 ;  /* 0x000000110303d224 */ /* 0x004fe200078e0202 */
[----:B------:R-:W-:Y:S01]  /*10ed0*/  BSSY B1, `(.L_x_136) ;  /* 0x0000008000017945 */ /* 0x000fe20003800000 */
[----:B------:R-:W-:Y:S01]  /*10ee0*/  @!P5 IMAD.MOV.U32 R22, RZ, RZ, R6 ;  /* 0x000000ffff16d224 */ /* 0x000fe200078e0006 */
[----:B------:R-:W-:-:S04]  /*10ef0*/  LOP3.LUT P1, RZ, R19, 0x40, RZ, 0xc0, !PT ;  /* 0x0000004013ff7812 */ /* 0x000fc8000782c0ff */
[----:B------:R3:W-:Y:S01]  /*10f00*/  @!P5 STG.E.U8 desc[UR50][R22.64+0x9], R3 ;  /* 0x000009031600d986 */ /* 0x0007e2000c101132 */
[----:B------:R-:W-:Y:S08]  /*10f10*/  @P4 BRA `(.L_x_137) ;  /* 0x00000000000c4947 */ /* 0x000ff00003800000 */
[----:B------:R-:W2:Y:S02]  /*10f20*/  LDG.E.U8 R16, desc[UR50][R20.64+0x8] ;  /* 0x0000083214107981 */ /* 0x000ea4000c1e1100 */
[----:B--2---:R-:W-:-:S05]  /*10f30*/  PRMT R2, R16, 0x8880, RZ ;  /* 0x0000888010027816 */ /* 0x004fca00000000ff */
[----:B------:R-:W-:-:S07]  /*10f40*/  IMAD R2, R2, R18, RZ ;  /* 0x0000001202027224 */ /* 0x000fce00078e02ff */
.L_x_137:
[----:B------:R-:W-:Y:S05]  /*10f50*/  BSYNC B1 ;  /* 0x0000000000017941 */ /* 0x000fea0003800000 */
.L_x_136:
[----:B------:R2:W-:Y:S04]  /*10f60*/  STL.64 [R1+0x1e0], R8 ;  /* 0x0001e00801007387 */ /* 0x0005e80000100a00 */
[----:B--2---:R-:W2:Y:S04]  /*10f70*/  LDL.64 R8, [R1+0x100] ;  /* 0x0001000001087983 */ /* 0x004ea80000100a00 */
[----:B---3--:R-:W3:Y:S04]  /*10f80*/  LDL.LU R3, [R1+0xd8] ;  /* 0x0000d80001037983 */ /* 0x008ee80000300800 */
[----:B-----5:R4:W-:Y:S04]  /*10f90*/  STL.64 [R1+0x1d8], R4 ;  /* 0x0001d80401007387 */ /* 0x0209e80000100a00 */
[----:B----4-:R-:W4:Y:S01]  /*10fa0*/  LDL.LU.64 R4, [R1+0xc0] ;  /* 0x0000c00001047983 */ /* 0x010f220000300a00 */
        /* <DEDUP_REMOVED lines=10> */
[----:B---3--:R2:W5:Y:S01]  /*11050*/  LDL.LU.64 R4, [R1+0x1d8] ;  /* 0x0001d80001047983 */ /* 0x0085620000300a00 */
[----:B------:R-:W-:Y:S05]  /*11060*/  @P5 BRA `(.L_x_139) ;  /* 0x00000000000c5947 */ /* 0x000fea0003800000 */
[----:B------:R-:W3:Y:S02]  /*11070*/  LDG.E.U8 R16, desc[UR50][R20.64+0x9] ;  /* 0x0000093214107981 */ /* 0x000ee4000c1e1100 */
[----:B---3--:R-:W-:-:S05]  /*11080*/  PRMT R2, R16, 0x8880, RZ ;  /* 0x0000888010027816 */ /* 0x008fca00000000ff */
[----:B------:R-:W-:-:S07]  /*11090*/  IMAD R2, R2, R18, RZ ;  /* 0x0000001202027224 */ /* 0x000fce00078e02ff */
.L_x_139:
[----:B------:R-:W-:Y:S05]  /*110a0*/  BSYNC B1 ;  /* 0x0000000000017941 */ /* 0x000fea0003800000 */
.L_x_138:
[----:B------:R-:W3:Y:S01]  /*110b0*/  LDL.LU R3, [R1+0xdc] ;  /* 0x0000dc0001037983 */ /* 0x000ee20000300800 */
[----:B------:R-:W-:Y:S01]  /*110c0*/  ISETP.LT.OR P4, PT, R0, 0x11, !P1 ;  /* 0x000000110000780c */ /* 0x000fe20004f81670 */
[----:B------:R-:W-:Y:S01]  /*110d0*/  BSSY B1, `(.L_x_140) ;  /* 0x0000007000017945 */ /* 0x000fe20003800000 */
[----:B---3--:R-:W-:-:S05]  /*110e0*/  @!P5 IMAD R3, R3, R17, R2 ;  /* 0x000000110303d224 */ /* 0x008fca00078e0202 */
[----:B------:R3:W-:Y:S06]  /*110f0*/  @!P5 STG.E.U8 desc[UR50][R22.64+0x9], R3 ;  /* 0x000009031600d986 */ /* 0x0007ec000c101132 */
[----:B------:R-:W-:Y:S05]  /*11100*/  @P4 BRA `(.L_x_141) ;  /* 0x00000000000c4947 */ /* 0x000fea0003800000 */
[----:B------:R-:W4:Y:S02]  /*11110*/  LDG.E.U8 R16, desc[UR50][R12.64+0x10] ;  /* 0x000010320c107981 */ /* 0x000f24000c1e1100 */
[----:B----4-:R-:W-:-:S05]  /*11120*/  PRMT R2, R16, 0x8880, RZ ;  /* 0x0000888010027816 */ /* 0x010fca00000000ff */
[----:B------:R-:W-:-:S07]  /*11130*/  IMAD R2, R2, R18, RZ ;  /* 0x0000001202027224 */ /* 0x000fce00078e02ff */
.L_x_141:
[----:B------:R-:W-:Y:S05]  /*11140*/  BSYNC B1 ;  /* 0x0000000000017941 */ /* 0x000fea0003800000 */
.L_x_140:
[----:B---3--:R-:W3:Y:S04]  /*11150*/  LDL.LU R3, [R1+0xe0] ;  /* 0x0000e00001037983 */ /* 0x008ee80000300800 */
[----:B------:R-:W4:Y:S01]  /*11160*/  LDL.64 R22, [R1+0x100] ;  /* 0x0001000001167983 */ /* 0x000f220000100a00 */
[----:B------:R-:W-:Y:S01]  /*11170*/  ISETP.LT.OR P5, PT, R0, 0x12, !P1 ;  /* 0x000000120000780c */ /* 0x000fe20004fa1670 */
[----:B------:R-:W-:Y:S01]  /*11180*/  BSSY B1, `(.L_x_142) ;  /* 0x0000008000017945 */ /* 0x000fe20003800000 */
[----:B---3--:R-:W-:Y:S02]  /*11190*/  @!P4 IMAD R3, R3, R17, R2 ;  /* 0x000000110303c224 */ /* 0x008fe400078e0202 */
[----:B----4-:R-:W-:-:S05]  /*111a0*/  @!P4 IMAD.MOV.U32 R22, RZ, RZ, R6 ;  /* 0x000000ffff16c224 */ /* 0x010fca00078e0006 */
[----:B------:R3:W-:Y:S04]  /*111b0*/  @!P4 STG.E.U8 desc[UR50][R22.64+0x10], R3 ;  /* 0x000010031600c986 */ /* 0x0007e8000c101132 */
[----:B------:R-:W-:Y:S05]  /*111c0*/  @P5 BRA `(.L_x_143) ;  /* 0x00000000000c5947 */ /* 0x000fea0003800000 */
[----:B------:R-:W4:Y:S02]  /*111d0*/  LDG.E.U8 R16, desc[UR50][R12.64+0x11] ;  /* 0x000011320c107981 */ /* 0x000f24000c1e1100 */
[----:B----4-:R-:W-:-:S05]  /*111e0*/  PRMT R2, R16, 0x8880, RZ ;  /* 0x0000888010027816 */ /* 0x010fca00000000ff */
[----:B------:R-:W-:-:S07]  /*111f0*/  IMAD R2, R2, R18, RZ ;  /* 0x0000001202027224 */ /* 0x000fce00078e02ff */
.L_x_143:
[----:B------:R-:W-:Y:S05]  /*11200*/  BSYNC B1 ;  /* 0x0000000000017941 */ /* 0x000fea0003800000 */
.L_x_142:
[----:B-----5:R4:W-:Y:S04]  /*11210*/  STL.64 [R1+0x1d8], R4 ;  /* 0x0001d80401007387 */ /* 0x0209e80000100a00 */
[----:B---3--:R-:W3:Y:S04]  /*11220*/  LDL.LU R3, [R1+0xe4] ;  /* 0x0000e40001037983 */ /* 0x008ee80000300800 */
[----:B------:R-:W2:Y:S01]  /*11230*/  LDL.64 R22, [R1+0x100] ;  /* 0x0001000001167983 */ /* 0x000ea20000100a00 */
[----:B------:R-:W-:Y:S02]  /*11240*/  ISETP.LT.OR P4, PT, R0, 0x11, !P0 ;  /* 0x000000110000780c */ /* 0x000fe40004781670 */
[----:B------:R-:W-:-:S04]  /*11250*/  LOP3.LUT R19, R19, 0xffffffbf, RZ, 0xc0, !PT ;  /* 0xffffffbf13137812 */ /* 0x000fc800078ec0ff */
[----:B------:R-:W-:-:S07]  /*11260*/  @P1 LOP3.LUT R19, R19, 0x40, RZ, 0xfc, !PT ;  /* 0x0000004013131812 */ /* 0x000fce00078efcff */
[----:B----4-:R-:W-:-:S04]  /*11270*/  @!P4 IADD3 R4, P1, R6, UR41, RZ ;  /* 0x000000290604cc10 */ /* 0x010fc8000ff3e0ff */
[----:B--2---:R-:W-:-:S05]  /*11280*/  @!P4 IADD3.X R5, R23, UR40, RZ, P1, !PT ;  /* 0x000000281705cc10 */ /* 0x004fca0008ffe4ff */
[----:B------:R2:W-:Y:S04]  /*11290*/  @!P4 STL.64 [R1+0xc0], R4 ;  /* 0x0000c0040100c387 */ /* 0x0005e80000100a00 */
[----:B--2---:R2:W5:Y:S01]  /*112a0*/  LDL.LU.64 R4, [R1+0x1d8] ;  /* 0x0001d80001047983 */ /* 0x0045620000300a00 */
[----:B---3--:R-:W-:Y:S01]  /*112b0*/  @!P5 IMAD R3, R3, R17, R2 ;  /* 0x000000110303d224 */ /* 0x008fe200078e0202 */
[----:B------:R-:W-:Y:S01]  /*112c0*/  BSSY B1, `(.L_x_144) ;  /* 0x0000008000017945 */ /* 0x000fe20003800000 */
[----:B------:R-:W-:Y:S01]  /*112d0*/  @!P5 IMAD.MOV.U32 R22, RZ, RZ, R6 ;  /* 0x000000ffff16d224 */ /* 0x000fe200078e0006 */
[----:B------:R-:W-:-:S04]  /*112e0*/  LOP3.LUT P1, RZ, R19, 0x40, RZ, 0xc0, !PT ;  /* 0x0000004013ff7812 */ /* 0x000fc8000782c0ff */
[----:B------:R2:W-:Y:S01]  /*112f0*/  @!P5 STG.E.U8 desc[UR50][R22.64+0x11], R3 ;  /* 0x000011031600d986 */ /* 0x0005e2000c101132 */
[----:B------:R-:W-:Y:S08]  /*11300*/  @P4 BRA `(.L_x_145) ;  /* 0x00000000000c4947 */ /* 0x000ff00003800000 */
[----:B------:R-:W3:Y:S02]  /*11310*/  LDG.E.U8 R16, desc[UR50][R20.64+0x10] ;  /* 0x0000103214107981 */ /* 0x000ee4000c1e1100 */
[----:B---3--:R-:W-:-:S05]  /*11320*/  PRMT R2, R16, 0x8880, RZ ;  /* 0x0000888010027816 */ /* 0x008fca00000000ff */
[----:B------:R-:W-:-:S07]  /*11330*/  IMAD R2, R2, R18, RZ ;  /* 0x0000001202027224 */ /* 0x000fce00078e02ff */
.L_x_145:
[----:B------:R-:W-:Y:S05]  /*11340*/  BSYNC B1 ;  /* 0x0000000000017941 */ /* 0x000fea0003800000 */
.L_x_144:
[----:B------:R3:W-:Y:S04]  /*11350*/  STL.64 [R1+0x1e0], R8 ;  /* 0x0001e00801007387 */ /* 0x0007e80000100a00 */
[----:B---3--:R-:W3:Y:S04]  /*11360*/  LDL.64 R8, [R1+0x100] ;  /* 0x0001000001087983 */ /* 0x008ee80000100a00 */
[----:B--2---:R-:W2:Y:S04]  /*11370*/  LDL.LU R3, [R1+0xe8] ;  /* 0x0000e80001037983 */ /* 0x004ea80000300800 */
[----:B-----5:R4:W-:Y:S04]  /*11380*/  STL.64 [R1+0x1d8], R4 ;  /* 0x0001d80401007387 */ /* 0x0209e80000100a00 */
[----:B----4-:R-:W4:Y:S01]  /*11390*/  LDL.LU.64 R4, [R1+0xc0] ;  /* 0x0000c00001047983 */ /* 0x010f220000300a00 */
[----:B------:R-:W-:-:S02]  /*113a0*/  ISETP.LT.OR P5, PT, R0, 0x12, !P0 ;  /* 0x000000120000780c */ /* 0x000fc400047a1670 */
[----:B------:R-:W-:-:S04]  /*113b0*/  LOP3.LUT R19, R19, 0xffffffbf, RZ, 0xc0, !PT ;  /* 0xffffffbf13137812 */ /* 0x000fc800078ec0ff */
[----:B------:R-:W-:-:S07]  /*113c0*/  @P1 LOP3.LUT R19, R19, 0x40, RZ, 0xfc, !PT ;  /* 0x0000004013131812 */ /* 0x000fce00078efcff */
[----:B------:R-:W-:-:S04]  /*113d0*/  @!P5 IADD3 R22, P1, R6, UR41, RZ ;  /* 0x000000290616dc10 */ /* 0x000fc8000ff3e0ff */
[----:B---3--:R-:W-:Y:S02]  /*113e0*/  @!P5 IADD3.X R23, R9, UR40, RZ, P1, !PT ;  /* 0x000000280917dc10 */ /* 0x008fe40008ffe4ff */
[----:B------:R3:W5:Y:S01]  /*113f0*/  LDL.LU.64 R8, [R1+0x1e0] ;  /* 0x0001e00001087983 */ /* 0x0007620000300a00 */
[----:B------:R-:W-:Y:S01]  /*11400*/  BSSY B1, `(.L_x_146) ;  /* 0x0000009000017945 */ /* 0x000fe20003800000 */
[----:B--2---:R-:W-:Y:S01]  /*11410*/  @!P4 IMAD R3, R3, R17, R2 ;  /* 0x000000110303c224 */ /* 0x004fe200078e0202 */
[----:B------:R-:W-:-:S04]  /*11420*/  LOP3.LUT P1, RZ, R19, 0x40, RZ, 0xc0, !PT ;  /* 0x0000004013ff7812 */ /* 0x000fc8000782c0ff */
[----:B----4-:R2:W-:Y:S04]  /*11430*/  @!P4 STG.E.U8 desc[UR50][R4.64+0x10], R3 ;  /* 0x000010030400c986 */ /* 0x0105e8000c101132 */
[----:B--2---:R3:W5:Y:S01]  /*11440*/  LDL.LU.64 R4, [R1+0x1d8] ;  /* 0x0001d80001047983 */ /* 0x0047620000300a00 */
[----:B------:R-:W-:Y:S05]  /*11450*/  @P5 BRA `(.L_x_147) ;  /* 0x00000000000c5947 */ /* 0x000fea0003800000 */
[----:B------:R-:W2:Y:S02]  /*11460*/  LDG.E.U8 R16, desc[UR50][R20.64+0x11] ;  /* 0x0000113214107981 */ /* 0x000ea4000c1e1100 */
[----:B--2---:R-:W-:-:S05]  /*11470*/  PRMT R2, R16, 0x8880, RZ ;  /* 0x0000888010027816 */ /* 0x004fca00000000ff */
[----:B------:R-:W-:-:S07]  /*11480*/  IMAD R2, R2, R18, RZ ;  /* 0x0000001202027224 */ /* 0x000fce00078e02ff */
.L_x_147:
[----:B------:R-:W-:Y:S05]  /*11490*/  BSYNC B1 ;  /* 0x0000000000017941 */ /* 0x000fea0003800000 */
.L_x_146:
[----:B------:R-:W2:Y:S01]  /*114a0*/  LDL.LU R3, [R1+0xec] ;  /* 0x0000ec0001037983 */ /* 0x000ea20000300800 */
[----:B------:R-:W-:Y:S01]  /*114b0*/  ISETP.LT.OR P4, PT, R0, 0x19, !P1 ;  /* 0x000000190000780c */ /* 0x000fe20004f81670 */
[----:B------:R-:W-:Y:S01]  /*114c0*/  BSSY B1, `(.L_x_148) ;  /* 0x0000007000017945 */ /* 0x000fe20003800000 */
[----:B--2---:R-:W-:-:S05]  /*114d0*/  @!P5 IMAD R3, R3, R17, R2 ;  /* 0x000000110303d224 */ /* 0x004fca00078e0202 */
[----:B------:R2:W-:Y:S06]  /*114e0*/  @!P5 STG.E.U8 desc[UR50][R22.64+0x11], R3 ;  /* 0x000011031600d986 */ /* 0x0005ec000c101132 */
[----:B------:R-:W-:Y:S05]  /*114f0*/  @P4 BRA `(.L_x_149) ;  /* 0x00000000000c4947 */ /* 0x000fea0003800000 */
[----:B------:R-:W4:Y:S02]  /*11500*/  LDG.E.U8 R16, desc[UR50][R12.64+0x18] ;  /* 0x000018320c107981 */ /* 0x000f24000c1e1100 */
[----:B----4-:R-:W-:-:S05]  /*11510*/  PRMT R2, R16, 0x8880, RZ ;  /* 0x0000888010027816 */ /* 0x010fca00000000ff */
[----:B------:R-:W-:-:S07]  /*11520*/  IMAD R2, R2, R18, RZ ;  /* 0x0000001202027224 */ /* 0x000fce00078e02ff */
.L_x_149:
[----:B------:R-:W-:Y:S05]  /*11530*/  BSYNC B1 ;  /* 0x0000000000017941 */ /* 0x000fea0003800000 */
.L_x_148:
[----:B--2---:R-:W2:Y:S04]  /*11540*/  LDL.LU R3, [R1+0xf0] ;  /* 0x0000f00001037983 */ /* 0x004ea80000300800 */
[----:B------:R-:W4:Y:S01]  /*11550*/  LDL.64 R22, [R1+0x100] ;  /* 0x0001000001167983 */ /* 0x000f220000100a00 */
[----:B------:R-:W-:Y:S01]  /*11560*/  ISETP.LT.OR P5, PT, R0, 0x1a, !P1 ;  /* 0x0000001a0000780c */ /* 0x000fe20004fa1670 */
[----:B------:R-:W-:Y:S01]  /*11570*/  BSSY B1, `(.L_x_150) ;  /* 0x0000008000017945 */ /* 0x000fe20003800000 */
[----:B--2---:R-:W-:Y:S02]  /*11580*/  @!P4 IMAD R3, R3, R17, R2 ;  /* 0x000000110303c224 */ /* 0x004fe400078e0202 */
[----:B----4-:R-:W-:-:S05]  /*11590*/  @!P4 IMAD.MOV.U32 R22, RZ, RZ, R6 ;  /* 0x000000ffff16c224 */ /* 0x010fca00078e0006 */
[----:B------:R2:W-:Y:S04]  /*115a0*/  @!P4 STG.E.U8 desc[UR50][R22.64+0x18], R3 ;  /* 0x000018031600c986 */ /* 0x0005e8000c101132 */
[----:B------:R-:W-:Y:S05]  /*115b0*/  @P5 BRA `(.L_x_151) ;  /* 0x00000000000c5947 */ /* 0x000fea0003800000 */
[----:B------:R-:W4:Y:S02]  /*115c0*/  LDG.E.U8 R16, desc[UR50][R12.64+0x19] ;  /* 0x000019320c107981 */ /* 0x000f24000c1e1100 */
[----:B----4-:R-:W-:-:S05]  /*115d0*/  PRMT R2, R16, 0x8880, RZ ;  /* 0x0000888010027816 */ /* 0x010fca00000000ff */
[----:B------:R-:W-:-:S07]  /*115e0*/  IMAD R2, R2, R18, RZ ;  /* 0x0000001202027224 */ /* 0x000fce00078e02ff */
.L_x_151:
[----:B------:R-:W-:Y:S05]  /*115f0*/  BSYNC B1 ;  /* 0x0000000000017941 */ /* 0x000fea0003800000 */
.L_x_150:
[----:B-----5:R4:W-:Y:S04]  /*11600*/  STL.64 [R1+0x1d8], R4 ;  /* 0x0001d80401007387 */ /* 0x0209e80000100a00 */
[----:B--2---:R-:W2:Y:S04]  /*11610*/  LDL.LU R3, [R1+0xf4] ;  /* 0x0000f40001037983 */ /* 0x004ea80000300800 */
[----:B------:R-:W3:Y:S01]  /*11620*/  LDL.64 R22, [R1+0x100] ;  /* 0x0001000001167983 */ /* 0x000ee20000100a00 */
[----:B------:R-:W-:Y:S02]  /*11630*/  ISETP.LT.OR P4, PT, R0, 0x19, !P0 ;  /* 0x000000190000780c */ /* 0x000fe40004781670 */
[----:B------:R-:W-:-:S04]  /*11640*/  LOP3.LUT R19, R19, 0xffffffbf, RZ, 0xc0, !PT ;  /* 0xffffffbf13137812 */ /* 0x000fc800078ec0ff */
[----:B------:R-:W-:-:S07]  /*11650*/  @P1 LOP3.LUT R19, R19, 0x40, RZ, 0xfc, !PT ;  /* 0x0000004013131812 */ /* 0x000fce00078efcff */
[----:B----4-:R-:W-:-:S04]  /*11660*/  @!P4 IADD3 R4, P1, R6, UR41, RZ ;  /* 0x000000290604cc10 */ /* 0x010fc8000ff3e0ff */
[----:B---3--:R-:W-:-:S05]  /*11670*/  @!P4 IADD3.X R5, R23, UR40, RZ, P1, !PT ;  /* 0x000000281705cc10 */ /* 0x008fca0008ffe4ff */
        /* <DEDUP_REMOVED lines=11> */
.L_x_153:
[----:B------:R-:W-:Y:S05]  /*11730*/  BSYNC B1 ;  /* 0x0000000000017941 */ /* 0x000fea0003800000 */
.L_x_152:
[----:B------:R2:W-:Y:S04]  /*11740*/  STL.64 [R1+0x1e0], R8 ;  /* 0x0001e00801007387 */ /* 0x0005e80000100a00 */
[----:B--2---:R-:W2:Y:S04]  /*11750*/  LDL.LU.64 R8, [R1+0x100] ;  /* 0x0001000001087983 */ /* 0x004ea80000300a00 */
        /* <DEDUP_REMOVED lines=18> */
.L_x_155:
[----:B------:R-:W-:Y:S05]  /*11880*/  BSYNC B1 ;  /* 0x0000000000017941 */ /* 0x000fea0003800000 */
.L_x_154:
[----:B------:R-:W3:Y:S01]  /*11890*/  LDL.LU R3, [R1+0xfc] ;  /* 0x0000fc0001037983 */ /* 0x000ee20000300800 */
[----:B------:R-:W-:Y:S01]  /*118a0*/  BSSY B1, `(.L_x_156) ;  /* 0x000000a000017945 */ /* 0x000fe20003800000 */
[----:B---3--:R-:W-:-:S05]  /*118b0*/  @!P5 IMAD R3, R3, R17, R2 ;  /* 0x000000110303d224 */ /* 0x008fca00078e0202 */
[----:B------:R3:W-:Y:S04]  /*118c0*/  @!P5 STG.E.U8 desc[UR50][R22.64+0x19], R3 ;  /* 0x000019031600d986 */ /* 0x0007e8000c101132 */
[----:B---3--:R3:W5:Y:S01]  /*118d0*/  LDL.64 R22, [R1+0x1c0] ;  /* 0x0001c00001167983 */ /* 0x0087620000100a00 */
[----:B------:R-:W-:-:S04]  /*118e0*/  LOP3.LUT P5, RZ, R19, 0x10, RZ, 0xc0, !PT ;  /* 0x0000001013ff7812 */ /* 0x000fc800078ac0ff */
[----:B------:R-:W-:-:S13]  /*118f0*/  ISETP.LT.OR P4, PT, R0, 0x21, !P5 ;  /* 0x000000210000780c */ /* 0x000fda0006f81670 */
[----:B---3--:R-:W-:Y:S05]  /*11900*/  @P4 BRA `(.L_x_157) ;  /* 0x00000000000c4947 */ /* 0x008fea0003800000 */
[----:B-----5:R-:W3:Y:S02]  /*11910*/  LDG.E.U8 R16, desc[UR50][R22.64+0x20] ;  /* 0x0000203216107981 */ /* 0x020ee4000c1e1100 */
[----:B---3--:R-:W-:-:S05]  /*11920*/  PRMT R2, R16, 0x8880, RZ ;  /* 0x0000888010027816 */ /* 0x008fca00000000ff */
[----:B------:R-:W-:-:S07]  /*11930*/  IMAD R2, R2, R18, RZ ;  /* 0x0000001202027224 */ /* 0x000fce00078e02ff */
.L_x_157:
[----:B------:R-:W-:Y:S05]  /*11940*/  BSYNC B1 ;  /* 0x0000000000017941 */ /* 0x000fea0003800000 */
.L_x_156:
[----:B------:R-:W3:Y:S01]  /*11950*/  LDL.LU R3, [R1+0x80] ;  /* 0x0000800001037983 */ /* 0x000ee20000300800 */
[----:B------:R-:W-:Y:S01]  /*11960*/  ISETP.LT.OR P5, PT, R0, 0x22, !P5 ;  /* 0x000000220000780c */ /* 0x000fe20006fa1670 */
[----:B------:R-:W-:Y:S01]  /*11970*/  BSSY B1, `(.L_x_158) ;  /* 0x0000007000017945 */ /* 0x000fe20003800000 */
[----:B---3--:R-:W-:-:S05]  /*11980*/  @!P4 IMAD R3, R3, R17, R2 ;  /* 0x000000110303c224 */ /* 0x008fca00078e0202 */
[----:B------:R3:W-:Y:S06]  /*11990*/  @!P4 STG.E.U8 desc[UR50][R10.64+0x20], R3 ;  /* 0x000020030a00c986 */ /* 0x0007ec000c101132 */
[----:B------:R-:W-:Y:S05]  /*119a0*/  @P5 BRA `(.L_x_159) ;  /* 0x00000000000c5947 */ /* 0x000fea0003800000 */
[----:B-----5:R-:W4:Y:S02]  /*119b0*/  LDG.E.U8 R16, desc[UR50][R22.64+0x21] ;  /* 0x0000213216107981 */ /* 0x020f24000c1e1100 */
[----:B----4-:R-:W-:-:S05]  /*119c0*/  PRMT R2, R16, 0x8880, RZ ;  /* 0x0000888010027816 */ /* 0x010fca00000000ff */
[----:B------:R-:W-:-:S07]  /*119d0*/  IMAD R2, R2, R18, RZ ;  /* 0x0000001202027224 */ /* 0x000fce00078e02ff */
.L_x_159:
[----:B------:R-:W-:Y:S05]  /*119e0*/  BSYNC B1 ;  /* 0x0000000000017941 */ /* 0x000fea0003800000 */
.L_x_158:
[----:B---3--:R-:W3:Y:S01]  /*119f0*/  LDL.LU R3, [R1+0x84] ;  /* 0x0000840001037983 */ /* 0x008ee20000300800 */
[----:B------:R-:W-:Y:S01]  /*11a00*/  ISETP.LT.OR P4, PT, R0, 0x21, !P6 ;  /* 0x000000210000780c */ /* 0x000fe20007781670 */
[----:B------:R-:W-:Y:S01]  /*11a10*/  BSSY B1, `(.L_x_160) ;  /* 0x000000e000017945 */ /* 0x000fe20003800000 */
[----:B------:R-:W-:-:S04]  /*11a20*/  LOP3.LUT R19, R19, 0xffffffbf, RZ, 0xc0, !PT ;  /* 0xffffffbf13137812 */ /* 0x000fc800078ec0ff */
[----:B------:R-:W-:-:S07]  /*11a30*/  @P0 LOP3.LUT R19, R19, 0x40, RZ, 0xfc, !PT ;  /* 0x0000004013130812 */ /* 0x000fce00078efcff */
[----:B-----5:R-:W-:-:S04]  /*11a40*/  @!P4 IADD3 R22, P0, R10, UR41, RZ ;  /* 0x000000290a16cc10 */ /* 0x020fc8000ff1e0ff */
[----:B------:R-:W-:Y:S02]  /*11a50*/  @!P4 IADD3.X R23, R11, UR40, RZ, P0, !PT ;  /* 0x000000280b17cc10 */ /* 0x000fe400087fe4ff */
[----:B------:R-:W-:-:S03]  /*11a60*/  LOP3.LUT P0, RZ, R19, 0x40, RZ, 0xc0, !PT ;  /* 0x0000004013ff7812 */ /* 0x000fc6000780c0ff */
[----:B------:R4:W-:Y:S01]  /*11a70*/  @!P4 STL.64 [R1+0xc0], R22 ;  /* 0x0000c0160100c387 */ /* 0x0009e20000100a00 */
[----:B---3--:R-:W-:-:S05]  /*11a80*/  @!P5 IMAD R3, R3, R17, R2 ;  /* 0x000000110303d224 */ /* 0x008fca00078e0202 */
[----:B------:R4:W-:Y:S01]  /*11a90*/  @!P5 STG.E.U8 desc[UR50][R10.64+0x21], R3 ;  /* 0x000021030a00d986 */ /* 0x0009e2000c101132 */
[----:B------:R-:W-:Y:S05]  /*11aa0*/  @P4 BRA `(.L_x_161) ;  /* 0x0000000000104947 */ /* 0x000fea0003800000 */
[----:B----4-:R-:W3:Y:S04]  /*11ab0*/  LDL.64 R22, [R1+0x180] ;  /* 0x0001800001167983 */ /* 0x010ee80000100a00 */
[----:B---3--:R-:W3:Y:S02]  /*11ac0*/  LDG.E.U8 R16, desc[UR50][R22.64+0x20] ;  /* 0x0000203216107981 */ /* 0x008ee4000c1e1100 */
[----:B---3--:R-:W-:-:S05]  /*11ad0*/  PRMT R2, R16, 0x8880, RZ ;  /* 0x0000888010027816 */ /* 0x008fca00000000ff */
[----:B------:R-:W-:-:S07]  /*11ae0*/  IMAD R2, R2, R18, RZ ;  /* 0x0000001202027224 */ /* 0x000fce00078e02ff */
.L_x_161:
[----:B------:R-:W-:Y:S05]  /*11af0*/  BSYNC B1 ;  /* 0x0000000000017941 */ /* 0x000fea0003800000 */
.L_x_160:
[----:B----4-:R-:W3:Y:S04]  /*11b00*/  LDL.LU R3, [R1+0x88] ;  /* 0x0000880001037983 */ /* 0x010ee80000300800 */
[----:B------:R4:W-:Y:S04]  /*11b10*/  STL.64 [R1+0x1d8], R4 ;  /* 0x0001d80401007387 */ /* 0x0009e80000100a00 */
[----:B----4-:R-:W4:Y:S01]  /*11b20*/  LDL.LU.64 R4, [R1+0xc0] ;  /* 0x0000c00001047983 */ /* 0x010f220000300a00 */
[----:B------:R-:W-:Y:S02]  /*11b30*/  ISETP.LT.OR P5, PT, R0, 0x22, !P6 ;  /* 0x000000220000780c */ /* 0x000fe400077a1670 */
[----:B------:R-:W-:Y:S01]  /*11b40*/  LOP3.LUT R19, R19, 0xffffffbf, RZ, 0xc0, !PT ;  /* 0xffffffbf13137812 */ /* 0x000fe200078ec0ff */
[----:B------:R-:W-:Y:S03]  /*11b50*/  BSSY B1, `(.L_x_162) ;  /* 0x000000d000017945 */ /* 0x000fe60003800000 */
[----:B------:R-:W-:-:S07]  /*11b60*/  @P0 LOP3.LUT R19, R19, 0x40, RZ, 0xfc, !PT ;  /* 0x0000004013130812 */ /* 0x000fce00078efcff */
[----:B------:R-:W-:-:S04]  /*11b70*/  @!P5 IADD3 R22, P0, R10, UR41, RZ ;  /* 0x000000290a16dc10 */ /* 0x000fc8000ff1e0ff */
[----:B------:R-:W-:Y:S02]  /*11b80*/  @!P5 IADD3.X R23, R11, UR40, RZ, P0, !PT ;  /* 0x000000280b17dc10 */ /* 0x000fe400087fe4ff */
[----:B------:R-:W-:Y:S01]  /*11b90*/  LOP3.LUT P0, RZ, R19, 0x40, RZ, 0xc0, !PT ;  /* 0x0000004013ff7812 */ /* 0x000fe2000780c0ff */
[----:B---3--:R-:W-:-:S05]  /*11ba0*/  @!P4 IMAD R3, R3, R17, R2 ;  /* 0x000000110303c224 */ /* 0x008fca00078e0202 */
[----:B----4-:R3:W-:Y:S04]  /*11bb0*/  @!P4 STG.E.U8 desc[UR50][R4.64+0x20], R3 ;  /* 0x000020030400c986 */ /* 0x0107e8000c101132 */
[----:B---3--:R3:W5:Y:S01]  /*11bc0*/  LDL.LU.64 R4, [R1+0x1d8] ;  /* 0x0001d80001047983 */ /* 0x0087620000300a00 */
[----:B------:R-:W-:Y:S05]  /*11bd0*/  @P5 BRA `(.L_x_163) ;  /* 0x0000000000105947 */ /* 0x000fea0003800000 */
[----:B------:R-:W4:Y:S04]  /*11be0*/  LDL.64 R2, [R1+0x180] ;  /* 0x0001800001027983 */ /* 0x000f280000100a00 */
[----:B----4-:R-:W4:Y:S02]  /*11bf0*/  LDG.E.U8 R16, desc[UR50][R2.64+0x21] ;  /* 0x0000213202107981 */ /* 0x010f24000c1e1100 */
[----:B----4-:R-:W-:-:S05]  /*11c00*/  PRMT R2, R16, 0x8880, RZ ;  /* 0x0000888010027816 */ /* 0x010fca00000000ff */
[----:B------:R-:W-:-:S07]  /*11c10*/  IMAD R2, R2, R18, RZ ;  /* 0x0000001202027224 */ /* 0x000fce00078e02ff */
.L_x_163:
[----:B------:R-:W-:Y:S05]  /*11c20*/  BSYNC B1 ;  /* 0x0000000000017941 */ /* 0x000fea0003800000 */
.L_x_162:
[----:B------:R-:W4:Y:S01]  /*11c30*/  LDL.LU R3, [R1+0x8c] ;  /* 0x00008c0001037983 */ /* 0x000f220000300800 */
[----:B------:R-:W-:Y:S01]  /*11c40*/  BSSY B1, `(.L_x_164) ;  /* 0x000000a000017945 */ /* 0x000fe20003800000 */
[----:B----4-:R-:W-:-:S05]  /*11c50*/  @!P5 IMAD R3, R3, R17, R2 ;  /* 0x000000110303d224 */ /* 0x010fca00078e0202 */
[----:B------:R4:W-:Y:S04]  /*11c60*/  @!P5 STG.E.U8 desc[UR50][R22.64+0x21], R3 ;  /* 0x000021031600d986 */ /* 0x0009e8000c101132 */
[----:B----4-:R4:W5:Y:S01]  /*11c70*/  LDL.64 R22, [R1+0x1c0] ;  /* 0x0001c00001167983 */ /* 0x0109620000100a00 */
[----:B------:R-:W-:-:S04]  /*11c80*/  LOP3.LUT P5, RZ, R19, 0x10, RZ, 0xc0, !PT ;  /* 0x0000001013ff7812 */ /* 0x000fc800078ac0ff */
[----:B------:R-:W-:-:S13]  /*11c90*/  ISETP.LT.OR P4, PT, R0, 0x29, !P5 ;  /* 0x000000290000780c */ /* 0x000fda0006f81670 */
[----:B----4-:R-:W-:Y:S05]  /*11ca0*/  @P4 BRA `(.L_x_165) ;  /* 0x00000000000c4947 */ /* 0x010fea0003800000 */
[----:B-----5:R-:W4:Y:S02]  /*11cb0*/  LDG.E.U8 R16, desc[UR50][R22.64+0x28] ;  /* 0x0000283216107981 */ /* 0x020f24000c1e1100 */
[----:B----4-:R-:W-:-:S05]  /*11cc0*/  PRMT R2, R16, 0x8880, RZ ;  /* 0x0000888010027816 */ /* 0x010fca00000000ff */
[----:B------:R-:W-:-:S07]  /*11cd0*/  IMAD R2, R2, R18, RZ ;  /* 0x0000001202027224 */ /* 0x000fce00078e02ff */
.L_x_165:
[----:B------:R-:W-:Y:S05]  /*11ce0*/  BSYNC B1 ;  /* 0x0000000000017941 */ /* 0x000fea0003800000 */
.L_x_164:
[----:B------:R-:W4:Y:S01]  /*11cf0*/  LDL.LU R3, [R1+0x90] ;  /* 0x0000900001037983 */ /* 0x000f220000300800 */
[----:B------:R-:W-:Y:S01]  /*11d00*/  ISETP.LT.OR P5, PT, R0, 0x2a, !P5 ;  /* 0x0000002a0000780c */ /* 0x000fe20006fa1670 */
[----:B------:R-:W-:Y:S01]  /*11d10*/  BSSY B1, `(.L_x_166) ;  /* 0x0000007000017945 */ /* 0x000fe20003800000 */
[----:B----4-:R-:W-:-:S05]  /*11d20*/  @!P4 IMAD R3, R3, R17, R2 ;  /* 0x000000110303c224 */ /* 0x010fca00078e0202 */
[----:B------:R4:W-:Y:S06]  /*11d30*/  @!P4 STG.E.U8 desc[UR50][R10.64+0x28], R3 ;  /* 0x000028030a00c986 */ /* 0x0009ec000c101132 */
[----:B------:R-:W-:Y:S05]  /*11d40*/  @P5 BRA `(.L_x_167) ;  /* 0x00000000000c5947 */ /* 0x000fea0003800000 */
[----:B-----5:R-:W2:Y:S02]  /*11d50*/  LDG.E.U8 R16, desc[UR50][R22.64+0x29] ;  /* 0x0000293216107981 */ /* 0x020ea4000c1e1100 */
[----:B--2---:R-:W-:-:S05]  /*11d60*/  PRMT R2, R16, 0x8880, RZ ;  /* 0x0000888010027816 */ /* 0x004fca00000000ff */
[----:B------:R-:W-:-:S07]  /*11d70*/  IMAD R2, R2, R18, RZ ;  /* 0x0000001202027224 */ /* 0x000fce00078e02ff */
.L_x_167:
[----:B------:R-:W-:Y:S05]  /*11d80*/  BSYNC B1 ;  /* 0x0000000000017941 */ /* 0x000fea0003800000 */
.L_x_166:
[----:B----4-:R-:W4:Y:S01]  /*11d90*/  LDL.LU R3, [R1+0x94] ;  /* 0x0000940001037983 */ /* 0x010f220000300800 */
        /* <DEDUP_REMOVED lines=8> */
[----:B----4-:R-:W-:-:S05]  /*11e20*/  @!P5 IMAD R3, R3, R17, R2 ;  /* 0x000000110303d224 */ /* 0x010fca00078e0202 */
[----:B------:R0:W-:Y:S01]  /*11e30*/  @!P5 STG.E.U8 desc[UR50][R10.64+0x29], R3 ;  /* 0x000029030a00d986 */ /* 0x0001e2000c101132 */
[----:B------:R-:W-:Y:S05]  /*11e40*/  @P4 BRA `(.L_x_169) ;  /* 0x0000000000104947 */ /* 0x000fea0003800000 */
[----:B0-----:R-:W4:Y:S04]  /*11e50*/  LDL.64 R22, [R1+0x180] ;  /* 0x0001800001167983 */ /* 0x001f280000100a00 */
[----:B----4-:R-:W4:Y:S02]  /*11e60*/  LDG.E.U8 R16, desc[UR50][R22.64+0x28] ;  /* 0x0000283216107981 */ /* 0x010f24000c1e1100 */
[----:B----4-:R-:W-:-:S05]  /*11e70*/  PRMT R2, R16, 0x8880, RZ ;  /* 0x0000888010027816 */ /* 0x010fca00000000ff */
[----:B------:R-:W-:-:S07]  /*11e80*/  IMAD R2, R2, R18, RZ ;  /* 0x0000001202027224 */ /* 0x000fce00078e02ff */
.L_x_169:
[----:B------:R-:W-:Y:S05]  /*11e90*/  BSYNC B1 ;  /* 0x0000000000017941 */ /* 0x000fea0003800000 */
.L_x_168:
[----:B0-----:R-:W4:Y:S04]  /*11ea0*/  LDL.LU R3, [R1+0x98] ;  /* 0x0000980001037983 */ /* 0x001f280000300800 */
[----:B------:R0:W-:Y:S04]  /*11eb0*/  STL.64 [R1+0x1d8], R4 ;  /* 0x0001d80401007387 */ /* 0x0001e80000100a00 */
[----:B0-----:R-:W2:Y:S01]  /*11ec0*/  LDL.LU.64 R4, [R1+0x80] ;  /* 0x0000800001047983 */ /* 0x001ea20000300a00 */
[----:B------:R-:W-:Y:S02]  /*11ed0*/  ISETP.LT.OR P5, PT, R0, 0x2a, !P6 ;  /* 0x0000002a0000780c */ /* 0x000fe400077a1670 */
[----:B------:R-:W-:Y:S01]  /*11ee0*/  LOP3.LUT R19, R19, 0xffffffbf, RZ, 0xc0, !PT ;  /* 0xffffffbf13137812 */ /* 0x000fe200078ec0ff */
[----:B------:R-:W-:Y:S03]  /*11ef0*/  BSSY B1, `(.L_x_170) ;  /* 0x000000d000017945 */ /* 0x000fe60003800000 */
[----:B------:R-:W-:-:S07]  /*11f00*/  @P0 LOP3.LUT R19, R19, 0x40, RZ, 0xfc, !PT ;  /* 0x0000004013130812 */ /* 0x000fce00078efcff */
[----:B------:R-:W-:-:S04]  /*11f10*/  @!P5 IADD3 R22, P0, R10, UR41, RZ ;  /* 0x000000290a16dc10 */ /* 0x000fc8000ff1e0ff */
[----:B------:R-:W-:Y:S02]  /*11f20*/  @!P5 IADD3.X R23, R11, UR40, RZ, P0, !PT ;  /* 0x000000280b17dc10 */ /* 0x000fe400087fe4ff */
[----:B------:R-:W-:Y:S01]  /*11f30*/  LOP3.LUT P0, RZ, R19, 0x40, RZ, 0xc0, !PT ;  /* 0x0000004013ff7812 */ /* 0x000fe2000780c0ff */
[----:B----4-:R-:W-:-:S05]  /*11f40*/  @!P4 IMAD R3, R3, R17, R2 ;  /* 0x000000110303c224 */ /* 0x010fca00078e0202 */
[----:B--2---:R0:W-:Y:S04]  /*11f50*/  @!P4 STG.E.U8 desc[UR50][R4.64+0x28], R3 ;  /* 0x000028030400c986 */ /* 0x0041e8000c101132 */
[----:B0-----:R0:W5:Y:S01]  /*11f60*/  LDL.LU.64 R4, [R1+0x1d8] ;  /* 0x0001d80001047983 */ /* 0x0011620000300a00 */
[----:B------:R-:W-:Y:S05]  /*11f70*/  @P5 BRA `(.L_x_171) ;  /* 0x0000000000105947 */ /* 0x000fea0003800000 */
[----:B------:R-:W2:Y:S04]  /*11f80*/  LDL.64 R2, [R1+0x180] ;  /* 0x0001800001027983 */ /* 0x000ea80000100a00 */
[----:B--2---:R-:W2:Y:S02]  /*11f90*/  LDG.E.U8 R16, desc[UR50][R2.64+0x29] ;  /* 0x0000293202107981 */ /* 0x004ea4000c1e1100 */
[----:B--2---:R-:W-:-:S05]  /*11fa0*/  PRMT R2, R16, 0x8880, RZ ;  /* 0x0000888010027816 */ /* 0x004fca00000000ff */
[----:B------:R-:W-:-:S07]  /*11fb0*/  IMAD R2, R2, R18, RZ ;  /* 0x0000001202027224 */ /* 0x000fce00078e02ff */
.L_x_171:
[----:B------:R-:W-:Y:S05]  /*11fc0*/  BSYNC B1 ;  /* 0x0000000000017941 */ /* 0x000fea0003800000 */
.L_x_170:
[----:B------:R-:W2:Y:S01]  /*11fd0*/  LDL.LU R3, [R1+0x9c] ;  /* 0x00009c0001037983 */ /* 0x000ea20000300800 */
[----:B------:R-:W-:Y:S01]  /*11fe0*/  BSSY B1, `(.L_x_172) ;  /* 0x000000a000017945 */ /* 0x000fe20003800000 */
[----:B--2---:R-:W-:-:S05]  /*11ff0*/  @!P5 IMAD R3, R3, R17, R2 ;  /* 0x000000110303d224 */ /* 0x004fca00078e0202 */
[----:B------:R2:W-:Y:S04]  /*12000*/  @!P5 STG.E.U8 desc[UR50][R22.64+0x29], R3 ;  /* 0x000029031600d986 */ /* 0x0005e8000c101132 */
[----:B--2---:R2:W5:Y:S01]  /*12010*/  LDL.64 R22, [R1+0x1c0] ;  /* 0x0001c00001167983 */ /* 0x0045620000100a00 */
[----:B------:R-:W-:-:S04]  /*12020*/  LOP3.LUT P5, RZ, R19, 0x10, RZ, 0xc0, !PT ;  /* 0x0000001013ff7812 */ /* 0x000fc800078ac0ff */
[----:B------:R-:W-:-:S13]  /*12030*/  ISETP.LT.OR P4, PT, R0, 0x31, !P5 ;  /* 0x000000310000780c */ /* 0x000fda0006f81670 */
[----:B--2---:R-:W-:Y:S05]  /*12040*/  @P4 BRA `(.L_x_173) ;  /* 0x00000000000c4947 */ /* 0x004fea0003800000 */
[----:B-----5:R-:W2:Y:S02]  /*12050*/  LDG.E.U8 R16, desc[UR50][R22.64+0x30] ;  /* 0x0000303216107981 */ /* 0x020ea4000c1e1100 */
[----:B--2---:R-:W-:-:S05]  /*12060*/  PRMT R2, R16, 0x8880, RZ ;  /* 0x0000888010027816 */ /* 0x004fca00000000ff */
[----:B------:R-:W-:-:S07]  /*12070*/  IMAD R2, R2, R18, RZ ;  /* 0x0000001202027224 */ /* 0x000fce00078e02ff */
.L_x_173:
[----:B------:R-:W-:Y:S05]  /*12080*/  BSYNC B1 ;  /* 0x0000000000017941 */ /* 0x000fea0003800000 */
.L_x_172:
[----:B------:R-:W2:Y:S01]  /*12090*/  LDL.LU R3, [R1+0xa0] ;  /* 0x0000a00001037983 */ /* 0x000ea20000300800 */
[----:B------:R-:W-:Y:S01]  /*120a0*/  ISETP.LT.OR P5, PT, R0, 0x32, !P5 ;  /* 0x000000320000780c */ /* 0x000fe20006fa1670 */
[----:B------:R-:W-:Y:S01]  /*120b0*/  BSSY B1, `(.L_x_174) ;  /* 0x0000007000017945 */ /* 0x000fe20003800000 */
[----:B--2---:R-:W-:-:S05]  /*120c0*/  @!P4 IMAD R3, R3, R17, R2 ;  /* 0x000000110303c224 */ /* 0x004fca00078e0202 */
[----:B------:R2:W-:Y:S06]  /*120d0*/  @!P4 STG.E.U8 desc[UR50][R10.64+0x30], R3 ;  /* 0x000030030a00c986 */ /* 0x0005ec000c101132 */
[----:B------:R-:W-:Y:S05]  /*120e0*/  @P5 BRA `(.L_x_175) ;  /* 0x00000000000c5947 */ /* 0x000fea0003800000 */
[----:B-----5:R-:W4:Y:S02]  /*120f0*/  LDG.E.U8 R16, desc[UR50][R22.64+0x31] ;  /* 0x0000313216107981 */ /* 0x020f24000c1e1100 */
[----:B----4-:R-:W-:-:S05]  /*12100*/  PRMT R2, R16, 0x8880, RZ ;  /* 0x0000888010027816 */ /* 0x010fca00000000ff */
[----:B------:R-:W-:-:S07]  /*12110*/  IMAD R2, R2, R18, RZ ;  /* 0x0000001202027224 */ /* 0x000fce00078e02ff */
.L_x_175:
[----:B------:R-:W-:Y:S05]  /*12120*/  BSYNC B1 ;  /* 0x0000000000017941 */ /* 0x000fea0003800000 */
.L_x_174:
[----:B--2---:R-:W2:Y:S01]  /*12130*/  LDL.LU R3, [R1+0xa4] ;  /* 0x0000a40001037983 */ /* 0x004ea20000300800 */
        /* <DEDUP_REMOVED lines=8> */
[----:B--2---:R-:W-:-:S05]  /*121c0*/  @!P5 IMAD R3, R3, R17, R2 ;  /* 0x000000110303d224 */ /* 0x004fca00078e0202 */
[----:B------:R4:W-:Y:S01]  /*121d0*/  @!P5 STG.E.U8 desc[UR50][R10.64+0x31], R3 ;  /* 0x000031030a00d986 */ /* 0x0009e2000c101132 */
[----:B------:R-:W-:Y:S05]  /*121e0*/  @P4 BRA `(.L_x_177) ;  /* 0x0000000000104947 */ /* 0x000fea0003800000 */
[----:B----4-:R-:W2:Y:S04]  /*121f0*/  LDL.64 R22, [R1+0x180] ;  /* 0x0001800001167983 */ /* 0x010ea80000100a00 */
[----:B--2---:R-:W2:Y:S02]  /*12200*/  LDG.E.U8 R16, desc[UR50][R22.64+0x30] ;  /* 0x0000303216107981 */ /* 0x004ea4000c1e1100 */
[----:B--2---:R-:W-:-:S05]  /*12210*/  PRMT R2, R16, 0x8880, RZ ;  /* 0x0000888010027816 */ /* 0x004fca00000000ff */
[----:B------:R-:W-:-:S07]  /*12220*/  IMAD R2, R2, R18, RZ ;  /* 0x0000001202027224 */ /* 0x000fce00078e02ff */
.L_x_177:
[----:B------:R-:W-:Y:S05]  /*12230*/  BSYNC B1 ;  /* 0x0000000000017941 */ /* 0x000fea0003800000 */
.L_x_176:
[----:B----4-:R-:W2:Y:S04]  /*12240*/  LDL.LU R3, [R1+0xa8] ;  /* 0x0000a80001037983 */ /* 0x010ea80000300800 */
        /* <DEDUP_REMOVED lines=9> */
[----:B--2---:R-:W-:-:S05]  /*122e0*/  @!P4 IMAD R3, R3, R17, R2 ;  /* 0x000000110303c224 */ /* 0x004fca00078e0202 */
[----:B----4-:R2:W-:Y:S04]  /*122f0*/  @!P4 STG.E.U8 desc[UR50][R4.64+0x30], R3 ;  /* 0x000030030400c986 */ /* 0x0105e8000c101132 */
[----:B--2---:R2:W5:Y:S01]  /*12300*/  LDL.LU.64 R4, [R1+0x1d8] ;  /* 0x0001d80001047983 */ /* 0x0045620000300a00 */
[----:B------:R-:W-:Y:S05]  /*12310*/  @P5 BRA `(.L_x_179) ;  /* 0x0000000000105947 */ /* 0x000fea0003800000 */
[----:B------:R-:W4:Y:S04]  /*12320*/  LDL.64 R2, [R1+0x180] ;  /* 0x0001800001027983 */ /* 0x000f280000100a00 */
[----:B----4-:R-:W4:Y:S02]  /*12330*/  LDG.E.U8 R16, desc[UR50][R2.64+0x31] ;  /* 0x0000313202107981 */ /* 0x010f24000c1e1100 */
[----:B----4-:R-:W-:-:S05]  /*12340*/  PRMT R2, R16, 0x8880, RZ ;  /* 0x0000888010027816 */ /* 0x010fca00000000ff */
[----:B------:R-:W-:-:S07]  /*12350*/  IMAD R2, R2, R18, RZ ;  /* 0x0000001202027224 */ /* 0x000fce00078e02ff */
.L_x_179:
[----:B------:R-:W-:Y:S05]  /*12360*/  BSYNC B1 ;  /* 0x0000000000017941 */ /* 0x000fea0003800000 */
.L_x_178:
        /* <DEDUP_REMOVED lines=11> */
.L_x_181:
[----:B------:R-:W-:Y:S05]  /*12420*/  BSYNC B1 ;  /* 0x0000000000017941 */ /* 0x000fea0003800000 */
.L_x_180:
        /* <DEDUP_REMOVED lines=9> */
.L_x_183:
[----:B------:R-:W-:Y:S05]  /*124c0*/  BSYNC B1 ;  /* 0x0000000000017941 */ /* 0x000fea0003800000 */
.L_x_182:
        /* <DEDUP_REMOVED lines=16> */
.L_x_185:
[----:B------:R-:W-:Y:S05]  /*125d0*/  BSYNC B1 ;  /* 0x0000000000017941 */ /* 0x000fea0003800000 */
.L_x_184:
        /* <DEDUP_REMOVED lines=18> */
.L_x_187:
[----:B------:R-:W-:Y:S05]  /*12700*/  BSYNC B1 ;  /* 0x0000000000017941 */ /* 0x000fea0003800000 */
.L_x_186:
[----:B------:R-:W2:Y:S01]  /*12710*/  LDL.LU R3, [R1+0xbc] ;  /* 0x0000bc0001037983 */ /* 0x000ea20000300800 */
[----:B------:R-:W-:Y:S01]  /*12720*/  BSSY B1, `(.L_x_188) ;  /* 0x0000009000017945 */ /* 0x000fe20003800000 */
[----:B--2---:R-:W-:-:S05]  /*12730*/  @!P5 IMAD R3, R3, R17, R2 ;  /* 0x000000110303d224 */ /* 0x004fca00078e0202 */
[----:B------:R2:W-:Y:S01]  /*12740*/  @!P5 STG.E.U8 desc[UR50][R22.64+0x39], R3 ;  /* 0x000039031600d986 */ /* 0x0005e2000c101132 */
[----:B------:R-:W-:-:S04]  /*12750*/  LOP3.LUT P5, RZ, R19, 0x8, RZ, 0xc0, !PT ;  /* 0x0000000813ff7812 */ /* 0x000fc800078ac0ff */
[----:B------:R-:W-:-:S13]  /*12760*/  ISETP.LT.OR P4, PT, R0, 0x21, !P5 ;  /* 0x000000210000780c */ /* 0x000fda0006f81670 */
[----:B--2---:R-:W-:Y:S05]  /*12770*/  @P4 BRA `(.L_x_189) ;  /* 0x00000000000c4947 */ /* 0x004fea0003800000 */
[----:B------:R-:W2:Y:S02]  /*12780*/  LDG.E.U8 R16, desc[UR50][R236.64+0x20] ;  /* 0x00002032ec107981 */ /* 0x000ea4000c1e1100 */
[----:B--2---:R-:W-:-:S05]  /*12790*/  PRMT R2, R16, 0x8880, RZ ;  /* 0x0000888010027816 */ /* 0x004fca00000000ff */
[----:B------:R-:W-:-:S07]  /*127a0*/  IMAD R2, R2, R18, RZ ;  /* 0x0000001202027224 */ /* 0x000fce00078e02ff */
.L_x_189:
[----:B------:R-:W-:Y:S05]  /*127b0*/  BSYNC B1 ;  /* 0x0000000000017941 */ /* 0x000fea0003800000 */
.L_x_188:
[----:B------:R-:W2:Y:S01]  /*127c0*/  LDL.LU R3, [R1+0x40] ;  /* 0x0000400001037983 */ /* 0x000ea20000300800 */
[----:B------:R-:W-:Y:S01]  /*127d0*/  BSSY B1, `(.L_x_190) ;  /* 0x0000008000017945 */ /* 0x000fe20003800000 */
[----:B--2---:R-:W-:-:S05]  /*127e0*/  @!P4 IMAD R3, R3, R17, R2 ;  /* 0x000000110303c224 */ /* 0x004fca00078e0202 */
[----:B------:R2:W-:Y:S01]  /*127f0*/  @!P4 STG.E.U8 desc[UR50][R8.64+0x20], R3 ;  /* 0x000020030800c986 */ /* 0x0005e2000c101132 */
[----:B------:R-:W-:-:S13]  /*12800*/  ISETP.LT.OR P4, PT, R0, 0x22, !P5 ;  /* 0x000000220000780c */ /* 0x000fda0006f81670 */
[----:B--2---:R-:W-:Y:S05]  /*12810*/  @P4 BRA `(.L_x_191) ;  /* 0x00000000000c4947 */ /* 0x004fea0003800000 */
[----:B------:R-:W2:Y:S02]  /*12820*/  LDG.E.U8 R16, desc[UR50][R236.64+0x21] ;  /* 0x00002132ec107981 */ /* 0x000ea4000c1e1100 */
[----:B--2---:R-:W-:-:S05]  /*12830*/  PRMT R2, R16, 0x8880, RZ ;  /* 0x0000888010027816 */ /* 0x004fca00000000ff */
[----:B------:R-:W-:-:S07]  /*12840*/  IMAD R2, R2, R18, RZ ;  /* 0x0000001202027224 */ /* 0x000fce00078e02ff */
.L_x_191:
[----:B------:R-:W-:Y:S05]  /*12850*/  BSYNC B1 ;  /* 0x0000000000017941 */ /* 0x000fea0003800000 */
.L_x_190:
[----:B------:R-:W2:Y:S01]  /*12860*/  LDL.LU R3, [R1+0x44] ;  /* 0x0000440001037983 */ /* 0x000ea20000300800 */
[----:B------:R-:W-:-:S03]  /*12870*/  LOP3.LUT R19, R19, 0xfffffbff, RZ, 0xc0, !PT ;  /* 0xfffffbff13137812 */ /* 0x000fc600078ec0ff */
[----:B------:R4:W-:Y:S01]  /*12880*/  STL.64 [R1+0x1e0], R36 ;  /* 0x0001e02401007387 */ /* 0x0009e20000100a00 */
[----:B------:R-:W-:Y:S02]  /*12890*/  @P1 LOP3.LUT R19, R19, 0x400, RZ, 0xfc, !PT ;  /* 0x0000040013131812 */ /* 0x000fe400078efcff */
[----:B------:R-:W-:Y:S01]  /*128a0*/  ISETP.LT.OR P1, PT, R0, 0x41, !P6 ;  /* 0x000000410000780c */ /* 0x000fe20007721670 */
[----:B------:R0:W-:Y:S01]  /*128b0*/  STL.64 [R1+0x1d8], R38 ;  /* 0x0001d82601007387 */ /* 0x0001e20000100a00 */
[----:B------:R-:W-:-:S04]  /*128c0*/  LOP3.LUT R19, R19, 0xfffffdff, RZ, 0xc0, !PT ;  /* 0xfffffdff13137812 */ /* 0x000fc800078ec0ff */
[----:B------:R-:W-:-:S04]  /*128d0*/  @P0 LOP3.LUT R19, R19, 0x200, RZ, 0xfc, !PT ;  /* 0x0000020013130812 */ /* 0x000fc800078efcff */
[----:B------:R-:W-:-:S03]  /*128e0*/  LOP3.LUT P0, RZ, R19, 0x8, RZ, 0xc0, !PT ;  /* 0x0000000813ff7812 */ /* 0x000fc6000780c0ff */
[----:B----4-:R-:W-:-:S04]  /*128f0*/  @!P1 IADD3 R36, P5, R10, UR41, RZ ;  /* 0x000000290a249c10 */ /* 0x010fc8000ffbe0ff */
[----:B------:R-:W-:Y:S02]  /*12900*/  @!P1 IADD3.X R37, R11, UR40, RZ, P5, !PT ;  /* 0x000000280b259c10 */ /* 0x000fe4000affe4ff */
[----:B------:R-:W-:-:S13]  /*12910*/  ISETP.LT.OR P1, PT, R0, 0x42, !P6 ;  /* 0x000000420000780c */ /* 0x000fda0007721670 */
[----:B0-----:R-:W-:-:S04]  /*12920*/  @!P1 IADD3 R38, P5, R10, UR41, RZ ;  /* 0x000000290a269c10 */ /* 0x001fc8000ffbe0ff */
[----:B------:R-:W-:Y:S02]  /*12930*/  @!P1 IADD3.X R39, R11, UR40, RZ, P5, !PT ;  /* 0x000000280b279c10 */ /* 0x000fe4000affe4ff */
[----:B------:R-:W-:Y:S01]  /*12940*/  LOP3.LUT P1, RZ, R19, 0x400, RZ, 0xc0, !PT ;  /* 0x0000040013ff7812 */ /* 0x000fe2000782c0ff */
[----:B--2---:R-:W-:-:S05]  /*12950*/  @!P4 IMAD R3, R3, R17, R2 ;  /* 0x000000110303c224 */ /* 0x004fca00078e0202 */
[----:B------:R0:W-:Y:S01]  /*12960*/  @!P4 STG.E.U8 desc[UR50][R8.64+0x21], R3 ;  /* 0x000021030800c986 */ /* 0x0001e2000c101132 */
[----:B------:R-:W-:-:S13]  /*12970*/  ISETP.LT.OR P4, PT, R0, 0x21, !P3 ;  /* 0x000000210000780c */ /* 0x000fda0005f81670 */
[----:B------:R-:W0:Y:S01]  /*12980*/  @!P4 LDG.E.U8 R16, desc[UR50][R234.64+0x20] ;  /* 0x00002032ea10c981 */ /* 0x000e22000c1e1100 */
[----:B------:R-:W-:-:S04]  /*12990*/  @!P4 IADD3 R22, P5, R8, UR41, RZ ;  /* 0x000000290816cc10 */ /* 0x000fc8000ffbe0ff */
[----:B------:R-:W-:Y:S02]  /*129a0*/  @!P4 IADD3.X R23, R9, UR40, RZ, P5, !PT ;  /* 0x000000280917cc10 */ /* 0x000fe4000affe4ff */
[----:B0-----:R-:W-:-:S05]  /*129b0*/  @!P4 PRMT R3, R16, 0x8880, RZ ;  /* 0x000088801003c816 */ /* 0x001fca00000000ff */
[----:B------:R-:W-:Y:S02]  /*129c0*/  @!P4 IMAD R2, R3, R18, RZ ;  /* 0x000000120302c224 */ /* 0x000fe400078e02ff */
[----:B------:R-:W2:Y:S02]  /*129d0*/  LDL.LU R3, [R1+0x48] ;  /* 0x0000480001037983 */ /* 0x000ea40000300800 */
[----:B--2---:R-:W-:-:S05]  /*129e0*/  @!P4 IMAD R3, R3, R17, R2 ;  /* 0x000000110303c224 */ /* 0x004fca00078e0202 */
[----:B------:R0:W-:Y:S01]  /*129f0*/  @!P4 STG.E.U8 desc[UR50][R22.64+0x20], R3 ;  /* 0x000020031600c986 */ /* 0x0001e2000c101132 */
[----:B------:R-:W-:-:S13]  /*12a00*/  ISETP.LT.OR P4, PT, R0, 0x22, !P3 ;  /* 0x000000220000780c */ /* 0x000fda0005f81670 */
[----:B------:R-:W0:Y:S02]  /*12a10*/  @!P4 LDG.E.U8 R16, desc[UR50][R234.64+0x21] ;  /* 0x00002132ea10c981 */ /* 0x000e24000c1e1100 */
[----:B0-----:R-:W-:-:S05]  /*12a20*/  @!P4 PRMT R3, R16, 0x8880, RZ ;  /* 0x000088801003c816 */ /* 0x001fca00000000ff */
[----:B------:R-:W-:Y:S02]  /*12a30*/  @!P4 IMAD R2, R3, R18, RZ ;  /* 0x000000120302c224 */ /* 0x000fe400078e02ff */
[----:B------:R-:W2:Y:S01]  /*12a40*/  LDL.LU R3, [R1+0x4c] ;  /* 0x00004c0001037983 */ /* 0x000ea20000300800 */
[----:B------:R-:W-:-:S04]  /*12a50*/  @!P4 IADD3 R22, P5, R8, UR41, RZ ;  /* 0x000000290816cc10 */ /* 0x000fc8000ffbe0ff */
[----:B------:R-:W-:Y:S01]  /*12a60*/  @!P4 IADD3.X R23, R9, UR40, RZ, P5, !PT ;  /* 0x000000280917cc10 */ /* 0x000fe2000affe4ff */
[----:B--2---:R-:W-:-:S05]  /*12a70*/  @!P4 IMAD R3, R3, R17, R2 ;  /* 0x000000110303c224 */ /* 0x004fca00078e0202 */
[----:B------:R0:W-:Y:S01]  /*12a80*/  @!P4 STG.E.U8 desc[UR50][R22.64+0x21], R3 ;  /* 0x000021031600c986 */ /* 0x0001e2000c101132 */
[----:B------:R-:W-:-:S03]  /*12a90*/  ISETP.LT.OR P4, PT, R0, 0x29, !P0 ;  /* 0x000000290000780c */ /* 0x000fc60004781670 */
[----:B0-----:R-:W2:Y:S10]  /*12aa0*/  LDL.LU R22, [R1+0x50] ;  /* 0x0000500001167983 */ /* 0x001eb40000300800 */
[----:B------:R-:W4:Y:S04]  /*12ab0*/  @!P4 LDG.E.U8 R16, desc[UR50][R236.64+0x28] ;  /* 0x00002832ec10c981 */ /* 0x000f28000c1e1100 */
[----:B------:R-:W3:Y:S01]  /*12ac0*/  LDL.LU R23, [R1+0x54] ;  /* 0x0000540001177983 */ /* 0x000ee20000300800 */
[----:B----4-:R-:W-:-:S05]  /*12ad0*/  @!P4 PRMT R3, R16, 0x8880, RZ ;  /* 0x000088801003c816 */ /* 0x010fca00000000ff */
[----:B------:R-:W-:-:S04]  /*12ae0*/  @!P4 IMAD R2, R3, R18, RZ ;  /* 0x000000120302c224 */ /* 0x000fc800078e02ff */
[----:B--2---:R-:W-:-:S05]  /*12af0*/  @!P4 IMAD R3, R22, R17, R2 ;  /* 0x000000111603c224 */ /* 0x004fca00078e0202 */
[----:B------:R0:W-:Y:S01]  /*12b00*/  @!P4 STG.E.U8 desc[UR50][R8.64+0x28], R3 ;  /* 0x000028030800c986 */ /* 0x0001e2000c101132 */
[----:B------:R-:W-:-:S13]  /*12b10*/  ISETP.LT.OR P4, PT, R0, 0x2a, !P0 ;  /* 0x0000002a0000780c */ /* 0x000fda0004781670 */
[----:B------:R-:W0:Y:S02]  /*12b20*/  @!P4 LDG.E.U8 R16, desc[UR50][R236.64+0x29] ;  /* 0x00002932ec10c981 */ /* 0x000e24000c1e1100 */
[----:B0-----:R-:W-:-:S05]  /*12b30*/  @!P4 PRMT R3, R16, 0x8880, RZ ;  /* 0x000088801003c816 */ /* 0x001fca00000000ff */
[----:B------:R-:W-:-:S04]  /*12b40*/  @!P4 IMAD R2, R3, R18, RZ ;  /* 0x000000120302c224 */ /* 0x000fc800078e02ff */
[----:B---3--:R-:W-:-:S05]  /*12b50*/  @!P4 IMAD R3, R23, R17, R2 ;  /* 0x000000111703c224 */ /* 0x008fca00078e0202 */
        /* <DEDUP_REMOVED lines=21> */
[----:B------:R-:W3:Y:S04]  /*12cb0*/  @!P4 LDG.E.U8 R16, desc[UR50][R236.64+0x30] ;  /* 0x00003032ec10c981 */ /* 0x000ee8000c1e1100 */
[----:B------:R-:W4:Y:S01]  /*12cc0*/  LDL.LU R23, [R1+0x64] ;  /* 0x0000640001177983 */ /* 0x000f220000300800 */
[----:B---3--:R-:W-:-:S05]  /*12cd0*/  @!P4 PRMT R3, R16, 0x8880, RZ ;  /* 0x000088801003c816 */ /* 0x008fca00000000ff */
[----:B------:R-:W-:-:S04]  /*12ce0*/  @!P4 IMAD R2, R3, R18, RZ ;  /* 0x000000120302c224 */ /* 0x000fc800078e02ff */
[----:B--2---:R-:W-:-:S05]  /*12cf0*/  @!P4 IMAD R3, R22, R17, R2 ;  /* 0x000000111603c224 */ /* 0x004fca00078e0202 */
[----:B------:R0:W-:Y:S01]  /*12d00*/  @!P4 STG.E.U8 desc[UR50][R8.64+0x30], R3 ;  /* 0x000030030800c986 */ /* 0x0001e2000c101132 */
[----:B------:R-:W-:-:S13]  /*12d10*/  ISETP.LT.OR P4, PT, R0, 0x32, !P0 ;  /* 0x000000320000780c */ /* 0x000fda0004781670 */
[----:B------:R-:W0:Y:S02]  /*12d20*/  @!P4 LDG.E.U8 R16, desc[UR50][R236.64+0x31] ;  /* 0x00003132ec10c981 */ /* 0x000e24000c1e1100 */
[----:B0-----:R-:W-:-:S05]  /*12d30*/  @!P4 PRMT R3, R16, 0x8880, RZ ;  /* 0x000088801003c816 */ /* 0x001fca00000000ff */
[----:B------:R-:W-:-:S04]  /*12d40*/  @!P4 IMAD R2, R3, R18, RZ ;  /* 0x000000120302c224 */ /* 0x000fc800078e02ff */
[----:B----4-:R-:W-:-:S05]  /*12d50*/  @!P4 IMAD R3, R23, R17, R2 ;  /* 0x000000111703c224 */ /* 0x010fca00078e0202 */
        /* <DEDUP_REMOVED lines=43> */
[----:B------:R-:W0:Y:S01]  /*13010*/  @!P4 LDG.E.U8 R16, desc[UR50][R234.64+0x39] ;  /* 0x00003932ea10c981 */ /* 0x000e22000c1e1100 */
[----:B------:R-:W-:Y:S02]  /*13020*/  LOP3.LUT P0, RZ, R19, 0x200, RZ, 0xc0, !PT ;  /* 0x0000020013ff7812 */ /* 0x000fe4000780c0ff */
[----:B0-----:R-:W-:-:S05]  /*13030*/  @!P4 PRMT R3, R16, 0x8880, RZ ;  /* 0x000088801003c816 */ /* 0x001fca00000000ff */
[----:B------:R-:W-:Y:S02]  /*13040*/  @!P4 IMAD R2, R3, R18, RZ ;  /* 0x000000120302c224 */ /* 0x000fe400078e02ff */
[----:B------:R-:W2:Y:S01]  /*13050*/  LDL.LU R3, [R1+0x7c] ;  /* 0x00007c0001037983 */ /* 0x000ea20000300800 */
[----:B------:R-:W-:Y:S02]  /*13060*/  LOP3.LUT R19, R19, 0xffffff7f, RZ, 0xc0, !PT ;  /* 0xffffff7f13137812 */ /* 0x000fe400078ec0ff */
[----:B------:R-:W-:Y:S02]  /*13070*/  @!P4 IADD3 R22, P5, R8, UR41, RZ ;  /* 0x000000290816cc10 */ /* 0x000fe4000ffbe0ff */
[----:B------:R-:W-:Y:S02]  /*13080*/  @P3 LOP3.LUT R19, R19, 0x80, RZ, 0xfc, !PT ;  /* 0x0000008013133812 */ /* 0x000fe400078efcff */
[----:B------:R-:W-:Y:S02]  /*13090*/  @!P4 IADD3.X R23, R9, UR40, RZ, P5, !PT ;  /* 0x000000280917cc10 */ /* 0x000fe4000affe4ff */
[----:B------:R-:W-:Y:S01]  /*130a0*/  LOP3.LUT P3, RZ, R19, 0x4, RZ, 0xc0, !PT ;  /* 0x0000000413ff7812 */ /* 0x000fe2000786c0ff */
[----:B--2---:R-:W-:-:S05]  /*130b0*/  @!P4 IMAD R3, R3, R17, R2 ;  /* 0x000000110303c224 */ /* 0x004fca00078e0202 */
[----:B------:R0:W-:Y:S01]  /*130c0*/  @!P4 STG.E.U8 desc[UR50][R22.64+0x39], R3 ;  /* 0x000039031600c986 */ /* 0x0001e2000c101132 */
[----:B------:R-:W-:-:S03]  /*130d0*/  ISETP.LT.OR P4, PT, R0, 0x21, !P3 ;  /* 0x000000210000780c */ /* 0x000fc60005f81670 */
[----:B0-----:R-:W2:Y:S10]  /*130e0*/  LDL.LU R22, [R1] ;  /* 0x0000000001167983 */ /* 0x001eb40000300800 */
[----:B------:R-:W3:Y:S04]  /*130f0*/  @!P4 LDG.E.U8 R16, desc[UR50][R14.64+0x20] ;  /* 0x000020320e10c981 */ /* 0x000ee8000c1e1100 */
[----:B------:R-:W4:Y:S01]  /*13100*/  LDL.LU R23, [R1+0x4] ;  /* 0x0000040001177983 */ /* 0x000f220000300800 */
[----:B---3--:R-:W-:-:S05]  /*13110*/  @!P4 PRMT R3, R16, 0x8880, RZ ;  /* 0x000088801003c816 */ /* 0x008fca00000000ff */
[----:B------:R-:W-:-:S04]  /*13120*/  @!P4 IMAD R2, R3, R18, RZ ;  /* 0x000000120302c224 */ /* 0x000fc800078e02ff */
[----:B--2---:R-:W-:-:S05]  /*13130*/  @!P4 IMAD R3, R22, R17, R2 ;  /* 0x000000111603c224 */ /* 0x004fca00078e0202 */
[----:B-----5:R0:W-:Y:S01]  /*13140*/  @!P4 STG.E.U8 desc[UR50][R4.64+0x20], R3 ;  /* 0x000020030400c986 */ /* 0x0201e2000c101132 */
        /* <DEDUP_REMOVED lines=121> */
[----:B------:R-:W2:Y:S01]  /*138e0*/  @!P4 LDG.E.U8 R16, desc[UR50][R12.64+0x20] ;  /* 0x000020320c10c981 */ /* 0x000ea2000c1e1100 */
[----:B0-----:R-:W-:Y:S01]  /*138f0*/  MOV R23, UR13 ;  /* 0x0000000d00177c02 */ /* 0x001fe20008000f00 */
[----:B------:R-:W-:-:S04]  /*13900*/  @!P4 IMAD.MOV.U32 R22, RZ, RZ, R6 ;  /* 0x000000ffff16c224 */ /* 0x000fc800078e0006 */
[----:B------:R-:W-:-:S04]  /*13910*/  IMAD R23, R23, 0x180, RZ ;  /* 0x0000018017177824 */ /* 0x000fc800078e02ff */
[----:B------:R-:W-:Y:S01]  /*13920*/  IMAD.IADD R23, R23, 0x1, R7 ;  /* 0x0000000117177824 */ /* 0x000fe200078e0207 */
[----:B--2---:R-:W-:-:S05]  /*13930*/  @!P4 PRMT R3, R16, 0x8880, RZ ;  /* 0x000088801003c816 */ /* 0x004fca00000000ff */
[----:B------:R-:W-:-:S04]  /*13940*/  @!P4 IMAD R2, R3, R18, RZ ;  /* 0x000000120302c224 */ /* 0x000fc800078e02ff */
[----:B------:R-:W-:-:S05]  /*13950*/  @!P4 IMAD R216, R216, R17, R2 ;  /* 0x00000011d8d8c224 */ /* 0x000fca00078e0202 */
[----:B------:R0:W-:Y:S01]  /*13960*/  @!P4 STG.E.U8 desc[UR50][R22.64+0x20], R216 ;  /* 0x000020d81600c986 */ /* 0x0001e2000c101132 */
[----:B------:R-:W-:-:S13]  /*13970*/  ISETP.LT.OR P4, PT, R0, 0x22, !P1 ;  /* 0x000000220000780c */ /* 0x000fda0004f81670 */
[----:B------:R-:W2:Y:S01]  /*13980*/  @!P4 LDG.E.U8 R16, desc[UR50][R12.64+0x21] ;  /* 0x000021320c10c981 */ /* 0x000ea2000c1e1100 */
[----:B0-----:R-:W-:Y:S01]  /*13990*/  @!P4 IMAD.MOV.U32 R216, RZ, RZ, R6 ;  /* 0x000000ffffd8c224 */ /* 0x001fe200078e0006 */
[----:B--2---:R-:W-:-:S05]  /*139a0*/  @!P4 PRMT R3, R16, 0x8880, RZ ;  /* 0x000088801003c816 */ /* 0x004fca00000000ff */
[----:B------:R-:W-:-:S04]  /*139b0*/  @!P4 IMAD R2, R3, R18, RZ ;  /* 0x000000120302c224 */ /* 0x000fc800078e02ff */
[----:B------:R-:W-:Y:S02]  /*139c0*/  @!P4 IMAD R3, R217, R17, R2 ;  /* 0x00000011d903c224 */ /* 0x000fe400078e0202 */
[----:B------:R-:W-:-:S05]  /*139d0*/  @!P4 IMAD.MOV.U32 R217, RZ, RZ, R23 ;  /* 0x000000ffffd9c224 */ /* 0x000fca00078e0017 */
[----:B------:R0:W-:Y:S01]  /*139e0*/  @!P4 STG.E.U8 desc[UR50][R216.64+0x21], R3 ;  /* 0x00002103d800c986 */ /* 0x0001e2000c101132 */
[----:B------:R-:W-:-:S13]  /*139f0*/  ISETP.LT.OR P4, PT, R0, 0x21, !P0 ;  /* 0x000000210000780c */ /* 0x000fda0004781670 */
[----:B------:R-:W2:Y:S01]  /*13a00*/  @!P4 LDG.E.U8 R16, desc[UR50][R20.64+0x20] ;  /* 0x000020321410c981 */ /* 0x000ea2000c1e1100 */
[----:B0-----:R-:W-:-:S04]  /*13a10*/  @!P4 IADD3 R216, P5, R6, UR41, RZ ;  /* 0x0000002906d8cc10 */ /* 0x001fc8000ffbe0ff */
[----:B------:R-:W-:Y:S02]  /*13a20*/  @!P4 IADD3.X R217, R23, UR40, RZ, P5, !PT ;  /* 0x0000002817d9cc10 */ /* 0x000fe4000affe4ff */
[----:B--2---:R-:W-:-:S05]  /*13a30*/  @!P4 PRMT R3, R16, 0x8880, RZ ;  /* 0x000088801003c816 */ /* 0x004fca00000000ff */
[----:B------:R-:W-:-:S04]  /*13a40*/  @!P4 IMAD R2, R3, R18, RZ ;  /* 0x000000120302c224 */ /* 0x000fc800078e02ff */
[----:B------:R-:W-:-:S05]  /*13a50*/  @!P4 IMAD R218, R218, R17, R2 ;  /* 0x00000011dadac224 */ /* 0x000fca00078e0202 */
        /* <DEDUP_REMOVED lines=11> */
[----:B0-----:R-:W-:Y:S02]  /*13b10*/  @!P4 IMAD.MOV.U32 R216, RZ, RZ, R6 ;  /* 0x000000ffffd8c224 */ /* 0x001fe400078e0006 */
[----:B------:R-:W-:Y:S01]  /*13b20*/  @!P4 IMAD.MOV.U32 R217, RZ, RZ, R23 ;  /* 0x000000ffffd9c224 */ /* 0x000fe200078e0017 */
        /* <DEDUP_REMOVED lines=12> */
[----:B------:R-:W-:-:S03]  /*13bf0*/  ISETP.LT.OR P4, PT, R0, 0x29, !P0 ;  /* 0x000000290000780c */ /* 0x000fc60004781670 */
[----:B0-----:R-:W2:Y:S10]  /*13c00*/  LDL.LU.64 R220, [R1+0x180] ;  /* 0x0001800001dc7983 */ /* 0x001eb40000300a00 */
[----:B------:R-:W3:Y:S01]  /*13c10*/  @!P4 LDG.E.U8 R16, desc[UR50][R20.64+0x28] ;  /* 0x000028321410c981 */ /* 0x000ee2000c1e1100 */
[----:B------:R-:W-:-:S04]  /*13c20*/  @!P4 IADD3 R216, P5, R6, UR41, RZ ;  /* 0x0000002906d8cc10 */ /* 0x000fc8000ffbe0ff */
[----:B------:R-:W-:Y:S02]  /*13c30*/  @!P4 IADD3.X R217, R23, UR40, RZ, P5, !PT ;  /* 0x0000002817d9cc10 */ /* 0x000fe4000affe4ff */
[----:B---3--:R-:W-:-:S05]  /*13c40*/  @!P4 PRMT R3, R16, 0x8880, RZ ;  /* 0x000088801003c816 */ /* 0x008fca00000000ff */
[----:B------:R-:W-:-:S04]  /*13c50*/  @!P4 IMAD R2, R3, R18, RZ ;  /* 0x000000120302c224 */ /* 0x000fc800078e02ff */
[----:B------:R-:W-:-:S05]  /*13c60*/  @!P4 IMAD R222, R222, R17, R2 ;  /* 0x00000011dedec224 */ /* 0x000fca00078e0202 */
[----:B------:R0:W-:Y:S01]  /*13c70*/  @!P4 STG.E.U8 desc[UR50][R216.64+0x28], R222 ;  /* 0x000028ded800c986 */ /* 0x0001e2000c101132 */
[----:B------:R-:W-:-:S13]  /*13c80*/  ISETP.LT.OR P4, PT, R0, 0x2a, !P0 ;  /* 0x0000002a0000780c */ /* 0x000fda0004781670 */
[----:B------:R-:W3:Y:S01]  /*13c90*/  @!P4 LDG.E.U8 R16, desc[UR50][R20.64+0x29] ;  /* 0x000029321410c981 */ /* 0x000ee2000c1e1100 */
[----:B0-----:R-:W-:-:S04]  /*13ca0*/  @!P4 IADD3 R216, P5, R6, UR41, RZ ;  /* 0x0000002906d8cc10 */ /* 0x001fc8000ffbe0ff */
[----:B------:R-:W-:Y:S02]  /*13cb0*/  @!P4 IADD3.X R217, R23, UR40, RZ, P5, !PT ;  /* 0x0000002817d9cc10 */ /* 0x000fe4000affe4ff */
[----:B---3--:R-:W-:-:S05]  /*13cc0*/  @!P4 PRMT R3, R16, 0x8880, RZ ;  /* 0x000088801003c816 */ /* 0x008fca00000000ff */
[----:B------:R-:W-:-:S04]  /*13cd0*/  @!P4 IMAD R2, R3, R18, RZ ;  /* 0x000000120302c224 */ /* 0x000fc800078e02ff */
[----:B------:R-:W-:-:S05]  /*13ce0*/  @!P4 IMAD R223, R223, R17, R2 ;  /* 0x00000011dfdfc224 */ /* 0x000fca00078e0202 */
[----:B------:R0:W-:Y:S01]  /*13cf0*/  @!P4 STG.E.U8 desc[UR50][R216.64+0x29], R223 ;  /* 0x000029dfd800c986 */ /* 0x0001e2000c101132 */
[----:B------:R-:W-:-:S03]  /*13d00*/  ISETP.LT.OR P4, PT, R0, 0x31, !P1 ;  /* 0x000000310000780c */ /* 0x000fc60004f81670 */
[----:B0-----:R-:W3:Y:S10]  /*13d10*/  LDL.LU.64 R222, [R1+0x1c0] ;  /* 0x0001c00001de7983 */ /* 0x001ef40000300a00 */
[----:B------:R-:W4:Y:S01]  /*13d20*/  @!P4 LDG.E.U8 R16, desc[UR50][R12.64+0x30] ;  /* 0x000030320c10c981 */ /* 0x000f22000c1e1100 */
[----:B------:R-:W-:-:S02]  /*13d30*/  @!P4 IMAD.MOV.U32 R216, RZ, RZ, R6 ;  /* 0x000000ffffd8c224 */ /* 0x000fc400078e0006 */
[----:B------:R-:W-:Y:S01]  /*13d40*/  @!P4 IMAD.MOV.U32 R217, RZ, RZ, R23 ;  /* 0x000000ffffd9c224 */ /* 0x000fe200078e0017 */
[----:B----4-:R-:W-:-:S05]  /*13d50*/  @!P4 PRMT R3, R16, 0x8880, RZ ;  /* 0x000088801003c816 */ /* 0x010fca00000000ff */
[----:B------:R-:W-:-:S04]  /*13d60*/  @!P4 IMAD R2, R3, R18, RZ ;  /* 0x000000120302c224 */ /* 0x000fc800078e02ff */
[----:B------:R-:W-:-:S05]  /*13d70*/  @!P4 IMAD R224, R224, R17, R2 ;  /* 0x00000011e0e0c224 */ /* 0x000fca00078e0202 */
[----:B------:R0:W-:Y:S01]  /*13d80*/  @!P4 STG.E.U8 desc[UR50][R216.64+0x30], R224 ;  /* 0x000030e0d800c986 */ /* 0x0001e2000c101132 */
[----:B------:R-:W-:-:S13]  /*13d90*/  ISETP.LT.OR P4, PT, R0, 0x32, !P1 ;  /* 0x000000320000780c */ /* 0x000fda0004f81670 */
[----:B------:R-:W4:Y:S01]  /*13da0*/  @!P4 LDG.E.U8 R16, desc[UR50][R12.64+0x31] ;  /* 0x000031320c10c981 */ /* 0x000f22000c1e1100 */
[----:B0-----:R-:W-:Y:S02]  /*13db0*/  @!P4 IMAD.MOV.U32 R216, RZ, RZ, R6 ;  /* 0x000000ffffd8c224 */ /* 0x001fe400078e0006 */
[----:B------:R-:W-:Y:S01]  /*13dc0*/  @!P4 IMAD.MOV.U32 R217, RZ, RZ, R23 ;  /* 0x000000ffffd9c224 */ /* 0x000fe200078e0017 */
[----:B----4-:R-:W-:-:S05]  /*13dd0*/  @!P4 PRMT R3, R16, 0x8880, RZ ;  /* 0x000088801003c816 */ /* 0x010fca00000000ff */
[----:B------:R-:W-:-:S04]  /*13de0*/  @!P4 IMAD R2, R3, R18, RZ ;  /* 0x000000120302c224 */ /* 0x000fc800078e02ff */
[----:B------:R-:W-:-:S05]  /*13df0*/  @!P4 IMAD R225, R225, R17, R2 ;  /* 0x00000011e1e1c224 */ /* 0x000fca00078e0202 */
[----:B------:R0:W-:Y:S01]  /*13e00*/  @!P4 STG.E.U8 desc[UR50][R216.64+0x31], R225 ;  /* 0x000031e1d800c986 */ /* 0x0001e2000c101132 */
[----:B------:R-:W-:-:S13]  /*13e10*/  ISETP.LT.OR P4, PT, R0, 0x31, !P0 ;  /* 0x000000310000780c */ /* 0x000fda0004781670 */
[----:B------:R-:W4:Y:S01]  /*13e20*/  @!P4 LDG.E.U8 R16, desc[UR50][R20.64+0x30] ;  /* 0x000030321410c981 */ /* 0x000f22000c1e1100 */
[----:B0-----:R-:W-:-:S04]  /*13e30*/  @!P4 IADD3 R216, P5, R6, UR41, RZ ;  /* 0x0000002906d8cc10 */ /* 0x001fc8000ffbe0ff */
[----:B------:R-:W-:Y:S02]  /*13e40*/  @!P4 IADD3.X R217, R23, UR40, RZ, P5, !PT ;  /* 0x0000002817d9cc10 */ /* 0x000fe4000affe4ff */
        /* <DEDUP_REMOVED lines=22> */
[----:B0-----:R-:W-:Y:S01]  /*13fb0*/  @!P4 IMAD.MOV.U32 R216, RZ, RZ, R6 ;  /* 0x000000ffffd8c224 */ /* 0x001fe200078e0006 */
[----:B------:R-:W-:Y:S02]  /*13fc0*/  @!P4 MOV R217, R23 ;  /* 0x0000001700d9c202 */ /* 0x000fe40000000f00 */
        /* <DEDUP_REMOVED lines=14> */
[----:B------:R-:W-:-:S04]  /*140b0*/  LOP3.LUT R19, R19, 0xffffffbf, RZ, 0xc0, !PT ;  /* 0xffffffbf13137812 */ /* 0x000fc800078ec0ff */
[----:B------:R-:W-:Y:S02]  /*140c0*/  @P2 LOP3.LUT R19, R19, 0x40, RZ, 0xfc, !PT ;  /* 0x0000004013132812 */ /* 0x000fe400078efcff */
[----:B0-----:R-:W-:Y:S02]  /*140d0*/  @!P4 IADD3 R216, P5, R6, UR41, RZ ;  /* 0x0000002906d8cc10 */ /* 0x001fe4000ffbe0ff */
[----:B------:R-:W-:Y:S02]  /*140e0*/  LOP3.LUT R19, R19, 0xfffffeff, RZ, 0xc0, !PT ;  /* 0xfffffeff13137812 */ /* 0x000fe400078ec0ff */
[----:B------:R-:W-:Y:S02]  /*140f0*/  @!P4 IADD3.X R217, R23, UR40, RZ, P5, !PT ;  /* 0x0000002817d9cc10 */ /* 0x000fe4000affe4ff */
[----:B------:R-:W-:-:S04]  /*14100*/  @P1 LOP3.LUT R19, R19, 0x100, RZ, 0xfc, !PT ;  /* 0x0000010013131812 */ /* 0x000fc800078efcff */
[----:B------:R-:W-:Y:S02]  /*14110*/  LOP3.LUT P1, RZ, R19, 0x10, RZ, 0xc0, !PT ;  /* 0x0000001013ff7812 */ /* 0x000fe4000782c0ff */
[----:B----4-:R-:W-:-:S05]  /*14120*/  @!P4 PRMT R3, R16, 0x8880, RZ ;  /* 0x000088801003c816 */ /* 0x010fca00000000ff */
[----:B------:R-:W-:-:S04]  /*14130*/  @!P4 IMAD R2, R3, R18, RZ ;  /* 0x000000120302c224 */ /* 0x000fc800078e02ff */
[----:B------:R-:W-:-:S05]  /*14140*/  @!P4 IMAD R231, R231, R17, R2 ;  /* 0x00000011e7e7c224 */ /* 0x000fca00078e0202 */
[----:B------:R0:W-:Y:S01]  /*14150*/  @!P4 STG.E.U8 desc[UR50][R216.64+0x39], R231 ;  /* 0x000039e7d800c986 */ /* 0x0001e2000c101132 */
[----:B------:R-:W-:-:S13]  /*14160*/  ISETP.LT.OR P4, PT, R0, 0x41, !P1 ;  /* 0x000000410000780c */ /* 0x000fda0004f81670 */
[----:B---3--:R-:W3:Y:S02]  /*14170*/  @!P4 LDG.E.U8 R16, desc[UR50][R222.64+0x40] ;  /* 0x00004032de10c981 */ /* 0x008ee4000c1e1100 */
[----:B---3--:R-:W-:-:S05]  /*14180*/  @!P4 PRMT R3, R16, 0x8880, RZ ;  /* 0x000088801003c816 */ /* 0x008fca00000000ff */
[----:B------:R-:W-:-:S04]  /*14190*/  @!P4 IMAD R2, R3, R18, RZ ;  /* 0x000000120302c224 */ /* 0x000fc800078e02ff */
[----:B------:R-:W-:-:S05]  /*141a0*/  @!P4 IMAD R3, R200, R17, R2 ;  /* 0x00000011c803c224 */ /* 0x000fca00078e0202 */
[----:B------:R3:W-:Y:S01]  /*141b0*/  @!P4 STG.E.U8 desc[UR50][R10.64+0x40], R3 ;  /* 0x000040030a00c986 */ /* 0x0007e2000c101132 */
[----:B------:R-:W-:-:S13]  /*141c0*/  ISETP.LT.OR P4, PT, R0, 0x42, !P1 ;  /* 0x000000420000780c */ /* 0x000fda0004f81670 */
[----:B------:R-:W4:Y:S01]  /*141d0*/  @!P4 LDG.E.U8 R16, desc[UR50][R222.64+0x41] ;  /* 0x00004132de10c981 */ /* 0x000f22000c1e1100 */
[----:B------:R-:W-:Y:S02]  /*141e0*/  ISETP.LT.OR P3, PT, R0, 0x41, !P6 ;  /* 0x000000410000780c */ /* 0x000fe40007761670 */
[----:B----4-:R-:W-:-:S05]  /*141f0*/  @!P4 PRMT R200, R16, 0x8880, RZ ;  /* 0x0000888010c8c816 */ /* 0x010fca00000000ff */
[----:B0-----:R-:W-:-:S04]  /*14200*/  @!P4 IMAD.MOV.U32 R217, RZ, RZ, R200 ;  /* 0x000000ffffd9c224 */ /* 0x001fc800078e00c8 */
[----:B------:R-:W-:-:S04]  /*14210*/  @!P4 IMAD R2, R217, R18, RZ ;  /* 0x00000012d902c224 */ /* 0x000fc800078e02ff */
[----:B------:R-:W-:-:S05]  /*14220*/  @!P4 IMAD R201, R201, R17, R2 ;  /* 0x00000011c9c9c224 */ /* 0x000fca00078e0202 */
[----:B------:R-:W-:Y:S04]  /*14230*/  @!P4 STG.E.U8 desc[UR50][R10.64+0x41], R201 ;  /* 0x000041c90a00c986 */ /* 0x000fe8000c101132 */
[----:B--2---:R-:W3:Y:S01]  /*14240*/  @!P3 LDG.E.U8 R16, desc[UR50][R220.64+0x40] ;  /* 0x00004032dc10b981 */ /* 0x004ee2000c1e1100 */
[C---:B------:R-:W-:Y:S02]  /*14250*/  ISETP.LT.OR P2, PT, R0.reuse, 0x42, !P6 ;  /* 0x000000420000780c */ /* 0x040fe40007741670 */
[----:B------:R-:W-:Y:S02]  /*14260*/  ISETP.LT.OR P4, PT, R0, 0x49, !P6 ;  /* 0x000000490000780c */ /* 0x000fe40007781670 */
[----:B---3--:R-:W-:-:S05]  /*14270*/  @!P3 PRMT R3, R16, 0x8880, RZ ;  /* 0x000088801003b816 */ /* 0x008fca00000000ff */
[----:B------:R-:W-:-:S04]  /*14280*/  @!P3 IMAD R2, R3, R18, RZ ;  /* 0x000000120302b224 */ /* 0x000fc800078e02ff */
[----:B------:R-:W-:-:S05]  /*14290*/  @!P3 IMAD R202, R202, R17, R2 ;  /* 0x00000011cacab224 */ /* 0x000fca00078e0202 */
[----:B------:R0:W-:Y:S04]  /*142a0*/  @!P3 STG.E.U8 desc[UR50][R36.64+0x40], R202 ;  /* 0x000040ca2400b986 */ /* 0x0001e8000c101132 */
[----:B------:R-:W2:Y:S01]  /*142b0*/  @!P2 LDG.E.U8 R16, desc[UR50][R220.64+0x41] ;  /* 0x00004132dc10a981 */ /* 0x000ea2000c1e1100 */
[----:B------:R-:W-:Y:S02]  /*142c0*/  ISETP.LT.OR P3, PT, R0, 0x4a, !P6 ;  /* 0x0000004a0000780c */ /* 0x000fe40007761670 */
[----:B------:R-:W-:-:S04]  /*142d0*/  @!P4 IADD3 R216, P5, R10, UR41, RZ ;  /* 0x000000290ad8cc10 */ /* 0x000fc8000ffbe0ff */
[----:B------:R-:W-:Y:S01]  /*142e0*/  @!P4 IADD3.X R217, R11, UR40, RZ, P5, !PT ;  /* 0x000000280bd9cc10 */ /* 0x000fe2000affe4ff */
[----:B0-----:R-:W3:Y:S06]  /*142f0*/  LDL.LU.64 R36, [R1+0x1e0] ;  /* 0x0001e00001247983 */ /* 0x001eec0000300a00 */
[----:B------:R-:W-:-:S04]  /*14300*/  @!P3 IADD3 R200, P5, R10, UR41, RZ ;  /* 0x000000290ac8bc10 */ /* 0x000fc8000ffbe0ff */
[----:B------:R-:W-:Y:S02]  /*14310*/  @!P3 IADD3.X R201, R11, UR40, RZ, P5, !PT ;  /* 0x000000280bc9bc10 */ /* 0x000fe4000affe4ff */
[----:B------:R-:W-:Y:S02]  /*14320*/  ISETP.LT.OR P5, PT, R0, 0x49, !P1 ;  /* 0x000000490000780c */ /* 0x000fe40004fa1670 */
[----:B--2---:R-:W-:-:S05]  /*14330*/  @!P2 PRMT R3, R16, 0x8880, RZ ;  /* 0x000088801003a816 */ /* 0x004fca00000000ff */
[----:B------:R-:W-:-:S04]  /*14340*/  @!P2 IMAD R2, R3, R18, RZ ;  /* 0x000000120302a224 */ /* 0x000fc800078e02ff */
[----:B------:R-:W-:-:S05]  /*14350*/  @!P2 IMAD R203, R203, R17, R2 ;  /* 0x00000011cbcba224 */ /* 0x000fca00078e0202 */
[----:B------:R0:W-:Y:S04]  /*14360*/  @!P2 STG.E.U8 desc[UR50][R38.64+0x41], R203 ;  /* 0x000041cb2600a986 */ /* 0x0001e8000c101132 */
[----:B------:R-:W2:Y:S04]  /*14370*/  @!P5 LDG.E.U8 R16, desc[UR50][R222.64+0x48] ;  /* 0x00004832de10d981 */ /* 0x000ea8000c1e1100 */
[----:B0-----:R-:W4:Y:S01]  /*14380*/  LDL.LU.64 R38, [R1+0x1d8] ;  /* 0x0001d80001267983 */ /* 0x001f220000300a00 */
[----:B--2---:R-:W-:-:S05]  /*14390*/  @!P5 PRMT R3, R16, 0x8880, RZ ;  /* 0x000088801003d816 */ /* 0x004fca00000000ff */
[----:B------:R-:W-:-:S04]  /*143a0*/  @!P5 IMAD R2, R3, R18, RZ ;  /* 0x000000120302d224 */ /* 0x000fc800078e02ff */
[----:B------:R-:W-:-:S05]  /*143b0*/  @!P5 IMAD R3, R204, R17, R2 ;  /* 0x00000011cc03d224 */ /* 0x000fca00078e0202 */
[----:B------:R0:W-:Y:S01]  /*143c0*/  @!P5 STG.E.U8 desc[UR50][R10.64+0x48], R3 ;  /* 0x000048030a00d986 */ /* 0x0001e2000c101132 */
[----:B------:R-:W-:-:S13]  /*143d0*/  ISETP.LT.OR P5, PT, R0, 0x4a, !P1 ;  /* 0x0000004a0000780c */ /* 0x000fda0004fa1670 */
[----:B------:R-:W2:Y:S02]  /*143e0*/  @!P5 LDG.E.U8 R16, desc[UR50][R222.64+0x49] ;  /* 0x00004932de10d981 */ /* 0x000ea4000c1e1100 */
[----:B--2---:R-:W-:-:S05]  /*143f0*/  @!P5 PRMT R202, R16, 0x8880, RZ ;  /* 0x0000888010cad816 */ /* 0x004fca00000000ff */
[----:B------:R-:W-:-:S04]  /*14400*/  @!P5 IMAD.MOV.U32 R203, RZ, RZ, R202 ;  /* 0x000000ffffcbd224 */ /* 0x000fc800078e00ca */
[----:B------:R-:W-:-:S04]  /*14410*/  @!P5 IMAD R2, R203, R18, RZ ;  /* 0x00000012cb02d224 */ /* 0x000fc800078e02ff */
[----:B------:R-:W-:-:S05]  /*14420*/  @!P5 IMAD R205, R205, R17, R2 ;  /* 0x00000011cdcdd224 */ /* 0x000fca00078e0202 */
[----:B------:R2:W-:Y:S04]  /*14430*/  @!P5 STG.E.U8 desc[UR50][R10.64+0x49], R205 ;  /* 0x000049cd0a00d986 */ /* 0x0005e8000c101132 */
[----:B------:R-:W0:Y:S01]  /*14440*/  @!P4 LDG.E.U8 R16, desc[UR50][R220.64+0x48] ;  /* 0x00004832dc10c981 */ /* 0x000e22000c1e1100 */
[----:B------:R-:W-:Y:S02]  /*14450*/  ISETP.LT.OR P2, PT, R0, 0x51, !P6 ;  /* 0x000000510000780c */ /* 0x000fe40007741670 */
[----:B0-----:R-:W-:-:S05]  /*14460*/  @!P4 PRMT R3, R16, 0x8880, RZ ;  /* 0x000088801003c816 */ /* 0x001fca00000000ff */
[----:B------:R-:W-:-:S04]  /*14470*/  @!P4 IMAD R2, R3, R18, RZ ;  /* 0x000000120302c224 */ /* 0x000fc800078e02ff */
[----:B------:R-:W-:-:S05]  /*14480*/  @!P4 IMAD R3, R206, R17, R2 ;  /* 0x00000011ce03c224 */ /* 0x000fca00078e0202 */
[----:B------:R0:W-:Y:S04]  /*14490*/  @!P4 STG.E.U8 desc[UR50][R216.64+0x48], R3 ;  /* 0x00004803d800c986 */ /* 0x0001e8000c101132 */
[----:B------:R-:W3:Y:S01]  /*144a0*/  @!P3 LDG.E.U8 R16, desc[UR50][R220.64+0x49] ;  /* 0x00004932dc10b981 */ /* 0x000ee2000c1e1100 */
[----:B------:R-:W-:-:S04]  /*144b0*/  @!P2 IADD3 R202, P5, R10, UR41, RZ ;  /* 0x000000290acaac10 */ /* 0x000fc8000ffbe0ff */
[----:B------:R-:W-:Y:S02]  /*144c0*/  @!P2 IADD3.X R203, R11, UR40, RZ, P5, !PT ;  /* 0x000000280bcbac10 */ /* 0x000fe4000affe4ff */
[----:B------:R-:W-:-:S13]  /*144d0*/  ISETP.LT.OR P5, PT, R0, 0x52, !P6 ;  /* 0x000000520000780c */ /* 0x000fda00077a1670 */
[----:B------:R-:W-:-:S04]  /*144e0*/  @!P5 IADD3 R204, P4, R10, UR41, RZ ;  /* 0x000000290accdc10 */ /* 0x000fc8000ff9e0ff */
[----:B--2---:R-:W-:Y:S02]  /*144f0*/  @!P5 IADD3.X R205, R11, UR40, RZ, P4, !PT ;  /* 0x000000280bcddc10 */ /* 0x004fe4000a7fe4ff */
[----:B------:R-:W-:Y:S02]  /*14500*/  ISETP.LT.OR P4, PT, R0, 0x51, !P1 ;  /* 0x000000510000780c */ /* 0x000fe40004f81670 */
[----:B---3--:R-:W-:-:S05]  /*14510*/  @!P3 PRMT R219, R16, 0x8880, RZ ;  /* 0x0000888010dbb816 */ /* 0x008fca00000000ff */
[----:B------:R-:W-:-:S04]  /*14520*/  @!P3 IMAD R2, R219, R18, RZ ;  /* 0x00000012db02b224 */ /* 0x000fc800078e02ff */
[----:B------:R-:W-:-:S05]  /*14530*/  @!P3 IMAD R207, R207, R17, R2 ;  /* 0x00000011cfcfb224 */ /* 0x000fca00078e0202 */
[----:B------:R2:W-:Y:S04]  /*14540*/  @!P3 STG.E.U8 desc[UR50][R200.64+0x49], R207 ;  /* 0x000049cfc800b986 */ /* 0x0005e8000c101132 */
[----:B------:R-:W0:Y:S02]  /*14550*/  @!P4 LDG.E.U8 R16, desc[UR50][R222.64+0x50] ;  /* 0x00005032de10c981 */ /* 0x000e24000c1e1100 */
[----:B0-----:R-:W-:-:S05]  /*14560*/  @!P4 PRMT R3, R16, 0x8880, RZ ;  /* 0x000088801003c816 */ /* 0x001fca00000000ff */
[----:B------:R-:W-:-:S04]  /*14570*/  @!P4 IMAD R2, R3, R18, RZ ;  /* 0x000000120302c224 */ /* 0x000fc800078e02ff */
[----:B------:R-:W-:-:S05]  /*14580*/  @!P4 IMAD R3, R208, R17, R2 ;  /* 0x00000011d003c224 */ /* 0x000fca00078e0202 */
[----:B------:R0:W-:Y:S01]  /*14590*/  @!P4 STG.E.U8 desc[UR50][R10.64+0x50], R3 ;  /* 0x000050030a00c986 */ /* 0x0001e2000c101132 */
[----:B------:R-:W-:-:S13]  /*145a0*/  ISETP.LT.OR P4, PT, R0, 0x52, !P1 ;  /* 0x000000520000780c */ /* 0x000fda0004f81670 */
[----:B------:R-:W3:Y:S02]  /*145b0*/  @!P4 LDG.E.U8 R16, desc[UR50][R222.64+0x51] ;  /* 0x00005132de10c981 */ /* 0x000ee4000c1e1100 */
[----:B---3--:R-:W-:-:S05]  /*145c0*/  @!P4 PRMT R206, R16, 0x8880, RZ ;  /* 0x0000888010cec816 */ /* 0x008fca00000000ff */
[----:B--2---:R-:W-:-:S04]  /*145d0*/  @!P4 IMAD.MOV.U32 R201, RZ, RZ, R206 ;  /* 0x000000ffffc9c224 */ /* 0x004fc800078e00ce */
[----:B------:R-:W-:-:S04]  /*145e0*/  @!P4 IMAD R2, R201, R18, RZ ;  /* 0x00000012c902c224 */ /* 0x000fc800078e02ff */
[----:B------:R-:W-:-:S05]  /*145f0*/  @!P4 IMAD R209, R209, R17, R2 ;  /* 0x00000011d1d1c224 */ /* 0x000fca00078e0202 */
[----:B------:R-:W-:Y:S04]  /*14600*/  @!P4 STG.E.U8 desc[UR50][R10.64+0x51], R209 ;  /* 0x000051d10a00c986 */ /* 0x000fe8000c101132 */
[----:B------:R-:W0:Y:S02]  /*14610*/  @!P2 LDG.E.U8 R16, desc[UR50][R220.64+0x50] ;  /* 0x00005032dc10a981 */ /* 0x000e24000c1e1100 */
[----:B0-----:R-:W-:-:S05]  /*14620*/  @!P2 PRMT R3, R16, 0x8880, RZ ;  /* 0x000088801003a816 */ /* 0x001fca00000000ff */
[----:B------:R-:W-:-:S04]  /*14630*/  @!P2 IMAD R2, R3, R18, RZ ;  /* 0x000000120302a224 */ /* 0x000fc800078e02ff */
[----:B------:R-:W-:-:S05]  /*14640*/  @!P2 IMAD R3, R210, R17, R2 ;  /* 0x00000011d203a224 */ /* 0x000fca00078e0202 */
[----:B------:R0:W-:Y:S04]  /*14650*/  @!P2 STG.E.U8 desc[UR50][R202.64+0x50], R3 ;  /* 0x00005003ca00a986 */ /* 0x0001e8000c101132 */
[----:B------:R-:W2:Y:S02]  /*14660*/  @!P5 LDG.E.U8 R16, desc[UR50][R220.64+0x51] ;  /* 0x00005132dc10d981 */ /* 0x000ea4000c1e1100 */
[----:B--2---:R-:W-:-:S05]  /*14670*/  @!P5 PRMT R207, R16, 0x8880, RZ ;  /* 0x0000888010cfd816 */ /* 0x004fca00000000ff */
[----:B------:R-:W-:-:S04]  /*14680*/  @!P5 IMAD R2, R207, R18, RZ ;  /* 0x00000012cf02d224 */ /* 0x000fc800078e02ff */
[----:B------:R-:W-:-:S05]  /*14690*/  @!P5 IMAD R211, R211, R17, R2 ;  /* 0x00000011d3d3d224 */ /* 0x000fca00078e0202 */
[----:B------:R2:W-:Y:S01]  /*146a0*/  @!P5 STG.E.U8 desc[UR50][R204.64+0x51], R211 ;  /* 0x000051d3cc00d986 */ /* 0x0005e2000c101132 */
[----:B------:R-:W-:-:S13]  /*146b0*/  ISETP.LT.OR P5, PT, R0, 0x59, !P1 ;  /* 0x000000590000780c */ /* 0x000fda0004fa1670 */
[----:B------:R-:W0:Y:S02]  /*146c0*/  @!P5 LDG.E.U8 R16, desc[UR50][R222.64+0x58] ;  /* 0x00005832de10d981 */ /* 0x000e24000c1e1100 */
[----:B0-----:R-:W-:-:S05]  /*146d0*/  @!P5 PRMT R3, R16, 0x8880, RZ ;  /* 0x000088801003d816 */ /* 0x001fca00000000ff */
[----:B------:R-:W-:-:S04]  /*146e0*/  @!P5 IMAD R2, R3, R18, RZ ;  /* 0x000000120302d224 */ /* 0x000fc800078e02ff */
[----:B------:R-:W-:-:S05]  /*146f0*/  @!P5 IMAD R3, R212, R17, R2 ;  /* 0x00000011d403d224 */ /* 0x000fca00078e0202 */
[----:B------:R0:W-:Y:S01]  /*14700*/  @!P5 STG.E.U8 desc[UR50][R10.64+0x58], R3 ;  /* 0x000058030a00d986 */ /* 0x0001e2000c101132 */
[----:B------:R-:W-:-:S13]  /*14710*/  ISETP.LT.OR P5, PT, R0, 0x5a, !P1 ;  /* 0x0000005a0000780c */ /* 0x000fda0004fa1670 */
[----:B------:R-:W3:Y:S01]  /*14720*/  @!P5 LDG.E.U8 R16, desc[UR50][R222.64+0x59] ;  /* 0x00005932de10d981 */ /* 0x000ee2000c1e1100 */
[----:B------:R-:W-:Y:S02]  /*14730*/  ISETP.LT.OR P3, PT, R0, 0x59, !P6 ;  /* 0x000000590000780c */ /* 0x000fe40007761670 */
[----:B---3--:R-:W-:-:S05]  /*14740*/  @!P5 PRMT R206, R16, 0x8880, RZ ;  /* 0x0000888010ced816 */ /* 0x008fca00000000ff */
[----:B--2---:R-:W-:-:S04]  /*14750*/  @!P5 IMAD.MOV.U32 R205, RZ, RZ, R206 ;  /* 0x000000ffffcdd224 */ /* 0x004fc800078e00ce */
[----:B------:R-:W-:-:S04]  /*14760*/  @!P5 IMAD R2, R205, R18, RZ ;  /* 0x00000012cd02d224 */ /* 0x000fc800078e02ff */
[----:B------:R-:W-:-:S05]  /*14770*/  @!P5 IMAD R213, R213, R17, R2 ;  /* 0x00000011d5d5d224 */ /* 0x000fca00078e0202 */
[----:B------:R-:W-:Y:S04]  /*14780*/  @!P5 STG.E.U8 desc[UR50][R10.64+0x59], R213 ;  /* 0x000059d50a00d986 */ /* 0x000fe8000c101132 */
[----:B------:R-:W0:Y:S01]  /*14790*/  @!P3 LDG.E.U8 R16, desc[UR50][R220.64+0x58] ;  /* 0x00005832dc10b981 */ /* 0x000e22000c1e1100 */
[----:B------:R-:W-:-:S04]  /*147a0*/  @!P3 IADD3 R200, P4, R10, UR41, RZ ;  /* 0x000000290ac8bc10 */ /* 0x000fc8000ff9e0ff */
[----:B------:R-:W-:Y:S02]  /*147b0*/  @!P3 IADD3.X R201, R11, UR40, RZ, P4, !PT ;  /* 0x000000280bc9bc10 */ /* 0x000fe4000a7fe4ff */
[----:B------:R-:W-:Y:S02]  /*147c0*/  ISETP.LT.OR P4, PT, R0, 0x5a, !P6 ;  /* 0x0000005a0000780c */ /* 0x000fe40007781670 */
[----:B0-----:R-:W-:-:S05]  /*147d0*/  @!P3 PRMT R3, R16, 0x8880, RZ ;  /* 0x000088801003b816 */ /* 0x001fca00000000ff */
[----:B------:R-:W-:-:S04]  /*147e0*/  @!P3 IMAD R2, R3, R18, RZ ;  /* 0x000000120302b224 */ /* 0x000fc800078e02ff */
[----:B------:R-:W-:-:S05]  /*147f0*/  @!P3 IMAD R3, R214, R17, R2 ;  /* 0x00000011d603b224 */ /* 0x000fca00078e0202 */
[----:B------:R0:W-:Y:S04]  /*14800*/  @!P3 STG.E.U8 desc[UR50][R200.64+0x58], R3 ;  /* 0x00005803c800b986 */ /* 0x0001e8000c101132 */
[----:B------:R-:W2:Y:S01]  /*14810*/  @!P4 LDG.E.U8 R16, desc[UR50][R220.64+0x59] ;  /* 0x00005932dc10c981 */ /* 0x000ea2000c1e1100 */
[----:B------:R-:W-:-:S04]  /*14820*/  @!P4 IADD3 R202, P2, R10, UR41, RZ ;  /* 0x000000290acacc10 */ /* 0x000fc8000ff5e0ff */
[----:B------:R-:W-:Y:S02]  /*14830*/  @!P4 IADD3.X R203, R11, UR40, RZ, P2, !PT ;  /* 0x000000280bcbcc10 */ /* 0x000fe400097fe4ff */
[----:B------:R-:W-:Y:S02]  /*14840*/  LOP3.LUT P2, RZ, R19, 0x8, RZ, 0xc0, !PT ;  /* 0x0000000813ff7812 */ /* 0x000fe4000784c0ff */
[----:B--2---:R-:W-:-:S05]  /*14850*/  @!P4 PRMT R209, R16, 0x8880, RZ ;  /* 0x0000888010d1c816 */ /* 0x004fca00000000ff */
[----:B------:R-:W-:-:S04]  /*14860*/  @!P4 IMAD R2, R209, R18, RZ ;  /* 0x00000012d102c224 */ /* 0x000fc800078e02ff */
[----:B------:R-:W-:-:S05]  /*14870*/  @!P4 IMAD R215, R215, R17, R2 ;  /* 0x00000011d7d7c224 */ /* 0x000fca00078e0202 */
[----:B------:R-:W-:Y:S01]  /*14880*/  @!P4 STG.E.U8 desc[UR50][R202.64+0x59], R215 ;  /* 0x000059d7ca00c986 */ /* 0x000fe2000c101132 */
[----:B------:R-:W-:-:S13]  /*14890*/  ISETP.LT.OR P4, PT, R0, 0x41, !P2 ;  /* 0x000000410000780c */ /* 0x000fda0005781670 */
[----:B------:R-:W0:Y:S02]  /*148a0*/  @!P4 LDG.E.U8 R16, desc[UR50][R236.64+0x40] ;  /* 0x00004032ec10c981 */ /* 0x000e24000c1e1100 */
[----:B0-----:R-:W-:-:S05]  /*148b0*/  @!P4 PRMT R3, R16, 0x8880, RZ ;  /* 0x000088801003c816 */ /* 0x001fca00000000ff */
[----:B------:R-:W-:-:S04]  /*148c0*/  @!P4 IMAD R2, R3, R18, RZ ;  /* 0x000000120302c224 */ /* 0x000fc800078e02ff */
[----:B------:R-:W-:-:S05]  /*148d0*/  @!P4 IMAD R3, R184, R17, R2 ;  /* 0x00000011b803c224 */ /* 0x000fca00078e0202 */
[----:B------:R0:W-:Y:S01]  /*148e0*/  @!P4 STG.E.U8 desc[UR50][R8.64+0x40], R3 ;  /* 0x000040030800c986 */ /* 0x0001e2000c101132 */
[----:B------:R-:W-:-:S13]  /*148f0*/  ISETP.LT.OR P4, PT, R0, 0x42, !P2 ;  /* 0x000000420000780c */ /* 0x000fda0005781670 */
[----:B------:R-:W2:Y:S01]  /*14900*/  @!P4 LDG.E.U8 R16, desc[UR50][R236.64+0x41] ;  /* 0x00004132ec10c981 */ /* 0x000ea2000c1e1100 */
[C---:B------:R-:W-:Y:S02]  /*14910*/  ISETP.LT.OR P1, PT, R0.reuse, 0x61, !P6 ;  /* 0x000000610000780c */ /* 0x040fe40007721670 */
[----:B------:R-:W-:-:S11]  /*14920*/  ISETP.LT.OR P3, PT, R0, 0x62, !P6 ;  /* 0x000000620000780c */ /* 0x000fd60007761670 */
[----:B------:R-:W-:-:S04]  /*14930*/  @!P1 IADD3 R204, P5, R10, UR41, RZ ;  /* 0x000000290acc9c10 */ /* 0x000fc8000ffbe0ff */
[----:B------:R-:W-:Y:S02]  /*14940*/  @!P1 IADD3.X R205, R11, UR40, RZ, P5, !PT ;  /* 0x000000280bcd9c10 */ /* 0x000fe4000affe4ff */
[----:B------:R-:W-:-:S04]  /*14950*/  @!P3 IADD3 R206, P5, R10, UR41, RZ ;  /* 0x000000290acebc10 */ /* 0x000fc8000ffbe0ff */
[----:B------:R-:W-:Y:S02]  /*14960*/  @!P3 IADD3.X R207, R11, UR40, RZ, P5, !PT ;  /* 0x000000280bcfbc10 */ /* 0x000fe4000affe4ff */
[----:B------:R-:W-:Y:S02]  /*14970*/  LOP3.LUT P3, RZ, R19, 0x80, RZ, 0xc0, !PT ;  /* 0x0000008013ff7812 */ /* 0x000fe4000786c0ff */
[----:B--2---:R-:W-:-:S05]  /*14980*/  @!P4 PRMT R201, R16, 0x8880, RZ ;  /* 0x0000888010c9c816 */ /* 0x004fca00000000ff */
[----:B------:R-:W-:-:S04]  /*14990*/  @!P4 IMAD R2, R201, R18, RZ ;  /* 0x00000012c902c224 */ /* 0x000fc800078e02ff */
[----:B------:R-:W-:-:S05]  /*149a0*/  @!P4 IMAD R201, R185, R17, R2 ;  /* 0x00000011b9c9c224 */ /* 0x000fca00078e0202 */
[----:B------:R2:W-:Y:S01]  /*149b0*/  @!P4 STG.E.U8 desc[UR50][R8.64+0x41], R201 ;  /* 0x000041c90800c986 */ /* 0x0005e2000c101132 */
[----:B------:R-:W-:-:S13]  /*149c0*/  ISETP.LT.OR P4, PT, R0, 0x41, !P3 ;  /* 0x000000410000780c */ /* 0x000fda0005f81670 */
[----:B------:R-:W0:Y:S01]  /*149d0*/  @!P4 LDG.E.U8 R16, desc[UR50][R234.64+0x40] ;  /* 0x00004032ea10c981 */ /* 0x000e22000c1e1100 */
[----:B------:R-:W-:-:S04]  /*149e0*/  @!P4 IADD3 R184, P5, R8, UR41, RZ ;  /* 0x0000002908b8cc10 */ /* 0x000fc8000ffbe0ff */
[----:B------:R-:W-:Y:S02]  /*149f0*/  @!P4 IADD3.X R185, R9, UR40, RZ, P5, !PT ;  /* 0x0000002809b9cc10 */ /* 0x000fe4000affe4ff */
[----:B0-----:R-:W-:-:S05]  /*14a00*/  @!P4 PRMT R3, R16, 0x8880, RZ ;  /* 0x000088801003c816 */ /* 0x001fca00000000ff */
[----:B------:R-:W-:-:S04]  /*14a10*/  @!P4 IMAD R2, R3, R18, RZ ;  /* 0x000000120302c224 */ /* 0x000fc800078e02ff */
[----:B------:R-:W-:-:S05]  /*14a20*/  @!P4 IMAD R3, R186, R17, R2 ;  /* 0x00000011ba03c224 */ /* 0x000fca00078e0202 */
[----:B------:R0:W-:Y:S01]  /*14a30*/  @!P4 STG.E.U8 desc[UR50][R184.64+0x40], R3 ;  /* 0x00004003b800c986 */ /* 0x0001e2000c101132 */
[----:B------:R-:W-:-:S13]  /*14a40*/  ISETP.LT.OR P4, PT, R0, 0x42, !P3 ;  /* 0x000000420000780c */ /* 0x000fda0005f81670 */
[----:B------:R-:W3:Y:S01]  /*14a50*/  @!P4 LDG.E.U8 R16, desc[UR50][R234.64+0x41] ;  /* 0x00004132ea10c981 */ /* 0x000ee2000c1e1100 */
[----:B------:R-:W-:-:S04]  /*14a60*/  @!P4 IADD3 R200, P5, R8, UR41, RZ ;  /* 0x0000002908c8cc10 */ /* 0x000fc8000ffbe0ff */
[----:B--2---:R-:W-:Y:S02]  /*14a70*/  @!P4 IADD3.X R201, R9, UR40, RZ, P5, !PT ;  /* 0x0000002809c9cc10 */ /* 0x004fe4000affe4ff */
[----:B---3--:R-:W-:-:S05]  /*14a80*/  @!P4 PRMT R203, R16, 0x8880, RZ ;  /* 0x0000888010cbc816 */ /* 0x008fca00000000ff */
        /* <DEDUP_REMOVED lines=10> */
[----:B------:R-:W2:Y:S02]  /*14b30*/  @!P4 LDG.E.U8 R16, desc[UR50][R236.64+0x49] ;  /* 0x00004932ec10c981 */ /* 0x000ea4000c1e1100 */
        /* <DEDUP_REMOVED lines=13> */
[----:B------:R-:W2:Y:S01]  /*14c10*/  @!P4 LDG.E.U8 R16, desc[UR50][R234.64+0x49] ;  /* 0x00004932ea10c981 */ /* 0x000ea2000c1e1100 */
[----:B------:R-:W-:-:S04]  /*14c20*/  @!P4 IADD3 R186, P5, R8, UR41, RZ ;  /* 0x0000002908bacc10 */ /* 0x000fc8000ffbe0ff */
[----:B------:R-:W-:Y:S02]  /*14c30*/  @!P4 IADD3.X R187, R9, UR40, RZ, P5, !PT ;  /* 0x0000002809bbcc10 */ /* 0x000fe4000affe4ff */
        /* <DEDUP_REMOVED lines=15> */
[----:B------:R-:W-:Y:S01]  /*14d30*/  @!P4 STG.E.U8 desc[UR50][R8.64+0x51], R193 ;  /* 0x000051c10800c986 */ /* 0x000fe2000c101132 */
        /* <DEDUP_REMOVED lines=38> */
[----:B------:R-:W-:Y:S02]  /*14fa0*/  @!P4 IADD3 R186, P5, R8, UR41, RZ ;  /* 0x0000002908bacc10 */ /* 0x000fe4000ffbe0ff */
[----:B0-----:R-:W-:Y:S02]  /*14fb0*/  P2R R3, PR, RZ, 0x8 ;  /* 0x00000008ff037803 */ /* 0x001fe40000000000 */
[----:B------:R-:W-:Y:S02]  /*14fc0*/  @!P4 IADD3.X R187, R9, UR40, RZ, P5, !PT ;  /* 0x0000002809bbcc10 */ /* 0x000fe4000affe4ff */
[----:B------:R-:W-:Y:S02]  /*14fd0*/  LOP3.LUT P3, RZ, R19, 0x4, RZ, 0xc0, !PT ;  /* 0x0000000413ff7812 */ /* 0x000fe4000786c0ff */
[----:B--2---:R-:W-:-:S05]  /*14fe0*/  @!P4 PRMT R189, R16, 0x8880, RZ ;  /* 0x0000888010bdc816 */ /* 0x004fca00000000ff */
        /* <DEDUP_REMOVED lines=10> */
[----:B------:R-:W3:Y:S01]  /*15090*/  @!P4 LDG.E.U8 R16, desc[UR50][R14.64+0x41] ;  /* 0x000041320e10c981 */ /* 0x000ee2000c1e1100 */
[----:B------:R-:W-:Y:S02]  /*150a0*/  LOP3.LUT P2, RZ, R19, 0x40, RZ, 0xc0, !PT ;  /* 0x0000004013ff7812 */ /* 0x000fe4000784c0ff */
[----:B---3--:R-:W-:-:S05]  /*150b0*/  @!P4 PRMT R168, R16, 0x8880, RZ ;  /* 0x0000888010a8c816 */ /* 0x008fca00000000ff */
[----:B0-----:R-:W-:-:S04]  /*150c0*/  @!P4 IMAD.MOV.U32 R187, RZ, RZ, R168 ;  /* 0x000000ffffbbc224 */ /* 0x001fc800078e00a8 */
        /* <DEDUP_REMOVED lines=56> */
[----:B------:R-:W-:-:S04]  /*15450*/  @!P4 IMAD R2, R169, R18, RZ ;  /* 0x00000012a902c224 */ /* 0x000fc800078e02ff */
[----:B------:R-:W-:-:S05]  /*15460*/  @!P4 IMAD R177, R177, R17, R2 ;  /* 0x00000011b1b1c224 */ /* 0x000fca00078e0202 */
[----:B------:R-:W-:Y:S01]  /*15470*/  @!P4 STG.E.U8 desc[UR50][R4.64+0x51], R177 ;  /* 0x000051b10400c986 */ /* 0x000fe2000c101132 */
[----:B------:R-:W-:-:S13]  /*15480*/  ISETP.LT.OR P4, PT, R0, 0x51, !P2 ;  /* 0x000000510000780c */ /* 0x000fda0005781670 */
[----:B------:R-:W2:Y:S01]  /*15490*/  @!P4 LDG.E.U8 R16, desc[UR50][R232.64+0x50] ;  /* 0x00005032e810c981 */ /* 0x000ea2000c1e1100 */
[----:B------:R-:W-:-:S04]  /*154a0*/  @!P4 IADD3 R168, P5, R4, UR41, RZ ;  /* 0x0000002904a8cc10 */ /* 0x000fc8000ffbe0ff */
[----:B------:R-:W-:Y:S02]  /*154b0*/  @!P4 IADD3.X R169, R5, UR40, RZ, P5, !PT ;  /* 0x0000002805a9cc10 */ /* 0x000fe4000affe4ff */
[----:B--2---:R-:W-:-:S05]  /*154c0*/  @!P4 PRMT R171, R16, 0x8880, RZ ;  /* 0x0000888010abc816 */ /* 0x004fca00000000ff */
[----:B------:R-:W-:-:S04]  /*154d0*/  @!P4 IMAD R2, R171, R18, RZ ;  /* 0x00000012ab02c224 */ /* 0x000fc800078e02ff */
[----:B0-----:R-:W-:-:S05]  /*154e0*/  @!P4 IMAD R173, R178, R17, R2 ;  /* 0x00000011b2adc224 */ /* 0x001fca00078e0202 */
        /* <DEDUP_REMOVED lines=31> */
[----:B------:R-:W-:Y:S02]  /*156e0*/  @!P4 IADD3 R170, P5, R4, UR41, RZ ;  /* 0x0000002904aacc10 */ /* 0x000fe4000ffbe0ff */
[----:B------:R-:W-:Y:S02]  /*156f0*/  LOP3.LUT P1, RZ, R19, 0x100, RZ, 0xc0, !PT ;  /* 0x0000010013ff7812 */ /* 0x000fe4000782c0ff */
[----:B------:R-:W-:Y:S02]  /*15700*/  @!P4 IADD3.X R171, R5, UR40, RZ, P5, !PT ;  /* 0x0000002805abcc10 */ /* 0x000fe4000affe4ff */
[----:B--2---:R-:W-:-:S05]  /*15710*/  @!P4 PRMT R175, R16, 0x8880, RZ ;  /* 0x0000888010afc816 */ /* 0x004fca00000000ff */
[----:B------:R-:W-:-:S04]  /*15720*/  @!P4 IMAD R2, R175, R18, RZ ;  /* 0x00000012af02c224 */ /* 0x000fc800078e02ff */
[----:B------:R-:W-:-:S05]  /*15730*/  @!P4 IMAD R183, R183, R17, R2 ;  /* 0x00000011b7b7c224 */ /* 0x000fca00078e0202 */
[----:B------:R2:W-:Y:S01]  /*15740*/  @!P4 STG.E.U8 desc[UR50][R170.64+0x59], R183 ;  /* 0x000059b7aa00c986 */ /* 0x0005e2000c101132 */
[----:B------:R-:W-:-:S13]  /*15750*/  ISETP.LT.OR P4, PT, R0, 0x41, !P1 ;  /* 0x000000410000780c */ /* 0x000fda0004f81670 */
[----:B------:R-:W3:Y:S01]  /*15760*/  @!P4 LDG.E.U8 R16, desc[UR50][R12.64+0x40] ;  /* 0x000040320c10c981 */ /* 0x000ee2000c1e1100 */
[----:B0-----:R-:W-:Y:S01]  /*15770*/  @!P4 IMAD.MOV.U32 R168, RZ, RZ, R6 ;  /* 0x000000ffffa8c224 */ /* 0x001fe200078e0006 */
[----:B---3--:R-:W-:-:S05]  /*15780*/  @!P4 PRMT R169, R16, 0x8880, RZ ;  /* 0x0000888010a9c816 */ /* 0x008fca00000000ff */
[----:B------:R-:W-:Y:S02]  /*15790*/  @!P4 IMAD R2, R169, R18, RZ ;  /* 0x00000012a902c224 */ /* 0x000fe400078e02ff */
[----:B------:R-:W-:Y:S02]  /*157a0*/  @!P4 IMAD.MOV.U32 R169, RZ, RZ, R23 ;  /* 0x000000ffffa9c224 */ /* 0x000fe400078e0017 */
[----:B------:R-:W-:-:S05]  /*157b0*/  @!P4 IMAD R173, R152, R17, R2 ;  /* 0x0000001198adc224 */ /* 0x000fca00078e0202 */
[----:B------:R0:W-:Y:S01]  /*157c0*/  @!P4 STG.E.U8 desc[UR50][R168.64+0x40], R173 ;  /* 0x000040ada800c986 */ /* 0x0001e2000c101132 */
[----:B------:R-:W-:-:S13]  /*157d0*/  ISETP.LT.OR P4, PT, R0, 0x42, !P1 ;  /* 0x000000420000780c */ /* 0x000fda0004f81670 */
[----:B------:R-:W2:Y:S01]  /*157e0*/  @!P4 LDG.E.U8 R16, desc[UR50][R12.64+0x41] ;  /* 0x000041320c10c981 */ /* 0x000ea2000c1e1100 */
[----:B------:R-:W-:Y:S01]  /*157f0*/  @!P4 IMAD.MOV.U32 R152, RZ, RZ, R6 ;  /* 0x000000ffff98c224 */ /* 0x000fe200078e0006 */
[----:B--2---:R-:W-:-:S05]  /*15800*/  @!P4 PRMT R171, R16, 0x8880, RZ ;  /* 0x0000888010abc816 */ /* 0x004fca00000000ff */
[----:B------:R-:W-:-:S04]  /*15810*/  @!P4 IMAD R2, R171, R18, RZ ;  /* 0x00000012ab02c224 */ /* 0x000fc800078e02ff */
[----:B------:R-:W-:Y:S02]  /*15820*/  @!P4 IMAD R175, R153, R17, R2 ;  /* 0x0000001199afc224 */ /* 0x000fe400078e0202 */
[----:B------:R-:W-:-:S05]  /*15830*/  @!P4 IMAD.MOV.U32 R153, RZ, RZ, R23 ;  /* 0x000000ffff99c224 */ /* 0x000fca00078e0017 */
        /* <DEDUP_REMOVED lines=8> */
[----:B------:R-:W-:Y:S01]  /*158c0*/  @!P4 STG.E.U8 desc[UR50][R170.64+0x40], R169 ;  /* 0x000040a9aa00c986 */ /* 0x000fe2000c101132 */
[----:B------:R-:W-:-:S13]  /*158d0*/  ISETP.LT.OR P4, PT, R0, 0x42, !P0 ;  /* 0x000000420000780c */ /* 0x000fda0004781670 */
[----:B------:R-:W3:Y:S01]  /*158e0*/  @!P4 LDG.E.U8 R16, desc[UR50][R20.64+0x41] ;  /* 0x000041321410c981 */ /* 0x000ee2000c1e1100 */
[----:B--2---:R-:W-:-:S04]  /*158f0*/  @!P4 IADD3 R152, P5, R6, UR41, RZ ;  /* 0x000000290698cc10 */ /* 0x004fc8000ffbe0ff */
[----:B------:R-:W-:Y:S02]  /*15900*/  @!P4 IADD3.X R153, R23, UR40, RZ, P5, !PT ;  /* 0x000000281799cc10 */ /* 0x000fe4000affe4ff */
[----:B---3--:R-:W-:-:S05]  /*15910*/  @!P4 PRMT R173, R16, 0x8880, RZ ;  /* 0x0000888010adc816 */ /* 0x008fca00000000ff */
        /* <DEDUP_REMOVED lines=45> */
[----:B0-----:R-:W-:Y:S01]  /*15bf0*/  @!P4 MOV R152, R6 ;  /* 0x000000060098c202 */ /* 0x001fe20000000f00 */
        /* <DEDUP_REMOVED lines=46> */
[----:B------:R-:W3:Y:S01]  /*15ee0*/  @!P4 LDG.E.U8 R16, desc[UR50][R20.64+0x59] ;  /* 0x000059321410c981 */ /* 0x000ee2000c1e1100 */
[----:B0-----:R-:W-:Y:S02]  /*15ef0*/  @!P4 IADD3 R152, P5, R6, UR41, RZ ;  /* 0x000000290698cc10 */ /* 0x001fe4000ffbe0ff */
[----:B------:R-:W-:Y:S02]  /*15f00*/  P2R R156, PR, RZ, 0x2 ;  /* 0x00000002ff9c7803 */ /* 0x000fe40000000000 */
[----:B------:R-:W-:Y:S02]  /*15f10*/  @!P4 IADD3.X R153, R23, UR40, RZ, P5, !PT ;  /* 0x000000281799cc10 */ /* 0x000fe4000affe4ff */
[----:B------:R-:W-:Y:S02]  /*15f20*/  LOP3.LUT P1, RZ, R19, 0x10, RZ, 0xc0, !PT ;  /* 0x0000001013ff7812 */ /* 0x000fe4000782c0ff */
[----:B---3--:R-:W-:-:S05]  /*15f30*/  @!P4 PRMT R159, R16, 0x8880, RZ ;  /* 0x00008880109fc816 */ /* 0x008fca00000000ff */
        /* <DEDUP_REMOVED lines=11> */
[----:B------:R-:W-:Y:S02]  /*15ff0*/  ISETP.LT.OR P3, PT, R0, 0x61, !P6 ;  /* 0x000000610000780c */ /* 0x000fe40007761670 */
[----:B---3--:R-:W-:-:S05]  /*16000*/  @!P4 PRMT R136, R16, 0x8880, RZ ;  /* 0x000088801088c816 */ /* 0x008fca00000000ff */
[----:B0-----:R-:W-:-:S04]  /*16010*/  @!P4 IMAD.MOV.U32 R153, RZ, RZ, R136 ;  /* 0x000000ffff99c224 */ /* 0x001fc800078e0088 */
[----:B------:R-:W-:-:S04]  /*16020*/  @!P4 IMAD R2, R153, R18, RZ ;  /* 0x000000129902c224 */ /* 0x000fc800078e02ff */
[----:B------:R-:W-:-:S05]  /*16030*/  @!P4 IMAD R153, R137, R17, R2 ;  /* 0x000000118999c224 */ /* 0x000fca00078e0202 */
[----:B------:R0:W-:Y:S04]  /*16040*/  @!P4 STG.E.U8 desc[UR50][R10.64+0x61], R153 ;  /* 0x000061990a00c986 */ /* 0x0001e8000c101132 */
[----:B------:R-:W2:Y:S01]  /*16050*/  @!P3 LDG.E.U8 R16, desc[UR50][R220.64+0x60] ;  /* 0x00006032dc10b981 */ /* 0x000ea2000c1e1100 */
[----:B------:R-:W-:Y:S02]  /*16060*/  P2R R172, PR, RZ, 0x4 ;  /* 0x00000004ffac7803 */ /* 0x000fe40000000000 */
[C---:B------:R-:W-:Y:S02]  /*16070*/  ISETP.LT.OR P2, PT, R0.reuse, 0x62, !P6 ;  /* 0x000000620000780c */ /* 0x040fe40007741670 */
[----:B------:R-:W-:Y:S02]  /*16080*/  ISETP.LT.OR P4, PT, R0, 0x69, !P6 ;  /* 0x000000690000780c */ /* 0x000fe40007781670 */
[----:B--2---:R-:W-:-:S05]  /*16090*/  @!P3 PRMT R155, R16, 0x8880, RZ ;  /* 0x00008880109bb816 */ /* 0x004fca00000000ff */
[----:B------:R-:W-:-:S04]  /*160a0*/  @!P3 IMAD R2, R155, R18, RZ ;  /* 0x000000129b02b224 */ /* 0x000fc800078e02ff */
[----:B------:R-:W-:-:S05]  /*160b0*/  @!P3 IMAD R155, R138, R17, R2 ;  /* 0x000000118a9bb224 */ /* 0x000fca00078e0202 */
[----:B------:R2:W-:Y:S04]  /*160c0*/  @!P3 STG.E.U8 desc[UR50][R204.64+0x60], R155 ;  /* 0x0000609bcc00b986 */ /* 0x0005e8000c101132 */
[----:B------:R-:W3:Y:S01]  /*160d0*/  @!P2 LDG.E.U8 R16, desc[UR50][R220.64+0x61] ;  /* 0x00006132dc10a981 */ /* 0x000ee2000c1e1100 */
[----:B------:R-:W-:Y:S02]  /*160e0*/  ISETP.LT.OR P3, PT, R0, 0x6a, !P6 ;  /* 0x0000006a0000780c */ /* 0x000fe40007761670 */
[----:B------:R-:W-:-:S04]  /*160f0*/  @!P4 IADD3 R136, P5, R10, UR41, RZ ;  /* 0x000000290a88cc10 */ /* 0x000fc8000ffbe0ff */
[----:B------:R-:W-:-:S07]  /*16100*/  @!P4 IADD3.X R137, R11, UR40, RZ, P5, !PT ;  /* 0x000000280b89cc10 */ /* 0x000fce000affe4ff */
[----:B------:R-:W-:-:S04]  /*16110*/  @!P3 IADD3 R152, P5, R10, UR41, RZ ;  /* 0x000000290a98bc10 */ /* 0x000fc8000ffbe0ff */
[----:B0-----:R-:W-:Y:S02]  /*16120*/  @!P3 IADD3.X R153, R11, UR40, RZ, P5, !PT ;  /* 0x000000280b99bc10 */ /* 0x001fe4000affe4ff */
[----:B------:R-:W-:Y:S02]  /*16130*/  ISETP.LT.OR P5, PT, R0, 0x69, !P1 ;  /* 0x000000690000780c */ /* 0x000fe40004fa1670 */
[----:B---3--:R-:W-:-:S05]  /*16140*/  @!P2 PRMT R157, R16, 0x8880, RZ ;  /* 0x00008880109da816 */ /* 0x008fca00000000ff */
        /* <DEDUP_REMOVED lines=9> */
[----:B------:R-:W3:Y:S02]  /*161e0*/  @!P5 LDG.E.U8 R16, desc[UR50][R222.64+0x69] ;  /* 0x00006932de10d981 */ /* 0x000ee4000c1e1100 */
[----:B---3--:R-:W-:-:S05]  /*161f0*/  @!P5 PRMT R138, R16, 0x8880, RZ ;  /* 0x00008880108ad816 */ /* 0x008fca00000000ff */
[----:B0-----:R-:W-:-:S04]  /*16200*/  @!P5 IMAD.MOV.U32 R139, RZ, RZ, R138 ;  /* 0x000000ffff8bd224 */ /* 0x001fc800078e008a */
[----:B------:R-:W-:-:S04]  /*16210*/  @!P5 IMAD R2, R139, R18, RZ ;  /* 0x000000128b02d224 */ /* 0x000fc800078e02ff */
[----:B------:R-:W-:-:S05]  /*16220*/  @!P5 IMAD R141, R141, R17, R2 ;  /* 0x000000118d8dd224 */ /* 0x000fca00078e0202 */
[----:B------:R0:W-:Y:S04]  /*16230*/  @!P5 STG.E.U8 desc[UR50][R10.64+0x69], R141 ;  /* 0x0000698d0a00d986 */ /* 0x0001e8000c101132 */
[----:B------:R-:W2:Y:S01]  /*16240*/  @!P4 LDG.E.U8 R16, desc[UR50][R220.64+0x68] ;  /* 0x00006832dc10c981 */ /* 0x000ea2000c1e1100 */
[----:B------:R-:W-:Y:S02]  /*16250*/  ISETP.LT.OR P2, PT, R0, 0x71, !P6 ;  /* 0x000000710000780c */ /* 0x000fe40007741670 */
[----:B--2---:R-:W-:-:S05]  /*16260*/  @!P4 PRMT R155, R16, 0x8880, RZ ;  /* 0x00008880109bc816 */ /* 0x004fca00000000ff */
        /* <DEDUP_REMOVED lines=25> */
[----:B------:R-:W-:Y:S04]  /*16400*/  @!P4 STG.E.U8 desc[UR50][R10.64+0x71], R145 ;  /* 0x000071910a00c986 */ /* 0x000fe8000c101132 */
[----:B------:R-:W2:Y:S02]  /*16410*/  @!P2 LDG.E.U8 R16, desc[UR50][R220.64+0x70] ;  /* 0x00007032dc10a981 */ /* 0x000ea4000c1e1100 */
[----:B--2---:R-:W-:-:S05]  /*16420*/  @!P2 PRMT R137, R16, 0x8880, RZ ;  /* 0x000088801089a816 */ /* 0x004fca00000000ff */
[----:B------:R-:W-:-:S04]  /*16430*/  @!P2 IMAD R2, R137, R18, RZ ;  /* 0x000000128902a224 */ /* 0x000fc800078e02ff */
[----:B------:R-:W-:-:S05]  /*16440*/  @!P2 IMAD R137, R146, R17, R2 ;  /* 0x000000119289a224 */ /* 0x000fca00078e0202 */
[----:B------:R0:W-:Y:S04]  /*16450*/  @!P2 STG.E.U8 desc[UR50][R138.64+0x70], R137 ;  /* 0x000070898a00a986 */ /* 0x0001e8000c101132 */
[----:B------:R-:W2:Y:S02]  /*16460*/  @!P5 LDG.E.U8 R16, desc[UR50][R220.64+0x71] ;  /* 0x00007132dc10d981 */ /* 0x000ea4000c1e1100 */
        /* <DEDUP_REMOVED lines=12> */
[----:B------:R-:W-:Y:S02]  /*16530*/  ISETP.LT.OR P3, PT, R0, 0x79, !P6 ;  /* 0x000000790000780c */ /* 0x000fe40007761670 */
[----:B--2---:R-:W-:-:S05]  /*16540*/  @!P5 PRMT R137, R16, 0x8880, RZ ;  /* 0x000088801089d816 */ /* 0x004fca00000000ff */
[----:B------:R-:W-:-:S04]  /*16550*/  @!P5 IMAD R2, R137, R18, RZ ;  /* 0x000000128902d224 */ /* 0x000fc800078e02ff */
[----:B------:R-:W-:-:S05]  /*16560*/  @!P5 IMAD R149, R149, R17, R2 ;  /* 0x000000119595d224 */ /* 0x000fca00078e0202 */
[----:B------:R-:W-:Y:S04]  /*16570*/  @!P5 STG.E.U8 desc[UR50][R10.64+0x79], R149 ;  /* 0x000079950a00d986 */ /* 0x000fe8000c101132 */
[----:B------:R-:W0:Y:S01]  /*16580*/  @!P3 LDG.E.U8 R16, desc[UR50][R220.64+0x78] ;  /* 0x00007832dc10b981 */ /* 0x000e22000c1e1100 */
[----:B------:R-:W-:-:S04]  /*16590*/  @!P3 IADD3 R142, P4, R10, UR41, RZ ;  /* 0x000000290a8ebc10 */ /* 0x000fc8000ff9e0ff */
[----:B------:R-:W-:Y:S02]  /*165a0*/  @!P3 IADD3.X R143, R11, UR40, RZ, P4, !PT ;  /* 0x000000280b8fbc10 */ /* 0x000fe4000a7fe4ff */
[C---:B------:R-:W-:Y:S02]  /*165b0*/  ISETP.LT.OR P4, PT, R0.reuse, 0x7a, !P6 ;  /* 0x0000007a0000780c */ /* 0x040fe40007781670 */
[----:B------:R-:W-:Y:S02]  /*165c0*/  ISETP.LT.OR P1, PT, R0, 0x81, !P6 ;  /* 0x000000810000780c */ /* 0x000fe40007721670 */
[----:B0-----:R-:W-:-:S05]  /*165d0*/  @!P3 PRMT R139, R16, 0x8880, RZ ;  /* 0x00008880108bb816 */ /* 0x001fca00000000ff */
[----:B------:R-:W-:-:S04]  /*165e0*/  @!P3 IMAD R2, R139, R18, RZ ;  /* 0x000000128b02b224 */ /* 0x000fc800078e02ff */
[----:B------:R-:W-:-:S05]  /*165f0*/  @!P3 IMAD R141, R150, R17, R2 ;  /* 0x00000011968db224 */ /* 0x000fca00078e0202 */
[----:B------:R0:W-:Y:S04]  /*16600*/  @!P3 STG.E.U8 desc[UR50][R142.64+0x78], R141 ;  /* 0x0000788d8e00b986 */ /* 0x0001e8000c101132 */
[----:B------:R-:W2:Y:S01]  /*16610*/  @!P4 LDG.E.U8 R16, desc[UR50][R220.64+0x79] ;  /* 0x00007932dc10c981 */ /* 0x000ea2000c1e1100 */
[----:B------:R-:W-:Y:S02]  /*16620*/  ISETP.LT.OR P3, PT, R0, 0x82, !P6 ;  /* 0x000000820000780c */ /* 0x000fe40007761670 */
[----:B------:R-:W-:-:S04]  /*16630*/  @!P1 IADD3 R136, P5, R10, UR41, RZ ;  /* 0x000000290a889c10 */ /* 0x000fc8000ffbe0ff */
[----:B------:R-:W-:-:S07]  /*16640*/  @!P1 IADD3.X R137, R11, UR40, RZ, P5, !PT ;  /* 0x000000280b899c10 */ /* 0x000fce000affe4ff */
[----:B------:R-:W-:-:S04]  /*16650*/  @!P3 IADD3 R138, P5, R10, UR41, RZ ;  /* 0x000000290a8abc10 */ /* 0x000fc8000ffbe0ff */
[----:B------:R-:W-:Y:S02]  /*16660*/  @!P3 IADD3.X R139, R11, UR40, RZ, P5, !PT ;  /* 0x000000280b8bbc10 */ /* 0x000fe4000affe4ff */
[----:B------:R-:W-:Y:S02]  /*16670*/  ISETP.NE.AND P3, PT, R3, RZ, PT ;  /* 0x000000ff0300720c */ /* 0x000fe40003f65270 */
        /* <DEDUP_REMOVED lines=29> */
[----:B------:R-:W-:-:S04]  /*16850*/  @!P4 IADD3 R140, P5, R8, UR41, RZ ;  /* 0x00000029088ccc10 */ /* 0x000fc8000ffbe0ff */
[----:B0-----:R-:W-:Y:S02]  /*16860*/  @!P4 IADD3.X R141, R9, UR40, RZ, P5, !PT ;  /* 0x00000028098dcc10 */ /* 0x001fe4000affe4ff */
[----:B---3--:R-:W-:-:S05]  /*16870*/  @!P4 PRMT R143, R16, 0x8880, RZ ;  /* 0x00008880108fc816 */ /* 0x008fca00000000ff */
        /* <DEDUP_REMOVED lines=82> */
[----:B------:R-:W-:Y:S02]  /*16da0*/  P2R R124, PR, RZ, 0x8 ;  /* 0x00000008ff7c7803 */ /* 0x000fe40000000000 */
        /* <DEDUP_REMOVED lines=14> */
[----:B------:R-:W-:Y:S02]  /*16e90*/  ISETP.NE.AND P2, PT, R172, RZ, PT ;  /* 0x000000ffac00720c */ /* 0x000fe40003f45270 */
        /* <DEDUP_REMOVED lines=99> */
[----:B------:R-:W-:Y:S02]  /*174d0*/  ISETP.NE.AND P1, PT, R156, RZ, PT ;  /* 0x000000ff9c00720c */ /* 0x000fe40003f25270 */
[----:B------:R-:W-:Y:S02]  /*174e0*/  @!P4 IADD3.X R107, R5, UR40, RZ, P5, !PT ;  /* 0x00000028056bcc10 */ /* 0x000fe4000affe4ff */
[----:B--2---:R-:W-:-:S05]  /*174f0*/  @!P4 PRMT R109, R16, 0x8880, RZ ;  /* 0x00008880106dc816 */ /* 0x004fca00000000ff */
[----:B------:R-:W-:-:S04]  /*17500*/  @!P4 IMAD R2, R109, R18, RZ ;  /* 0x000000126d02c224 */ /* 0x000fc800078e02ff */
[----:B------:R-:W-:-:S05]  /*17510*/  @!P4 IMAD R119, R119, R17, R2 ;  /* 0x000000117777c224 */ /* 0x000fca00078e0202 */
[----:B------:R2:W-:Y:S01]  /*17520*/  @!P4 STG.E.U8 desc[UR50][R106.64+0x79], R119 ;  /* 0x000079776a00c986 */ /* 0x0005e2000c101132 */
[----:B------:R-:W-:-:S13]  /*17530*/  ISETP.LT.OR P4, PT, R0, 0x61, !P1 ;  /* 0x000000610000780c */ /* 0x000fda0004f81670 */
[----:B------:R-:W3:Y:S01]  /*17540*/  @!P4 LDG.E.U8 R16, desc[UR50][R12.64+0x60] ;  /* 0x000060320c10c981 */ /* 0x000ee2000c1e1100 */
[----:B0-----:R-:W-:Y:S02]  /*17550*/  @!P4 IMAD.MOV.U32 R104, RZ, RZ, R6 ;  /* 0x000000ffff68c224 */ /* 0x001fe400078e0006 */
[----:B------:R-:W-:Y:S01]  /*17560*/  @!P4 IMAD.MOV.U32 R105, RZ, RZ, R23 ;  /* 0x000000ffff69c224 */ /* 0x000fe200078e0017 */
[----:B---3--:R-:W-:-:S05]  /*17570*/  @!P4 PRMT R3, R16, 0x8880, RZ ;  /* 0x000088801003c816 */ /* 0x008fca00000000ff */
[----:B------:R-:W-:-:S04]  /*17580*/  @!P4 IMAD R2, R3, R18, RZ ;  /* 0x000000120302c224 */ /* 0x000fc800078e02ff */
        /* <DEDUP_REMOVED lines=36> */
[----:B0-----:R-:W-:Y:S01]  /*177d0*/  @!P4 IMAD.MOV.U32 R88, RZ, RZ, R6 ;  /* 0x000000ffff58c224 */ /* 0x001fe200078e0006 */
[----:B------:R-:W-:Y:S02]  /*177e0*/  @!P4 MOV R89, R23 ;  /* 0x000000170059c202 */ /* 0x000fe40000000f00 */
        /* <DEDUP_REMOVED lines=105> */
[----:B------:R2:W-:Y:S01]  /*17e80*/  @!P3 STG.E.U8 desc[UR50][R136.64+0x80], R3 ;  /* 0x000080038800b986 */ /* 0x0005e2000c101132 */
[----:B------:R-:W-:-:S13]  /*17e90*/  ISETP.LT.OR P3, PT, R0, 0x82, !P6 ;  /* 0x000000820000780c */ /* 0x000fda0007761670 */
[----:B------:R-:W3:Y:S01]  /*17ea0*/  @!P3 LDG.E.U8 R16, desc[UR50][R220.64+0x81] ;  /* 0x00008132dc10b981 */ /* 0x000ee2000c1e1100 */
[----:B------:R-:W-:-:S04]  /*17eb0*/  @!P5 IADD3 R72, P4, R10, UR41, RZ ;  /* 0x000000290a48dc10 */ /* 0x000fc8000ff9e0ff */
[----:B------:R-:W-:Y:S02]  /*17ec0*/  @!P5 IADD3.X R73, R11, UR40, RZ, P4, !PT ;  /* 0x000000280b49dc10 */ /* 0x000fe4000a7fe4ff */
[----:B------:R-:W-:Y:S02]  /*17ed0*/  ISETP.LT.OR P4, PT, R0, 0x8a, !P6 ;  /* 0x0000008a0000780c */ /* 0x000fe40007781670 */
[----:B------:R-:W-:-:S11]  /*17ee0*/  P2R R108, PR, RZ, 0x4 ;  /* 0x00000004ff6c7803 */ /* 0x000fd60000000000 */
        /* <DEDUP_REMOVED lines=43> */
[----:B------:R-:W-:Y:S02]  /*181a0*/  ISETP.LT.OR P5, PT, R0, 0x92, !P6 ;  /* 0x000000920000780c */ /* 0x000fe400077a1670 */
[----:B------:R-:W-:-:S04]  /*181b0*/  @!P2 IADD3 R74, P3, R10, UR41, RZ ;  /* 0x000000290a4aac10 */ /* 0x000fc8000ff7e0ff */
[----:B------:R-:W-:Y:S02]  /*181c0*/  @!P2 IADD3.X R75, R11, UR40, RZ, P3, !PT ;  /* 0x000000280b4bac10 */ /* 0x000fe40009ffe4ff */
[----:B0-----:R-:W-:-:S05]  /*181d0*/  @!P2 PRMT R3, R16, 0x8880, RZ ;  /* 0x000088801003a816 */ /* 0x001fca00000000ff */
[----:B------:R-:W-:-:S04]  /*181e0*/  @!P2 IMAD R2, R3, R18, RZ ;  /* 0x000000120302a224 */ /* 0x000fc800078e02ff */
[----:B------:R-:W-:-:S05]  /*181f0*/  @!P2 IMAD R3, R82, R17, R2 ;  /* 0x000000115203a224 */ /* 0x000fca00078e0202 */
[----:B------:R0:W-:Y:S04]  /*18200*/  @!P2 STG.E.U8 desc[UR50][R74.64+0x90], R3 ;  /* 0x000090034a00a986 */ /* 0x0001e8000c101132 */
        /* <DEDUP_REMOVED lines=44> */
[----:B------:R-:W-:-:S04]  /*184d0*/  ISETP.NE.AND P3, PT, R124, RZ, PT ;  /* 0x000000ff7c00720c */ /* 0x000fc80003f65270 */
        /* <DEDUP_REMOVED lines=33> */
[----:B------:R2:W-:Y:S04]  /*186f0*/  @!P4 STG.E.U8 desc[UR50][R8.64+0x89], R61 ;  /* 0x0000893d0800c986 */ /* 0x0005e8000c101132 */
        /* <DEDUP_REMOVED lines=28> */
[----:B------:R-:W2:Y:S01]  /*188c0*/  @!P4 LDG.E.U8 R16, desc[UR50][R234.64+0x90] ;  /* 0x00009032ea10c981 */ /* 0x000ea2000c1e1100 */
[----:B------:R-:W-:Y:S02]  /*188d0*/  ISETP.LT.OR P6, PT, R0, 0x92, !P3 ;  /* 0x000000920000780c */ /* 0x000fe40005fc1670 */
[----:B------:R-:W-:-:S04]  /*188e0*/  @!P4 IADD3 R10, P1, R8, UR41, RZ ;  /* 0x00000029080acc10 */ /* 0x000fc8000ff3e0ff */
[----:B------:R-:W-:Y:S02]  /*188f0*/  @!P4 IADD3.X R11, R9, UR40, RZ, P1, !PT ;  /* 0x00000028090bcc10 */ /* 0x000fe40008ffe4ff */
[----:B--2---:R-:W-:-:S05]  /*18900*/  @!P4 PRMT R57, R16, 0x8880, RZ ;  /* 0x000088801039c816 */ /* 0x004fca00000000ff */
[----:B------:R-:W-:-:S04]  /*18910*/  @!P4 IMAD R2, R57, R18, RZ ;  /* 0x000000123902c224 */ /* 0x000fc800078e02ff */
[----:B0-----:R-:W-:-:S05]  /*18920*/  @!P4 IMAD R3, R66, R17, R2 ;  /* 0x000000114203c224 */ /* 0x001fca00078e0202 */
[----:B------:R0:W-:Y:S04]  /*18930*/  @!P4 STG.E.U8 desc[UR50][R10.64+0x90], R3 ;  /* 0x000090030a00c986 */ /* 0x0001e8000c101132 */
[----:B------:R-:W2:Y:S01]  /*18940*/  @!P6 LDG.E.U8 R16, desc[UR50][R234.64+0x91] ;  /* 0x00009132ea10e981 */ /* 0x000ea2000c1e1100 */
[----:B------:R-:W-:Y:S02]  /*18950*/  ISETP.LT.OR P4, PT, R0, 0x99, !P2 ;  /* 0x000000990000780c */ /* 0x000fe40005781670 */
[----:B------:R-:W-:-:S04]  /*18960*/  @!P6 IADD3 R58, P1, R8, UR41, RZ ;  /* 0x00000029083aec10 */ /* 0x000fc8000ff3e0ff */
[----:B------:R-:W-:Y:S02]  /*18970*/  @!P6 IADD3.X R59, R9, UR40, RZ, P1, !PT ;  /* 0x00000028093bec10 */ /* 0x000fe40008ffe4ff */
[----:B--2---:R-:W-:-:S05]  /*18980*/  @!P6 PRMT R57, R16, 0x8880, RZ ;  /* 0x000088801039e816 */ /* 0x004fca00000000ff */
[----:B------:R-:W-:-:S04]  /*18990*/  @!P6 IMAD R2, R57, R18, RZ ;  /* 0x000000123902e224 */ /* 0x000fc800078e02ff */
[----:B------:R-:W-:-:S05]  /*189a0*/  @!P6 IMAD R67, R67, R17, R2 ;  /* 0x000000114343e224 */ /* 0x000fca00078e0202 */
[----:B------:R-:W-:Y:S04]  /*189b0*/  @!P6 STG.E.U8 desc[UR50][R58.64+0x91], R67 ;  /* 0x000091433a00e986 */ /* 0x000fe8000c101132 */
[----:B------:R-:W2:Y:S01]  /*189c0*/  @!P4 LDG.E.U8 R16, desc[UR50][R236.64+0x98] ;  /* 0x00009832ec10c981 */ /* 0x000ea2000c1e1100 */
[----:B------:R-:W-:Y:S02]  /*189d0*/  ISETP.LT.OR P5, PT, R0, 0x9a, !P2 ;  /* 0x0000009a0000780c */ /* 0x000fe400057a1670 */
[----:B--2---:R-:W-:-:S05]  /*189e0*/  @!P4 PRMT R57, R16, 0x8880, RZ ;  /* 0x000088801039c816 */ /* 0x004fca00000000ff */
[----:B------:R-:W-:-:S04]  /*189f0*/  @!P4 IMAD R2, R57, R18, RZ ;  /* 0x000000123902c224 */ /* 0x000fc800078e02ff */
[----:B0-----:R-:W-:-:S05]  /*18a00*/  @!P4 IMAD R3, R68, R17, R2 ;  /* 0x000000114403c224 */ /* 0x001fca00078e0202 */
        /* <DEDUP_REMOVED lines=8> */
[----:B------:R-:W-:Y:S02]  /*18a90*/  ISETP.LT.OR P3, PT, R0, 0x9a, !P3 ;  /* 0x0000009a0000780c */ /* 0x000fe40005f61670 */
[----:B------:R-:W-:Y:S02]  /*18aa0*/  @!P4 IADD3 R10, P5, R8, UR41, RZ ;  /* 0x00000029080acc10 */ /* 0x000fe4000ffbe0ff */
[----:B---3--:R-:W-:-:S05]  /*18ab0*/  @!P4 PRMT R11, R16, 0x8880, RZ ;  /* 0x00008880100bc816 */ /* 0x008fca00000000ff */
[----:B------:R-:W-:Y:S01]  /*18ac0*/  @!P4 IMAD R2, R11, R18, RZ ;  /* 0x000000120b02c224 */ /* 0x000fe200078e02ff */
[----:B------:R-:W-:-:S03]  /*18ad0*/  @!P4 IADD3.X R11, R9, UR40, RZ, P5, !PT ;  /* 0x00000028090bcc10 */ /* 0x000fc6000affe4ff */
[----:B0-----:R-:W-:-:S05]  /*18ae0*/  @!P4 IMAD R3, R70, R17, R2 ;  /* 0x000000114603c224 */ /* 0x001fca00078e0202 */
[----:B------:R0:W-:Y:S04]  /*18af0*/  @!P4 STG.E.U8 desc[UR50][R10.64+0x98], R3 ;  /* 0x000098030a00c986 */ /* 0x0001e8000c101132 */
[----:B------:R-:W3:Y:S01]  /*18b00*/  @!P3 LDG.E.U8 R16, desc[UR50][R234.64+0x99] ;  /* 0x00009932ea10b981 */ /* 0x000ee2000c1e1100 */
[----:B------:R-:W-:-:S04]  /*18b10*/  LOP3.LUT P6, RZ, R19, 0x4, RZ, 0xc0, !PT ;  /* 0x0000000413ff7812 */ /* 0x000fc800078cc0ff */
[----:B------:R-:W-:Y:S02]  /*18b20*/  ISETP.LT.OR P4, PT, R0, 0x81, !P6 ;  /* 0x000000810000780c */ /* 0x000fe40007781670 */
[----:B--2---:R-:W-:-:S04]  /*18b30*/  @!P3 IADD3 R8, P5, R8, UR41, RZ ;  /* 0x000000290808bc10 */ /* 0x004fc8000ffbe0ff */
[----:B------:R-:W-:Y:S02]  /*18b40*/  @!P3 IADD3.X R9, R9, UR40, RZ, P5, !PT ;  /* 0x000000280909bc10 */ /* 0x000fe4000affe4ff */
[----:B---3--:R-:W-:-:S05]  /*18b50*/  @!P3 PRMT R57, R16, 0x8880, RZ ;  /* 0x000088801039b816 */ /* 0x008fca00000000ff */
        /* <DEDUP_REMOVED lines=10> */
[----:B------:R-:W-:-:S04]  /*18c00*/  ISETP.NE.AND P2, PT, R108, RZ, PT ;  /* 0x000000ff6c00720c */ /* 0x000fc80003f45270 */
[----:B------:R-:W-:Y:S02]  /*18c10*/  ISETP.LT.OR P4, PT, R0, 0x81, !P2 ;  /* 0x000000810000780c */ /* 0x000fe40005781670 */
[----:B---3--:R-:W-:-:S05]  /*18c20*/  @!P3 PRMT R11, R16, 0x8880, RZ ;  /* 0x00008880100bb816 */ /* 0x008fca00000000ff */
[----:B------:R-:W-:-:S04]  /*18c30*/  @!P3 IMAD R2, R11, R18, RZ ;  /* 0x000000120b02b224 */ /* 0x000fc800078e02ff */
[----:B------:R-:W-:-:S05]  /*18c40*/  @!P3 IMAD R41, R41, R17, R2 ;  /* 0x000000112929b224 */ /* 0x000fca00078e0202 */
[----:B------:R-:W-:Y:S04]  /*18c50*/  @!P3 STG.E.U8 desc[UR50][R4.64+0x81], R41 ;  /* 0x000081290400b986 */ /* 0x000fe8000c101132 */
[----:B------:R-:W3:Y:S01]  /*18c60*/  @!P4 LDG.E.U8 R16, desc[UR50][R232.64+0x80] ;  /* 0x00008032e810c981 */ /* 0x000ee2000c1e1100 */
[----:B------:R-:W-:Y:S02]  /*18c70*/  ISETP.LT.OR P3, PT, R0, 0x82, !P2 ;  /* 0x000000820000780c */ /* 0x000fe40005761670 */
[----:B--2---:R-:W-:Y:S02]  /*18c80*/  @!P4 IADD3 R8, P5, R4, UR41, RZ ;  /* 0x000000290408cc10 */ /* 0x004fe4000ffbe0ff */
[----:B---3--:R-:W-:-:S05]  /*18c90*/  @!P4 PRMT R9, R16, 0x8880, RZ ;  /* 0x000088801009c816 */ /* 0x008fca00000000ff */
[----:B------:R-:W-:Y:S01]  /*18ca0*/  @!P4 IMAD R2, R9, R18, RZ ;  /* 0x000000120902c224 */ /* 0x000fe200078e02ff */
[----:B------:R-:W-:-:S03]  /*18cb0*/  @!P4 IADD3.X R9, R5, UR40, RZ, P5, !PT ;  /* 0x000000280509cc10 */ /* 0x000fc6000affe4ff */
[----:B0-----:R-:W-:-:S05]  /*18cc0*/  @!P4 IMAD R3, R42, R17, R2 ;  /* 0x000000112a03c224 */ /* 0x001fca00078e0202 */
[----:B------:R0:W-:Y:S04]  /*18cd0*/  @!P4 STG.E.U8 desc[UR50][R8.64+0x80], R3 ;  /* 0x000080030800c986 */ /* 0x0001e8000c101132 */
[----:B------:R-:W2:Y:S01]  /*18ce0*/  @!P3 LDG.E.U8 R16, desc[UR50][R232.64+0x81] ;  /* 0x00008132e810b981 */ /* 0x000ea2000c1e1100 */
[----:B------:R-:W-:Y:S02]  /*18cf0*/  ISETP.LT.OR P4, PT, R0, 0x89, !P6 ;  /* 0x000000890000780c */ /* 0x000fe40007781670 */
[----:B------:R-:W-:Y:S02]  /*18d00*/  @!P3 IADD3 R10, P5, R4, UR41, RZ ;  /* 0x00000029040abc10 */ /* 0x000fe4000ffbe0ff */
[----:B--2---:R-:W-:-:S05]  /*18d10*/  @!P3 PRMT R11, R16, 0x8880, RZ ;  /* 0x00008880100bb816 */ /* 0x004fca00000000ff */
[----:B------:R-:W-:Y:S01]  /*18d20*/  @!P3 IMAD R2, R11, R18, RZ ;  /* 0x000000120b02b224 */ /* 0x000fe200078e02ff */
[----:B------:R-:W-:-:S03]  /*18d30*/  @!P3 IADD3.X R11, R5, UR40, RZ, P5, !PT ;  /* 0x00000028050bbc10 */ /* 0x000fc6000affe4ff */
[----:B------:R-:W-:-:S05]  /*18d40*/  @!P3 IMAD R43, R43, R17, R2 ;  /* 0x000000112b2bb224 */ /* 0x000fca00078e0202 */
[----:B------:R-:W-:Y:S04]  /*18d50*/  @!P3 STG.E.U8 desc[UR50][R10.64+0x81], R43 ;  /* 0x0000812b0a00b986 */ /* 0x000fe8000c101132 */
[----:B------:R-:W0:Y:S01]  /*18d60*/  @!P4 LDG.E.U8 R16, desc[UR50][R14.64+0x88] ;  /* 0x000088320e10c981 */ /* 0x000e22000c1e1100 */
[----:B------:R-:W-:Y:S02]  /*18d70*/  ISETP.LT.OR P3, PT, R0, 0x8a, !P6 ;  /* 0x0000008a0000780c */ /* 0x000fe40007761670 */
[----:B0-----:R-:W-:-:S05]  /*18d80*/  @!P4 PRMT R3, R16, 0x8880, RZ ;  /* 0x000088801003c816 */ /* 0x001fca00000000ff */
        /* <DEDUP_REMOVED lines=11> */
[----:B------:R-:W-:Y:S02]  /*18e40*/  @!P4 IADD3 R8, P5, R4, UR41, RZ ;  /* 0x000000290408cc10 */ /* 0x000fe4000ffbe0ff */
[----:B--2---:R-:W-:-:S05]  /*18e50*/  @!P4 PRMT R9, R16, 0x8880, RZ ;  /* 0x000088801009c816 */ /* 0x004fca00000000ff */
        /* <DEDUP_REMOVED lines=59> */
[----:B------:R-:W-:Y:S04]  /*19210*/  @!P4 STG.E.U8 desc[UR50][R8.64+0x98], R3 ;  /* 0x000098030800c986 */ /* 0x000fe8000c101132 */
[----:B------:R-:W3:Y:S01]  /*19220*/  @!P2 LDG.E.U8 R16, desc[UR50][R232.64+0x99] ;  /* 0x00009932e810a981 */ /* 0x000ee2000c1e1100 */
[----:B------:R-:W-:-:S04]  /*19230*/  ISETP.NE.AND P1, PT, R92, RZ, PT ;  /* 0x000000ff5c00720c */ /* 0x000fc80003f25270 */
[----:B------:R-:W-:Y:S02]  /*19240*/  ISETP.LT.OR P3, PT, R0, 0x81, !P1 ;  /* 0x000000810000780c */ /* 0x000fe40004f61670 */
[----:B--2---:R-:W-:-:S04]  /*19250*/  @!P2 IADD3 R4, P4, R4, UR41, RZ ;  /* 0x000000290404ac10 */ /* 0x004fc8000ff9e0ff */
[----:B------:R-:W-:Y:S02]  /*19260*/  @!P2 IADD3.X R5, R5, UR40, RZ, P4, !PT ;  /* 0x000000280505ac10 */ /* 0x000fe4000a7fe4ff */
[----:B---3--:R-:W-:-:S05]  /*19270*/  @!P2 PRMT R11, R16, 0x8880, RZ ;  /* 0x00008880100ba816 */ /* 0x008fca00000000ff */
[----:B------:R-:W-:-:S04]  /*19280*/  @!P2 IMAD R2, R11, R18, RZ ;  /* 0x000000120b02a224 */ /* 0x000fc800078e02ff */
[----:B------:R-:W-:-:S05]  /*19290*/  @!P2 IMAD R55, R55, R17, R2 ;  /* 0x000000113737a224 */ /* 0x000fca00078e0202 */
[----:B------:R0:W-:Y:S04]  /*192a0*/  @!P2 STG.E.U8 desc[UR50][R4.64+0x99], R55 ;  /* 0x000099370400a986 */ /* 0x0001e8000c101132 */
[----:B------:R-:W2:Y:S01]  /*192b0*/  @!P3 LDG.E.U8 R16, desc[UR50][R12.64+0x80] ;  /* 0x000080320c10b981 */ /* 0x000ea2000c1e1100 */
[----:B------:R-:W-:Y:S01]  /*192c0*/  ISETP.LT.OR P2, PT, R0, 0x82, !P1 ;  /* 0x000000820000780c */ /* 0x000fe20004f41670 */
[----:B0-----:R-:W-:Y:S02]  /*192d0*/  @!P3 IMAD.MOV.U32 R4, RZ, RZ, R6 ;  /* 0x000000ffff04b224 */ /* 0x001fe400078e0006 */
[----:B------:R-:W-:Y:S01]  /*192e0*/  @!P3 IMAD.MOV.U32 R5, RZ, RZ, R23 ;  /* 0x000000ffff05b224 */ /* 0x000fe200078e0017 */
[----:B--2---:R-:W-:-:S05]  /*192f0*/  @!P3 PRMT R3, R16, 0x8880, RZ ;  /* 0x000088801003b816 */ /* 0x004fca00000000ff */
        /* <DEDUP_REMOVED lines=12> */
[----:B------:R-:W-:Y:S02]  /*193c0*/  ISETP.LT.OR P2, PT, R0, 0x82, !P0 ;  /* 0x000000820000780c */ /* 0x000fe40004741670 */
[----:B--2---:R-:W-:-:S04]  /*193d0*/  @!P3 PRMT R8, R16, 0x8880, RZ ;  /* 0x000088801008b816 */ /* 0x004fc800000000ff */
[----:B------:R-:W-:Y:S02]  /*193e0*/  @!P3 MOV R3, R8 ;  /* 0x000000080003b202 */ /* 0x000fe40000000f00 */
[----:B------:R-:W-:-:S03]  /*193f0*/  @!P3 IADD3 R8, P4, R6, UR41, RZ ;  /* 0x000000290608bc10 */ /* 0x000fc6000ff9e0ff */
[----:B------:R-:W-:Y:S01]  /*19400*/  @!P3 IMAD R2, R3, R18, RZ ;  /* 0x000000120302b224 */ /* 0x000fe200078e02ff */
[----:B------:R-:W-:-:S03]  /*19410*/  @!P3 IADD3.X R9, R23, UR40, RZ, P4, !PT ;  /* 0x000000281709bc10 */ /* 0x000fc6000a7fe4ff */
[----:B------:R-:W-:-:S05]  /*19420*/  @!P3 IMAD R3, R26, R17, R2 ;  /* 0x000000111a03b224 */ /* 0x000fca00078e0202 */
[----:B------:R-:W-:Y:S04]  /*19430*/  @!P3 STG.E.U8 desc[UR50][R8.64+0x80], R3 ;  /* 0x000080030800b986 */ /* 0x000fe8000c101132 */
[----:B------:R-:W2:Y:S01]  /*19440*/  @!P2 LDG.E.U8 R16, desc[UR50][R20.64+0x81] ;  /* 0x000081321410a981 */ /* 0x000ea2000c1e1100 */
[----:B------:R-:W-:Y:S02]  /*19450*/  ISETP.LT.OR P3, PT, R0, 0x89, !P1 ;  /* 0x000000890000780c */ /* 0x000fe40004f61670 */
[----:B0-----:R-:W-:Y:S02]  /*19460*/  @!P2 IADD3 R4, P4, R6, UR41, RZ ;  /* 0x000000290604ac10 */ /* 0x001fe4000ff9e0ff */
[----:B--2---:R-:W-:-:S05]  /*19470*/  @!P2 PRMT R5, R16, 0x8880, RZ ;  /* 0x000088801005a816 */ /* 0x004fca00000000ff */
[----:B------:R-:W-:Y:S01]  /*19480*/  @!P2 IMAD R2, R5, R18, RZ ;  /* 0x000000120502a224 */ /* 0x000fe200078e02ff */
[----:B------:R-:W-:-:S03]  /*19490*/  @!P2 IADD3.X R5, R23, UR40, RZ, P4, !PT ;  /* 0x000000281705ac10 */ /* 0x000fc6000a7fe4ff */
        /* <DEDUP_REMOVED lines=20> */
[----:B--2---:R-:W-:-:S05]  /*195e0*/  @!P3 PRMT R8, R16, 0x8880, RZ ;  /* 0x000088801008b816 */ /* 0x004fca00000000ff */
[----:B------:R-:W-:Y:S01]  /*195f0*/  @!P3 IMAD.MOV.U32 R3, RZ, RZ, R8 ;  /* 0x000000ffff03b224 */ /* 0x000fe200078e0008 */
        /* <DEDUP_REMOVED lines=69> */
[----:B----4-:R-:W-:-:S05]  /*19a50*/  @!P2 IMAD R3, R38, R17, R2 ;  /* 0x000000112603a224 */ /* 0x010fca00078e0202 */
[----:B------:R2:W-:Y:S04]  /*19a60*/  @!P2 STG.E.U8 desc[UR50][R8.64+0x98], R3 ;  /* 0x000098030800a986 */ /* 0x0005e8000c101132 */
[----:B------:R-:W0:Y:S02]  /*19a70*/  @!P0 LDG.E.U8 R16, desc[UR50][R20.64+0x99] ;  /* 0x0000993214108981 */ /* 0x000e24000c1e1100 */
[----:B0-----:R-:W-:-:S05]  /*19a80*/  @!P0 PRMT R5, R16, 0x8880, RZ ;  /* 0x0000888010058816 */ /* 0x001fca00000000ff */
[----:B------:R-:W-:-:S04]  /*19a90*/  @!P0 IMAD R2, R5, R18, RZ ;  /* 0x0000001205028224 */ /* 0x000fc800078e02ff */
[----:B------:R-:W-:Y:S01]  /*19aa0*/  IMAD R39, R39, R17, R2 ;  /* 0x0000001127277224 */ /* 0x000fe200078e0202 */
[----:B--2---:R-:W-:Y:S06]  /*19ab0*/  @P0 BRA `(.L_x_192) ;  /* 0x0000005c009c0947 */ /* 0x004fec0003800000 */
[----:B------:R-:W-:-:S04]  /*19ac0*/  IADD3 R6, P0, R6, UR41, RZ ;  /* 0x0000002906067c10 */ /* 0x000fc8000ff1e0ff */
[----:B------:R-:W-:-:S05]  /*19ad0*/  IADD3.X R7, R23, UR40, RZ, P0, !PT ;  /* 0x0000002817077c10 */ /* 0x000fca00087fe4ff */
[----:B------:R0:W-:Y:S01]  /*19ae0*/  STG.E.U8 desc[UR50][R6.64+0x99], R39 ;  /* 0x0000992706007986 */ /* 0x0001e2000c101132 */
[----:B------:R-:W-:Y:S05]  /*19af0*/  BRA `(.L_x_192) ;  /* 0x0000005c008c7947 */ /* 0x000fea0003800000 */
.L_x_29:
[----:B------:R-:W2:Y:S01]  /*19b00*/  LDL.LU R2, [R1+0x180] ;  /* 0x0001800001027983 */ /* 0x000ea20000300800 */
[----:B------:R-:W-:-:S03]  /*19b10*/  ULDC.64 UR4, c[0x0][0x5c0] ;  /* 0x0001700000047ab9 */ /* 0x000fc60000000a00 */
[----:B------:R-:W3:Y:S04]  /*19b20*/  LDL.LU R3, [R1+0x184] ;  /* 0x0001840001037983 */ /* 0x000ee80000300800 */
[----:B------:R-:W4:Y:S04]  /*19b30*/  LDL.LU R235, [R1+0x18c] ;  /* 0x00018c0001eb7983 */ /* 0x000f280000300800 */
[----:B------:R-:W5:Y:S04]  /*19b40*/  LDL.LU R234, [R1+0x190] ;  /* 0x0001900001ea7983 */ /* 0x000f680000300800 */
        /* <DEDUP_REMOVED lines=11> */
[----:B------:R-:W5:Y:S01]  /*19c00*/  LDL.LU R8, [R1+0x148] ;  /* 0x0001480001087983 */ /* 0x000f620000300800 */
[----:B------:R-:W-:-:S02]  /*19c10*/  ISETP.GE.AND P5, PT, R22, 0x1, PT ;  /* 0x000000011600780c */ /* 0x000fc40003fa6270 */
[----:B------:R-:W-:Y:S01]  /*19c20*/  IADD3 R6, P1, R4, UR4, RZ ;  /* 0x0000000404067c10 */ /* 0x000fe2000ff3e0ff */
[----:B------:R-:W4:Y:S01]  /*19c30*/  LDL.LU R5, [R1+0x188] ;  /* 0x0001880001057983 */ /* 0x000f220000300800 */
[----:B------:R-:W-:Y:S02]  /*19c40*/  ISETP.LT.OR P0, PT, R0, 0x1, !P5 ;  /* 0x000000010000780c */ /* 0x000fe40006f01670 */
[----:B------:R-:W-:Y:S02]  /*19c50*/  IADD3.X R7, R11, UR5, RZ, P1, !PT ;  /* 0x000000050b077c10 */ /* 0x000fe40008ffe4ff */
[----:B------:R-:W-:Y:S01]  /*19c60*/  ISETP.GE.AND P4, PT, R22, 0x9, PT ;  /* 0x000000091600780c */ /* 0x000fe20003f86270 */
[----:B------:R-:W5:Y:S03]  /*19c70*/  LDL.LU R11, [R1+0x154] ;  /* 0x00015400010b7983 */ /* 0x000f660000300800 */
[----:B------:R-:W-:-:S05]  /*19c80*/  ISETP.LT.OR P2, PT, R0, 0x9, !P4 ;  /* 0x000000090000780c */ /* 0x000fca0006741670 */
[----:B--2---:R-:W-:-:S05]  /*19c90*/  @!P0 IMAD R2, R2, R17, RZ ;  /* 0x0000001102028224 */ /* 0x004fca00078e02ff */
[----:B------:R3:W-:Y:S01]  /*19ca0*/  @!P0 STG.E.U8 desc[UR50][R6.64], R2 ;  /* 0x0000000206008986 */ /* 0x0007e2000c101132 */
[----:B------:R-:W-:-:S13]  /*19cb0*/  ISETP.LT.OR P0, PT, R0, 0x2, !P5 ;  /* 0x000000020000780c */ /* 0x000fda0006f01670 */
[----:B---3--:R-:W-:-:S05]  /*19cc0*/  @!P0 IMAD R2, R3, R17, RZ ;  /* 0x0000001103028224 */ /* 0x008fca00078e02ff */
[----:B------:R1:W-:Y:S01]  /*19cd0*/  @!P0 STG.E.U8 desc[UR50][R6.64+0x1], R2 ;  /* 0x0000010206008986 */ /* 0x0003e2000c101132 */
[----:B------:R-:W-:-:S13]  /*19ce0*/  ISETP.LT.OR P0, PT, R0, 0x1, !P4 ;  /* 0x000000010000780c */ /* 0x000fda0006701670 */
[----:B-1----:R-:W-:-:S04]  /*19cf0*/  @!P0 IADD3 R2, P1, R6, UR41, RZ ;  /* 0x0000002906028c10 */ /* 0x002fc8000ff3e0ff */
[----:B------:R-:W-:Y:S01]  /*19d00*/  @!P0 IADD3.X R3, R7, UR40, RZ, P1, !PT ;  /* 0x0000002807038c10 */ /* 0x000fe20008ffe4ff */
[----:B----4-:R-:W-:-:S05]  /*19d10*/  @!P0 IMAD R4, R5, R17, RZ ;  /* 0x0000001105048224 */ /* 0x010fca00078e02ff */
[----:B------:R1:W-:Y:S01]  /*19d20*/  @!P0 STG.E.U8 desc[UR50][R2.64], R4 ;  /* 0x0000000402008986 */ /* 0x0003e2000c101132 */
[----:B------:R-:W-:-:S13]  /*19d30*/  ISETP.LT.OR P0, PT, R0, 0x2, !P4 ;  /* 0x000000020000780c */ /* 0x000fda0006701670 */
[----:B-1----:R-:W-:Y:S01]  /*19d40*/  @!P0 IADD3 R2, P1, R6, UR41, RZ ;  /* 0x0000002906028c10 */ /* 0x002fe2000ff3e0ff */
[----:B------:R-:W-:Y:S02]  /*19d50*/  @!P0 IMAD R4, R235, R17, RZ ;  /* 0x00000011eb048224 */ /* 0x000fe400078e02ff */
[----:B------:R-:W2:Y:S01]  /*19d60*/  LDL.LU R235, [R1+0x158] ;  /* 0x0001580001eb7983 */ /* 0x000ea20000300800 */
[----:B------:R-:W-:Y:S02]  /*19d70*/  @!P0 IADD3.X R3, R7, UR40, RZ, P1, !PT ;  /* 0x0000002807038c10 */ /* 0x000fe40008ffe4ff */
[----:B------:R-:W-:-:S03]  /*19d80*/  ISETP.LT.OR P1, PT, R0, 0xa, !P5 ;  /* 0x0000000a0000780c */ /* 0x000fc60006f21670 */
[----:B------:R5:W-:Y:S01]  /*19d90*/  @!P0 STG.E.U8 desc[UR50][R2.64+0x1], R4 ;  /* 0x0000010402008986 */ /* 0x000be2000c101132 */
[----:B------:R-:W-:-:S09]  /*19da0*/  ISETP.LT.OR P0, PT, R0, 0x9, !P5 ;  /* 0x000000090000780c */ /* 0x000fd20006f01670 */
[----:B-----5:R-:W-:-:S04]  /*19db0*/  @!P1 IMAD R2, R233, R17, RZ ;  /* 0x00000011e9029224 */ /* 0x020fc800078e02ff */
[-C--:B------:R-:W-:Y:S02]  /*19dc0*/  @!P0 IMAD R3, R234, R17.reuse, RZ ;  /* 0x00000011ea038224 */ /* 0x080fe400078e02ff */
[----:B------:R-:W-:Y:S01]  /*19dd0*/  @!P2 IMAD R4, R232, R17, RZ ;  /* 0x00000011e804a224 */ /* 0x000fe200078e02ff */
[----:B------:R1:W-:Y:S04]  /*19de0*/  @!P1 STG.E.U8 desc[UR50][R6.64+0x9], R2 ;  /* 0x0000090206009986 */ /* 0x0003e8000c101132 */
[----:B------:R3:W-:Y:S01]  /*19df0*/  @!P0 STG.E.U8 desc[UR50][R6.64+0x8], R3 ;  /* 0x0000080306008986 */ /* 0x0007e2000c101132 */
[----:B------:R-:W-:-:S03]  /*19e00*/  ISETP.LT.OR P0, PT, R0, 0xa, !P4 ;  /* 0x0000000a0000780c */ /* 0x000fc60006701670 */
[----:B------:R-:W4:Y:S01]  /*19e10*/  LDL.LU R234, [R1+0x15c] ;  /* 0x00015c0001ea7983 */ /* 0x000f220000300800 */
[----:B-1----:R-:W-:-:S03]  /*19e20*/  @!P2 IADD3 R2, P1, R6, UR41, RZ ;  /* 0x000000290602ac10 */ /* 0x002fc6000ff3e0ff */
[----:B------:R-:W5:Y:S01]  /*19e30*/  LDL.LU R233, [R1+0x160] ;  /* 0x0001600001e97983 */ /* 0x000f620000300800 */
[----:B---3--:R-:W-:-:S03]  /*19e40*/  @!P2 IADD3.X R3, R7, UR40, RZ, P1, !PT ;  /* 0x000000280703ac10 */ /* 0x008fc60008ffe4ff */
[----:B------:R-:W3:Y:S04]  /*19e50*/  LDL.LU R232, [R1+0x164] ;  /* 0x0001640001e87983 */ /* 0x000ee80000300800 */
[----:B------:R1:W-:Y:S01]  /*19e60*/  @!P2 STG.E.U8 desc[UR50][R2.64+0x8], R4 ;  /* 0x000008040200a986 */ /* 0x0003e2000c101132 */
[----:B------:R-:W-:Y:S02]  /*19e70*/  ISETP.LT.OR P2, PT, R0, 0x11, !P4 ;  /* 0x000000110000780c */ /* 0x000fe40006741670 */
[----:B-1----:R-:W-:Y:S01]  /*19e80*/  @!P0 IADD3 R2, P1, R6, UR41, RZ ;  /* 0x0000002906028c10 */ /* 0x002fe2000ff3e0ff */
[----:B------:R-:W-:Y:S02]  /*19e90*/  @!P0 IMAD R4, R23, R17, RZ ;  /* 0x0000001117048224 */ /* 0x000fe400078e02ff */
[----:B------:R-:W5:Y:S01]  /*19ea0*/  LDL.LU R23, [R1+0x168] ;  /* 0x0001680001177983 */ /* 0x000f620000300800 */
[----:B------:R-:W-:-:S02]  /*19eb0*/  @!P0 IADD3.X R3, R7, UR40, RZ, P1, !PT ;  /* 0x0000002807038c10 */ /* 0x000fc40008ffe4ff */
[----:B------:R-:W-:-:S03]  /*19ec0*/  ISETP.LT.OR P1, PT, R0, 0x12, !P5 ;  /* 0x000000120000780c */ /* 0x000fc60006f21670 */
[----:B------:R1:W-:Y:S01]  /*19ed0*/  @!P0 STG.E.U8 desc[UR50][R2.64+0x9], R4 ;  /* 0x0000090402008986 */ /* 0x0003e2000c101132 */
[----:B------:R-:W-:-:S09]  /*19ee0*/  ISETP.LT.OR P0, PT, R0, 0x11, !P5 ;  /* 0x000000110000780c */ /* 0x000fd20006f01670 */
[----:B-1----:R-:W-:-:S04]  /*19ef0*/  @!P1 IMAD R2, R20, R17, RZ ;  /* 0x0000001114029224 */ /* 0x002fc800078e02ff */
[-C--:B------:R-:W-:Y:S02]  /*19f00*/  @!P0 IMAD R3, R21, R17.reuse, RZ ;  /* 0x0000001115038224 */ /* 0x080fe400078e02ff */
[----:B------:R-:W-:Y:S01]  /*19f10*/  @!P2 IMAD R4, R15, R17, RZ ;  /* 0x000000110f04a224 */ /* 0x000fe200078e02ff */
[----:B------:R1:W-:Y:S04]  /*19f20*/  @!P1 STG.E.U8 desc[UR50][R6.64+0x11], R2 ;  /* 0x0000110206009986 */ /* 0x0003e8000c101132 */
[----:B------:R0:W-:Y:S01]  /*19f30*/  @!P0 STG.E.U8 desc[UR50][R6.64+0x10], R3 ;  /* 0x0000100306008986 */ /* 0x0001e2000c101132 */
[----:B------:R-:W-:-:S03]  /*19f40*/  ISETP.LT.OR P0, PT, R0, 0x12, !P4 ;  /* 0x000000120000780c */ /* 0x000fc60006701670 */
[----:B------:R-:W5:Y:S01]  /*19f50*/  LDL.LU R15, [R1+0x16c] ;  /* 0x00016c00010f7983 */ /* 0x000f620000300800 */
[----:B-1----:R-:W-:-:S04]  /*19f60*/  @!P2 IADD3 R2, P1, R6, UR41, RZ ;  /* 0x000000290602ac10 */ /* 0x002fc8000ff3e0ff */
[----:B0-----:R-:W-:Y:S02]  /*19f70*/  @!P2 IADD3.X R3, R7, UR40, RZ, P1, !PT ;  /* 0x000000280703ac10 */ /* 0x001fe40008ffe4ff */
[----:B------:R-:W-:-:S03]  /*19f80*/  ISETP.LT.OR P1, PT, R0, 0x19, !P5 ;  /* 0x000000190000780c */ /* 0x000fc60006f21670 */
[----:B------:R0:W-:Y:S01]  /*19f90*/  @!P2 STG.E.U8 desc[UR50][R2.64+0x10], R4 ;  /* 0x000010040200a986 */ /* 0x0001e2000c101132 */
[----:B------:R-:W-:Y:S02]  /*19fa0*/  ISETP.LT.OR P2, PT, R0, 0x1a, !P5 ;  /* 0x0000001a0000780c */ /* 0x000fe40006f41670 */
[----:B0-----:R-:W-:Y:S01]  /*19fb0*/  @!P0 IADD3 R2, P3, R6, UR41, RZ ;  /* 0x0000002906028c10 */ /* 0x001fe2000ff7e0ff */
[----:B------:R-:W-:Y:S02]  /*19fc0*/  @!P0 IMAD R4, R14, R17, RZ ;  /* 0x000000110e048224 */ /* 0x000fe400078e02ff */
[----:B------:R-:W5:Y:S01]  /*19fd0*/  LDL.LU R14, [R1+0x170] ;  /* 0x00017000010e7983 */ /* 0x000f620000300800 */
[----:B------:R-:W-:-:S05]  /*19fe0*/  @!P0 IADD3.X R3, R7, UR40, RZ, P3, !PT ;  /* 0x0000002807038c10 */ /* 0x000fca0009ffe4ff */
[----:B------:R0:W-:Y:S01]  /*19ff0*/  @!P0 STG.E.U8 desc[UR50][R2.64+0x11], R4 ;  /* 0x0000110402008986 */ /* 0x0001e2000c101132 */
[----:B------:R-:W-:Y:S01]  /*1a000*/  ISETP.LT.OR P0, PT, R0, 0x19, !P4 ;  /* 0x000000190000780c */ /* 0x000fe20006701670 */
[-C--:B0-----:R-:W-:Y:S02]  /*1a010*/  @!P1 IMAD R3, R13, R17.reuse, RZ ;  /* 0x000000110d039224 */ /* 0x081fe400078e02ff */
[----:B------:R-:W-:-:S10]  /*1a020*/  @!P2 IMAD R2, R12, R17, RZ ;  /* 0x000000110c02a224 */ /* 0x000fd400078e02ff */
[----:B------:R-:W-:Y:S01]  /*1a030*/  @!P0 IMAD R4, R10, R17, RZ ;  /* 0x000000110a048224 */ /* 0x000fe200078e02ff */
[----:B------:R-:W-:Y:S01]  /*1a040*/  @!P1 STG.E.U8 desc[UR50][R6.64+0x18], R3 ;  /* 0x0000180306009986 */ /* 0x000fe2000c101132 */
[----:B------:R-:W-:-:S03]  /*1a050*/  ISETP.LT.OR P1, PT, R0, 0x1a, !P4 ;  /* 0x0000001a0000780c */ /* 0x000fc60006721670 */
[----:B------:R0:W-:Y:S02]  /*1a060*/  @!P2 STG.E.U8 desc[UR50][R6.64+0x19], R2 ;  /* 0x000019020600a986 */ /* 0x0001e4000c101132 */
[----:B0-----:R-:W-:-:S04]  /*1a070*/  @!P0 IADD3 R2, P2, R6, UR41, RZ ;  /* 0x0000002906028c10 */ /* 0x001fc8000ff5e0ff */
[----:B------:R-:W-:-:S05]  /*1a080*/  @!P0 IADD3.X R3, R7, UR40, RZ, P2, !PT ;  /* 0x0000002807038c10 */ /* 0x000fca00097fe4ff */
[----:B------:R0:W-:Y:S02]  /*1a090*/  @!P0 STG.E.U8 desc[UR50][R2.64+0x18], R4 ;  /* 0x0000180402008986 */ /* 0x0001e4000c101132 */
[----:B0-----:R-:W-:Y:S01]  /*1a0a0*/  @!P1 IADD3 R2, P0, R6, UR41, RZ ;  /* 0x0000002906029c10 */ /* 0x001fe2000ff1e0ff */
[----:B------:R-:W-:Y:S02]  /*1a0b0*/  @!P1 IMAD R4, R9, R17, RZ ;  /* 0x0000001109049224 */ /* 0x000fe400078e02ff */
[----:B------:R-:W5:Y:S01]  /*1a0c0*/  LDL.LU R9, [R1+0x174] ;  /* 0x0001740001097983 */ /* 0x000f620000300800 */
[----:B------:R-:W-:-:S03]  /*1a0d0*/  @!P1 IADD3.X R3, R7, UR40, RZ, P0, !PT ;  /* 0x0000002807039c10 */ /* 0x000fc600087fe4ff */
[----:B------:R-:W5:Y:S04]  /*1a0e0*/  LDL.LU R13, [R1+0x178] ;  /* 0x00017800010d7983 */ /* 0x000f680000300800 */
[----:B------:R-:W5:Y:S04]  /*1a0f0*/  LDL.LU R12, [R1+0x17c] ;  /* 0x00017c00010c7983 */ /* 0x000f680000300800 */
[----:B------:R-:W5:Y:S04]  /*1a100*/  LDL.LU R21, [R1+0x100] ;  /* 0x0001000001157983 */ /* 0x000f680000300800 */
[----:B------:R-:W5:Y:S04]  /*1a110*/  LDL.LU R10, [R1+0x104] ;  /* 0x00010400010a7983 */ /* 0x000f680000300800 */
[----:B------:R-:W5:Y:S04]  /*1a120*/  LDL.LU R20, [R1+0x108] ;  /* 0x0001080001147983 */ /* 0x000f680000300800 */
[----:B------:R0:W-:Y:S04]  /*1a130*/  @!P1 STG.E.U8 desc[UR50][R2.64+0x19], R4 ;  /* 0x0000190402009986 */ /* 0x0001e8000c101132 */
[----:B0-----:R-:W2:Y:S04]  /*1a140*/  LDL.LU R3, [R1+0x140] ;  /* 0x0001400001037983 */ /* 0x001ea80000300800 */
[----:B------:R-:W4:Y:S01]  /*1a150*/  LDL.LU R2, [R1+0x144] ;  /* 0x0001440001027983 */ /* 0x000f220000300800 */
[----:B------:R-:W-:-:S02]  /*1a160*/  ISETP.GE.AND P6, PT, R22, 0x81, PT ;  /* 0x000000811600780c */ /* 0x000fc40003fc6270 */
[----:B------:R-:W-:Y:S02]  /*1a170*/  IADD3 R4, P0, R6, UR39, RZ ;  /* 0x0000002706047c10 */ /* 0x000fe4000ff1e0ff */
[----:B------:R-:W-:Y:S02]  /*1a180*/  ISETP.LT.OR P2, PT, R0, 0x2, !P6 ;  /* 0x000000020000780c */ /* 0x000fe40007741670 */
[----:B------:R-:W-:Y:S02]  /*1a190*/  ISETP.GE.AND P5, PT, R22, 0x89, PT ;  /* 0x000000891600780c */ /* 0x000fe40003fa6270 */
[C---:B------:R-:W-:Y:S02]  /*1a1a0*/  ISETP.LT.OR P1, PT, R0.reuse, 0x1, !P6 ;  /* 0x000000010000780c */ /* 0x040fe40007721670 */
[----:B------:R-:W-:Y:S02]  /*1a1b0*/  IADD3.X R5, R7, UR38, RZ, P0, !PT ;  /* 0x0000002607057c10 */ /* 0x000fe400087fe4ff */
[----:B------:R-:W-:-:S13]  /*1a1c0*/  ISETP.LT.OR P0, PT, R0, 0x1, !P5 ;  /* 0x000000010000780c */ /* 0x000fda0006f01670 */
[-C--:B------:R-:W-:Y:S02]  /*1a1d0*/  @!P0 IMAD R8, R8, R17.reuse, RZ ;  /* 0x0000001108088224 */ /* 0x080fe400078e02ff */
[-C--:B--2---:R-:W-:Y:S02]  /*1a1e0*/  @!P1 IMAD R3, R3, R17.reuse, RZ ;  /* 0x0000001103039224 */ /* 0x084fe400078e02ff */
[----:B----4-:R-:W-:-:S03]  /*1a1f0*/  @!P2 IMAD R2, R2, R17, RZ ;  /* 0x000000110202a224 */ /* 0x010fc600078e02ff */
[----:B------:R-:W-:Y:S04]  /*1a200*/  @!P1 STG.E.U8 desc[UR50][R4.64], R3 ;  /* 0x0000000304009986 */ /* 0x000fe8000c101132 */
[----:B------:R0:W-:Y:S02]  /*1a210*/  @!P2 STG.E.U8 desc[UR50][R4.64+0x1], R2 ;  /* 0x000001020400a986 */ /* 0x0001e4000c101132 */
[----:B0-----:R-:W-:-:S04]  /*1a220*/  @!P0 IADD3 R2, P2, R4, UR41, RZ ;  /* 0x0000002904028c10 */ /* 0x001fc8000ff5e0ff */
[----:B------:R-:W-:-:S05]  /*1a230*/  @!P0 IADD3.X R3, R5, UR40, RZ, P2, !PT ;  /* 0x0000002805038c10 */ /* 0x000fca00097fe4ff */
[----:B------:R0:W-:Y:S04]  /*1a240*/  @!P0 STG.E.U8 desc[UR50][R2.64], R8 ;  /* 0x0000000802008986 */ /* 0x0001e8000c101132 */
[----:B0-----:R-:W2:Y:S01]  /*1a250*/  LDL.LU R8, [R1+0x14c] ;  /* 0x00014c0001087983 */ /* 0x001ea20000300800 */
[----:B------:R-:W-:-:S13]  /*1a260*/  ISETP.LT.OR P1, PT, R0, 0x2, !P5 ;  /* 0x000000020000780c */ /* 0x000fda0006f21670 */
[----:B------:R-:W-:-:S04]  /*1a270*/  @!P1 IADD3 R2, P2, R4, UR41, RZ ;  /* 0x0000002904029c10 */ /* 0x000fc8000ff5e0ff */
[----:B------:R-:W-:Y:S01]  /*1a280*/  @!P1 IADD3.X R3, R5, UR40, RZ, P2, !PT ;  /* 0x0000002805039c10 */ /* 0x000fe200097fe4ff */
[----:B--2---:R-:W-:-:S05]  /*1a290*/  @!P1 IMAD R8, R8, R17, RZ ;  /* 0x0000001108089224 */ /* 0x004fca00078e02ff */
[----:B------:R0:W-:Y:S04]  /*1a2a0*/  @!P1 STG.E.U8 desc[UR50][R2.64+0x1], R8 ;  /* 0x0000010802009986 */ /* 0x0001e8000c101132 */
[----:B0-----:R-:W2:Y:S01]  /*1a2b0*/  LDL.LU R3, [R1+0x150] ;  /* 0x0001500001037983 */ /* 0x001ea20000300800 */
[C---:B------:R-:W-:Y:S02]  /*1a2c0*/  ISETP.LT.OR P0, PT, R0.reuse, 0x9, !P6 ;  /* 0x000000090000780c */ /* 0x040fe40007701670 */
[C---:B------:R-:W-:Y:S02]  /*1a2d0*/  ISETP.LT.OR P2, PT, R0.reuse, 0xa, !P6 ;  /* 0x0000000a0000780c */ /* 0x040fe40007741670 */
[----:B------:R-:W-:-:S11]  /*1a2e0*/  ISETP.LT.OR P1, PT, R0, 0x9, !P5 ;  /* 0x000000090000780c */ /* 0x000fd60006f21670 */
[-C--:B------:R-:W-:Y:S02]  /*1a2f0*/  @!P2 IMAD R2, R11, R17.reuse, RZ ;  /* 0x000000110b02a224 */ /* 0x080fe400078e02ff */
[-C--:B------:R-:W-:Y:S01]  /*1a300*/  @!P1 IMAD R8, R235, R17.reuse, RZ ;  /* 0x00000011eb089224 */ /* 0x080fe200078e02ff */
[----:B------:R-:W4:Y:S04]  /*1a310*/  LDL.LU R11, [R1+0x114] ;  /* 0x00011400010b7983 */ /* 0x000f280000300800 */
[----:B------:R0:W-:Y:S02]  /*1a320*/  @!P2 STG.E.U8 desc[UR50][R4.64+0x9], R2 ;  /* 0x000009020400a986 */ /* 0x0001e4000c101132 */
[----:B0-----:R-:W-:Y:S01]  /*1a330*/  @!P1 IADD3 R2, P2, R4, UR41, RZ ;  /* 0x0000002904029c10 */ /* 0x001fe2000ff5e0ff */
[----:B--2---:R-:W-:-:S05]  /*1a340*/  @!P0 IMAD R3, R3, R17, RZ ;  /* 0x0000001103038224 */ /* 0x004fca00078e02ff */
[----:B------:R0:W-:Y:S01]  /*1a350*/  @!P0 STG.E.U8 desc[UR50][R4.64+0x8], R3 ;  /* 0x0000080304008986 */ /* 0x0001e2000c101132 */
[----:B------:R-:W-:Y:S02]  /*1a360*/  ISETP.LT.OR P0, PT, R0, 0xa, !P5 ;  /* 0x0000000a0000780c */ /* 0x000fe40006f01670 */
[----:B0-----:R-:W-:-:S05]  /*1a370*/  @!P1 IADD3.X R3, R5, UR40, RZ, P2, !PT ;  /* 0x0000002805039c10 */ /* 0x001fca00097fe4ff */
[----:B------:R0:W-:Y:S01]  /*1a380*/  @!P1 STG.E.U8 desc[UR50][R2.64+0x8], R8 ;  /* 0x0000080802009986 */ /* 0x0001e2000c101132 */
[----:B------:R-:W-:-:S05]  /*1a390*/  ISETP.LT.OR P1, PT, R0, 0x11, !P6 ;  /* 0x000000110000780c */ /* 0x000fca0007721670 */
[----:B0-----:R-:W-:-:S04]  /*1a3a0*/  @!P0 IADD3 R2, P2, R4, UR41, RZ ;  /* 0x0000002904028c10 */ /* 0x001fc8000ff5e0ff */
[----:B------:R-:W-:Y:S02]  /*1a3b0*/  @!P0 IADD3.X R3, R5, UR40, RZ, P2, !PT ;  /* 0x0000002805038c10 */ /* 0x000fe400097fe4ff */
[----:B------:R-:W-:Y:S01]  /*1a3c0*/  ISETP.LT.OR P2, PT, R0, 0x12, !P6 ;  /* 0x000000120000780c */ /* 0x000fe20007741670 */
[----:B------:R-:W-:-:S05]  /*1a3d0*/  @!P0 IMAD R8, R234, R17, RZ ;  /* 0x00000011ea088224 */ /* 0x000fca00078e02ff */
[----:B------:R3:W-:Y:S01]  /*1a3e0*/  @!P0 STG.E.U8 desc[UR50][R2.64+0x9], R8 ;  /* 0x0000090802008986 */ /* 0x0007e2000c101132 */
[----:B------:R-:W-:-:S06]  /*1a3f0*/  ISETP.LT.OR P0, PT, R0, 0x11, !P5 ;  /* 0x000000110000780c */ /* 0x000fcc0006f01670 */
[-C--:B---3--:R-:W-:Y:S02]  /*1a400*/  @!P2 IMAD R2, R232, R17.reuse, RZ ;  /* 0x00000011e802a224 */ /* 0x088fe400078e02ff */
[----:B-----5:R-:W-:-:S03]  /*1a410*/  @!P1 IMAD R3, R233, R17, RZ ;  /* 0x00000011e9039224 */ /* 0x020fc600078e02ff */
[----:B------:R0:W-:Y:S01]  /*1a420*/  @!P2 STG.E.U8 desc[UR50][R4.64+0x11], R2 ;  /* 0x000011020400a986 */ /* 0x0001e2000c101132 */
[----:B------:R-:W-:-:S03]  /*1a430*/  ISETP.LT.OR P2, PT, R0, 0x12, !P5 ;  /* 0x000000120000780c */ /* 0x000fc60006f41670 */
[----:B------:R1:W-:Y:S01]  /*1a440*/  @!P1 STG.E.U8 desc[UR50][R4.64+0x10], R3 ;  /* 0x0000100304009986 */ /* 0x0003e2000c101132 */
[----:B------:R-:W-:Y:S01]  /*1a450*/  @!P0 IMAD R8, R23, R17, RZ ;  /* 0x0000001117088224 */ /* 0x000fe200078e02ff */
[----:B0-----:R-:W-:-:S04]  /*1a460*/  @!P0 IADD3 R2, P1, R4, UR41, RZ ;  /* 0x0000002904028c10 */ /* 0x001fc8000ff3e0ff */
[----:B-1----:R-:W-:Y:S02]  /*1a470*/  @!P0 IADD3.X R3, R5, UR40, RZ, P1, !PT ;  /* 0x0000002805038c10 */ /* 0x002fe40008ffe4ff */
[----:B------:R-:W-:-:S03]  /*1a480*/  ISETP.LT.OR P1, PT, R0, 0x19, !P6 ;  /* 0x000000190000780c */ /* 0x000fc60007721670 */
[----:B------:R0:W-:Y:S02]  /*1a490*/  @!P0 STG.E.U8 desc[UR50][R2.64+0x10], R8 ;  /* 0x0000100802008986 */ /* 0x0001e4000c101132 */
[----:B0-----:R-:W-:Y:S01]  /*1a4a0*/  @!P2 IADD3 R2, P0, R4, UR41, RZ ;  /* 0x000000290402ac10 */ /* 0x001fe2000ff1e0ff */
[----:B------:R-:W-:-:S03]  /*1a4b0*/  @!P2 IMAD R8, R15, R17, RZ ;  /* 0x000000110f08a224 */ /* 0x000fc600078e02ff */
[----:B------:R-:W-:Y:S02]  /*1a4c0*/  @!P2 IADD3.X R3, R5, UR40, RZ, P0, !PT ;  /* 0x000000280503ac10 */ /* 0x000fe400087fe4ff */
[----:B------:R-:W-:-:S03]  /*1a4d0*/  ISETP.LT.OR P0, PT, R0, 0x1a, !P6 ;  /* 0x0000001a0000780c */ /* 0x000fc60007701670 */
[----:B------:R0:W-:Y:S01]  /*1a4e0*/  @!P2 STG.E.U8 desc[UR50][R2.64+0x11], R8 ;  /* 0x000011080200a986 */ /* 0x0001e2000c101132 */
[----:B------:R-:W-:Y:S01]  /*1a4f0*/  ISETP.LT.OR P2, PT, R0, 0x19, !P5 ;  /* 0x000000190000780c */ /* 0x000fe20006f41670 */
[----:B0-----:R-:W-:-:S08]  /*1a500*/  @!P1 IMAD R3, R14, R17, RZ ;  /* 0x000000110e039224 */ /* 0x001fd000078e02ff */
[----:B------:R-:W-:Y:S01]  /*1a510*/  @!P0 IMAD R2, R9, R17, RZ ;  /* 0x0000001109028224 */ /* 0x000fe200078e02ff */
[----:B------:R0:W-:Y:S01]  /*1a520*/  @!P1 STG.E.U8 desc[UR50][R4.64+0x18], R3 ;  /* 0x0000180304009986 */ /* 0x0001e2000c101132 */
[----:B------:R-:W-:-:S03]  /*1a530*/  ISETP.LT.OR P1, PT, R0, 0x1a, !P5 ;  /* 0x0000001a0000780c */ /* 0x000fc60006f21670 */
[----:B------:R1:W-:Y:S01]  /*1a540*/  @!P0 STG.E.U8 desc[UR50][R4.64+0x19], R2 ;  /* 0x0000190204008986 */ /* 0x0003e2000c101132 */
[----:B------:R-:W-:-:S04]  /*1a550*/  @!P2 IADD3 R8, P0, R4, UR41, RZ ;  /* 0x000000290408ac10 */ /* 0x000fc8000ff1e0ff */
[----:B------:R-:W-:Y:S01]  /*1a560*/  @!P2 IADD3.X R9, R5, UR40, RZ, P0, !PT ;  /* 0x000000280509ac10 */ /* 0x000fe200087fe4ff */
[----:B0-----:R-:W-:Y:S01]  /*1a570*/  @!P2 IMAD R3, R13, R17, RZ ;  /* 0x000000110d03a224 */ /* 0x001fe200078e02ff */
[----:B------:R-:W-:-:S03]  /*1a580*/  ISETP.GE.AND P5, PT, R22, 0x101, PT ;  /* 0x000001011600780c */ /* 0x000fc60003fa6270 */
[----:B-1----:R-:W-:Y:S01]  /*1a590*/  @!P1 IADD3 R2, P0, R4, UR41, RZ ;  /* 0x0000002904029c10 */ /* 0x002fe2000ff1e0ff */
[----:B------:R0:W-:Y:S03]  /*1a5a0*/  @!P2 STG.E.U8 desc[UR50][R8.64+0x18], R3 ;  /* 0x000018030800a986 */ /* 0x0001e6000c101132 */
[----:B0-----:R-:W-:Y:S02]  /*1a5b0*/  @!P1 IADD3.X R3, R5, UR40, RZ, P0, !PT ;  /* 0x0000002805039c10 */ /* 0x001fe400087fe4ff */
[----:B------:R-:W-:Y:S01]  /*1a5c0*/  ISETP.LT.OR P0, PT, R0, 0x1, !P5 ;  /* 0x000000010000780c */ /* 0x000fe20006f01670 */
[-C--:B------:R-:W-:Y:S01]  /*1a5d0*/  @!P1 IMAD R8, R12, R17.reuse, RZ ;  /* 0x000000110c089224 */ /* 0x080fe200078e02ff */
[----:B------:R-:W-:Y:S01]  /*1a5e0*/  ISETP.GE.AND P2, PT, R22, 0x109, PT ;  /* 0x000001091600780c */ /* 0x000fe20003f46270 */
[----:B------:R-:W2:Y:S04]  /*1a5f0*/  LDL.LU R12, [R1+0x118] ;  /* 0x00011800010c7983 */ /* 0x000ea80000300800 */
[----:B------:R0:W-:Y:S04]  /*1a600*/  @!P1 STG.E.U8 desc[UR50][R2.64+0x19], R8 ;  /* 0x0000190802009986 */ /* 0x0001e8000c101132 */
[----:B------:R-:W3:Y:S04]  /*1a610*/  LDL.LU R235, [R1+0x120] ;  /* 0x0001200001eb7983 */ /* 0x000ee80000300800 */
[----:B------:R-:W5:Y:S01]  /*1a620*/  LDL.LU R234, [R1+0x124] ;  /* 0x0001240001ea7983 */ /* 0x000f620000300800 */
[----:B0-----:R-:W-:Y:S01]  /*1a630*/  IADD3 R2, P1, R6, UR43, RZ ;  /* 0x0000002b06027c10 */ /* 0x001fe2000ff3e0ff */
[----:B------:R-:W-:-:S02]  /*1a640*/  @!P0 IMAD R8, R21, R17, RZ ;  /* 0x0000001115088224 */ /* 0x000fc400078e02ff */
[----:B------:R-:W5:Y:S01]  /*1a650*/  LDL.LU R233, [R1+0x128] ;  /* 0x0001280001e97983 */ /* 0x000f620000300800 */
[----:B------:R-:W-:-:S03]  /*1a660*/  IADD3.X R3, R7, UR42, RZ, P1, !PT ;  /* 0x0000002a07037c10 */ /* 0x000fc60008ffe4ff */
[----:B------:R-:W5:Y:S04]  /*1a670*/  LDL.LU R232, [R1+0x12c] ;  /* 0x00012c0001e87983 */ /* 0x000f680000300800 */
[----:B------:R0:W-:Y:S01]  /*1a680*/  @!P0 STG.E.U8 desc[UR50][R2.64], R8 ;  /* 0x0000000802008986 */ /* 0x0001e2000c101132 */
[----:B------:R-:W-:-:S03]  /*1a690*/  ISETP.LT.OR P0, PT, R0, 0x1, !P2 ;  /* 0x000000010000780c */ /* 0x000fc60005701670 */
[----:B------:R-:W5:Y:S04]  /*1a6a0*/  LDL.LU R15, [R1+0x130] ;  /* 0x00013000010f7983 */ /* 0x000f680000300800 */
[----:B------:R-:W5:Y:S04]  /*1a6b0*/  LDL.LU R13, [R1+0x134] ;  /* 0x00013400010d7983 */ /* 0x000f680000300800 */
[----:B------:R-:W5:Y:S02]  /*1a6c0*/  LDL.LU R14, [R1+0x138] ;  /* 0x00013800010e7983 */ /* 0x000f640000300800 */
[----:B0-----:R-:W-:-:S02]  /*1a6d0*/  @!P0 IADD3 R8, P1, R2, UR41, RZ ;  /* 0x0000002902088c10 */ /* 0x001fc4000ff3e0ff */
[----:B------:R-:W5:Y:S02]  /*1a6e0*/  LDL.LU R23, [R1+0x13c] ;  /* 0x00013c0001177983 */ /* 0x000f640000300800 */
[----:B------:R-:W-:Y:S02]  /*1a6f0*/  @!P0 IADD3.X R9, R3, UR40, RZ, P1, !PT ;  /* 0x0000002803098c10 */ /* 0x000fe40008ffe4ff */
[----:B------:R-:W-:-:S13]  /*1a700*/  ISETP.LT.OR P1, PT, R0, 0x2, !P5 ;  /* 0x000000020000780c */ /* 0x000fda0006f21670 */
[----:B------:R-:W-:-:S05]  /*1a710*/  @!P1 IMAD R10, R10, R17, RZ ;  /* 0x000000110a0a9224 */ /* 0x000fca00078e02ff */
[----:B------:R0:W-:Y:S02]  /*1a720*/  @!P1 STG.E.U8 desc[UR50][R2.64+0x1], R10 ;  /* 0x0000010a02009986 */ /* 0x0001e4000c101132 */
[----:B0-----:R-:W-:-:S05]  /*1a730*/  @!P0 IMAD R10, R20, R17, RZ ;  /* 0x00000011140a8224 */ /* 0x001fca00078e02ff */
[----:B------:R0:W-:Y:S04]  /*1a740*/  @!P0 STG.E.U8 desc[UR50][R8.64], R10 ;  /* 0x0000000a08008986 */ /* 0x0001e8000c101132 */
[----:B0-----:R-:W4:Y:S01]  /*1a750*/  LDL.LU R10, [R1+0x10c] ;  /* 0x00010c00010a7983 */ /* 0x001f220000300800 */
[----:B------:R-:W-:-:S13]  /*1a760*/  ISETP.LT.OR P3, PT, R0, 0x21, !P4 ;  /* 0x000000210000780c */ /* 0x000fda0006761670 */
[----:B------:R-:W-:-:S04]  /*1a770*/  @!P3 IADD3 R20, P0, R6, UR41, RZ ;  /* 0x000000290614bc10 */ /* 0x000fc8000ff1e0ff */
[----:B------:R-:W-:Y:S02]  /*1a780*/  @!P3 IADD3.X R21, R7, UR40, RZ, P0, !PT ;  /* 0x000000280715bc10 */ /* 0x000fe400087fe4ff */
[----:B------:R-:W-:-:S13]  /*1a790*/  ISETP.LT.OR P0, PT, R0, 0x2, !P2 ;  /* 0x000000020000780c */ /* 0x000fda0005701670 */
[----:B------:R-:W-:-:S04]  /*1a7a0*/  @!P0 IADD3 R8, P1, R2, UR41, RZ ;  /* 0x0000002902088c10 */ /* 0x000fc8000ff3e0ff */
[----:B------:R-:W-:Y:S01]  /*1a7b0*/  @!P0 IADD3.X R9, R3, UR40, RZ, P1, !PT ;  /* 0x0000002803098c10 */ /* 0x000fe20008ffe4ff */
[----:B----4-:R-:W-:-:S05]  /*1a7c0*/  @!P0 IMAD R10, R10, R17, RZ ;  /* 0x000000110a0a8224 */ /* 0x010fca00078e02ff */
[----:B------:R0:W-:Y:S04]  /*1a7d0*/  @!P0 STG.E.U8 desc[UR50][R8.64+0x1], R10 ;  /* 0x0000010a08008986 */ /* 0x0001e8000c101132 */
[----:B0-----:R-:W4:Y:S01]  /*1a7e0*/  LDL.LU R9, [R1+0x110] ;  /* 0x0001100001097983 */ /* 0x001f220000300800 */
[----:B------:R-:W-:-:S13]  /*1a7f0*/  ISETP.LT.OR P0, PT, R0, 0x9, !P5 ;  /* 0x000000090000780c */ /* 0x000fda0006f01670 */
[----:B----4-:R-:W-:-:S05]  /*1a800*/  @!P0 IMAD R8, R9, R17, RZ ;  /* 0x0000001109088224 */ /* 0x010fca00078e02ff */
[----:B------:R0:W-:Y:S01]  /*1a810*/  @!P0 STG.E.U8 desc[UR50][R2.64+0x8], R8 ;  /* 0x0000080802008986 */ /* 0x0001e2000c101132 */
[----:B------:R-:W-:-:S13]  /*1a820*/  ISETP.LT.OR P0, PT, R0, 0xa, !P5 ;  /* 0x0000000a0000780c */ /* 0x000fda0006f01670 */
[----:B0-----:R-:W-:-:S05]  /*1a830*/  @!P0 IMAD R8, R11, R17, RZ ;  /* 0x000000110b088224 */ /* 0x001fca00078e02ff */
[----:B------:R-:W-:Y:S01]  /*1a840*/  @!P0 STG.E.U8 desc[UR50][R2.64+0x9], R8 ;  /* 0x0000090802008986 */ /* 0x000fe2000c101132 */
[----:B------:R-:W-:-:S13]  /*1a850*/  ISETP.LT.OR P0, PT, R0, 0x9, !P2 ;  /* 0x000000090000780c */ /* 0x000fda0005701670 */
[----:B------:R-:W-:Y:S01]  /*1a860*/  @!P0 IADD3 R10, P1, R2, UR41, RZ ;  /* 0x00000029020a8c10 */ /* 0x000fe2000ff3e0ff */
[----:B--2---:R-:W-:-:S03]  /*1a870*/  @!P0 IMAD R12, R12, R17, RZ ;  /* 0x000000110c0c8224 */ /* 0x004fc600078e02ff */
[----:B------:R-:W-:-:S05]  /*1a880*/  @!P0 IADD3.X R11, R3, UR40, RZ, P1, !PT ;  /* 0x00000028030b8c10 */ /* 0x000fca0008ffe4ff */
[----:B------:R0:W-:Y:S04]  /*1a890*/  @!P0 STG.E.U8 desc[UR50][R10.64+0x8], R12 ;  /* 0x0000080c0a008986 */ /* 0x0001e8000c101132 */
[----:B0-----:R-:W2:Y:S01]  /*1a8a0*/  LDL.LU R11, [R1+0x11c] ;  /* 0x00011c00010b7983 */ /* 0x001ea20000300800 */
[C---:B------:R-:W-:Y:S02]  /*1a8b0*/  ISETP.LT.OR P1, PT, R0.reuse, 0xa, !P2 ;  /* 0x0000000a0000780c */ /* 0x040fe40005721670 */
[----:B------:R-:W-:-:S11]  /*1a8c0*/  ISETP.LT.OR P0, PT, R0, 0x11, !P5 ;  /* 0x000000110000780c */ /* 0x000fd60006f01670 */
[----:B------:R-:W-:-:S04]  /*1a8d0*/  @!P1 IADD3 R8, P3, R2, UR41, RZ ;  /* 0x0000002902089c10 */ /* 0x000fc8000ff7e0ff */
[----:B------:R-:W-:Y:S01]  /*1a8e0*/  @!P1 IADD3.X R9, R3, UR40, RZ, P3, !PT ;  /* 0x0000002803099c10 */ /* 0x000fe20009ffe4ff */
[----:B--2---:R-:W-:-:S05]  /*1a8f0*/  @!P1 IMAD R10, R11, R17, RZ ;  /* 0x000000110b0a9224 */ /* 0x004fca00078e02ff */
[----:B------:R3:W-:Y:S02]  /*1a900*/  @!P1 STG.E.U8 desc[UR50][R8.64+0x9], R10 ;  /* 0x0000090a08009986 */ /* 0x0007e4000c101132 */
[----:B---3--:R-:W-:Y:S02]  /*1a910*/  @!P0 IMAD R8, R235, R17, RZ ;  /* 0x00000011eb088224 */ /* 0x008fe400078e02ff */
[----:B------:R-:W2:Y:S04]  /*1a920*/  LDL.LU R235, [R1+0xec] ;  /* 0x0000ec0001eb7983 */ /* 0x000ea80000300800 */
[----:B------:R5:W-:Y:S01]  /*1a930*/  @!P0 STG.E.U8 desc[UR50][R2.64+0x10], R8 ;  /* 0x0000100802008986 */ /* 0x000be2000c101132 */
[----:B------:R-:W-:-:S13]  /*1a940*/  ISETP.LT.OR P0, PT, R0, 0x12, !P5 ;  /* 0x000000120000780c */ /* 0x000fda0006f01670 */
[----:B-----5:R-:W-:Y:S02]  /*1a950*/  @!P0 IMAD R8, R234, R17, RZ ;  /* 0x00000011ea088224 */ /* 0x020fe400078e02ff */
[----:B------:R-:W3:Y:S04]  /*1a960*/  LDL.LU R234, [R1+0xf0] ;  /* 0x0000f00001ea7983 */ /* 0x000ee80000300800 */
[----:B------:R0:W-:Y:S01]  /*1a970*/  @!P0 STG.E.U8 desc[UR50][R2.64+0x11], R8 ;  /* 0x0000110802008986 */ /* 0x0001e2000c101132 */
[----:B------:R-:W-:-:S13]  /*1a980*/  ISETP.LT.OR P0, PT, R0, 0x11, !P2 ;  /* 0x000000110000780c */ /* 0x000fda0005701670 */
[----:B------:R-:W-:-:S04]  /*1a990*/  @!P0 IADD3 R10, P1, R2, UR41, RZ ;  /* 0x00000029020a8c10 */ /* 0x000fc8000ff3e0ff */
[----:B------:R-:W-:Y:S02]  /*1a9a0*/  @!P0 IADD3.X R11, R3, UR40, RZ, P1, !PT ;  /* 0x00000028030b8c10 */ /* 0x000fe40008ffe4ff */
[C---:B------:R-:W-:Y:S01]  /*1a9b0*/  ISETP.LT.OR P1, PT, R0.reuse, 0x12, !P2 ;  /* 0x000000120000780c */ /* 0x040fe20005721670 */
[----:B------:R-:W-:Y:S02]  /*1a9c0*/  @!P0 IMAD R12, R233, R17, RZ ;  /* 0x00000011e90c8224 */ /* 0x000fe400078e02ff */
[----:B------:R-:W4:Y:S04]  /*1a9d0*/  LDL.LU R233, [R1+0xf4] ;  /* 0x0000f40001e97983 */ /* 0x000f280000300800 */
[----:B------:R1:W-:Y:S01]  /*1a9e0*/  @!P0 STG.E.U8 desc[UR50][R10.64+0x10], R12 ;  /* 0x0000100c0a008986 */ /* 0x0003e2000c101132 */
[----:B------:R-:W-:-:S05]  /*1a9f0*/  ISETP.LT.OR P0, PT, R0, 0x19, !P5 ;  /* 0x000000190000780c */ /* 0x000fca0006f01670 */
[----:B0-----:R-:W-:-:S04]  /*1aa00*/  @!P1 IADD3 R8, P3, R2, UR41, RZ ;  /* 0x0000002902089c10 */ /* 0x001fc8000ff7e0ff */
[----:B------:R-:W-:Y:S01]  /*1aa10*/  @!P1 IADD3.X R9, R3, UR40, RZ, P3, !PT ;  /* 0x0000002803099c10 */ /* 0x000fe20009ffe4ff */
[-C--:B-1----:R-:W-:Y:S02]  /*1aa20*/  @!P1 IMAD R10, R232, R17.reuse, RZ ;  /* 0x00000011e80a9224 */ /* 0x082fe400078e02ff */
[----:B------:R-:W5:Y:S04]  /*1aa30*/  LDL.LU R232, [R1+0xf8] ;  /* 0x0000f80001e87983 */ /* 0x000f680000300800 */
[----:B------:R0:W-:Y:S02]  /*1aa40*/  @!P1 STG.E.U8 desc[UR50][R8.64+0x11], R10 ;  /* 0x0000110a08009986 */ /* 0x0001e4000c101132 */
[----:B0-----:R-:W-:-:S05]  /*1aa50*/  @!P0 IMAD R8, R15, R17, RZ ;  /* 0x000000110f088224 */ /* 0x001fca00078e02ff */
[----:B------:R0:W-:Y:S01]  /*1aa60*/  @!P0 STG.E.U8 desc[UR50][R2.64+0x18], R8 ;  /* 0x0000180802008986 */ /* 0x0001e2000c101132 */
[----:B------:R-:W-:-:S13]  /*1aa70*/  ISETP.LT.OR P0, PT, R0, 0x1a, !P5 ;  /* 0x0000001a0000780c */ /* 0x000fda0006f01670 */
[----:B0-----:R-:W-:-:S05]  /*1aa80*/  @!P0 IMAD R8, R13, R17, RZ ;  /* 0x000000110d088224 */ /* 0x001fca00078e02ff */
[----:B------:R0:W-:Y:S01]  /*1aa90*/  @!P0 STG.E.U8 desc[UR50][R2.64+0x19], R8 ;  /* 0x0000190802008986 */ /* 0x0001e2000c101132 */
[----:B------:R-:W-:-:S13]  /*1aaa0*/  ISETP.LT.OR P0, PT, R0, 0x19, !P2 ;  /* 0x000000190000780c */ /* 0x000fda0005701670 */
[----:B0-----:R-:W-:-:S04]  /*1aab0*/  @!P0 IADD3 R8, P1, R2, UR41, RZ ;  /* 0x0000002902088c10 */ /* 0x001fc8000ff3e0ff */
[----:B------:R-:W-:Y:S02]  /*1aac0*/  @!P0 IADD3.X R9, R3, UR40, RZ, P1, !PT ;  /* 0x0000002803098c10 */ /* 0x000fe40008ffe4ff */
[----:B------:R-:W-:Y:S01]  /*1aad0*/  ISETP.LT.OR P1, PT, R0, 0x1a, !P2 ;  /* 0x0000001a0000780c */ /* 0x000fe20005721670 */
[----:B------:R-:W-:-:S05]  /*1aae0*/  @!P0 IMAD R10, R14, R17, RZ ;  /* 0x000000110e0a8224 */ /* 0x000fca00078e02ff */
[----:B------:R0:W-:Y:S07]  /*1aaf0*/  @!P0 STG.E.U8 desc[UR50][R8.64+0x18], R10 ;  /* 0x0000180a08008986 */ /* 0x0001ee000c101132 */
[----:B------:R-:W-:-:S04]  /*1ab00*/  @!P1 IADD3 R12, P3, R2, UR41, RZ ;  /* 0x00000029020c9c10 */ /* 0x000fc8000ff7e0ff */
[----:B------:R-:W-:Y:S01]  /*1ab10*/  @!P1 IADD3.X R13, R3, UR40, RZ, P3, !PT ;  /* 0x00000028030d9c10 */ /* 0x000fe20009ffe4ff */
[----:B0-----:R-:W-:Y:S02]  /*1ab20*/  @!P1 IMAD R10, R23, R17, RZ ;  /* 0x00000011170a9224 */ /* 0x001fe400078e02ff */
[----:B------:R-:W5:Y:S04]  /*1ab30*/  LDL.LU R23, [R1+0xfc] ;  /* 0x0000fc0001177983 */ /* 0x000f680000300800 */
[----:B------:R0:W-:Y:S04]  /*1ab40*/  @!P1 STG.E.U8 desc[UR50][R12.64+0x19], R10 ;  /* 0x0000190a0c009986 */ /* 0x0001e8000c101132 */
[----:B0-----:R-:W2:Y:S04]  /*1ab50*/  LDL.LU R12, [R1+0xc0] ;  /* 0x0000c000010c7983 */ /* 0x001ea80000300800 */
[----:B------:R-:W3:Y:S01]  /*1ab60*/  LDL.LU R13, [R1+0xc4] ;  /* 0x0000c400010d7983 */ /* 0x000ee20000300800 */
[----:B------:R-:W-:-:S04]  /*1ab70*/  ISETP.GE.AND P0, PT, R22, 0x189, PT ;  /* 0x000001891600780c */ /* 0x000fc80003f06270 */
[----:B------:R-:W-:Y:S02]  /*1ab80*/  ISETP.LT.OR P5, PT, R0, 0x1, !P0 ;  /* 0x000000010000780c */ /* 0x000fe400047a1670 */
[----:B------:R-:W-:Y:S01]  /*1ab90*/  MOV R8, UR12 ;  /* 0x0000000c00087c02 */ /* 0x000fe20008000f00 */
[----:B------:R-:W-:-:S04]  /*1aba0*/  UIMAD UR4, UR13, 0x180, URZ ;  /* 0x000001800d0478a4 */ /* 0x000fc8000f8e023f */
[----:B------:R-:W-:Y:S01]  /*1abb0*/  IMAD.WIDE.U32 R8, R8, 0x180, R6 ;  /* 0x0000018008087825 */ /* 0x000fe200078e0006 */
[----:B------:R-:W-:-:S03]  /*1abc0*/  ISETP.GE.AND P1, PT, R22, 0x181, PT ;  /* 0x000001811600780c */ /* 0x000fc60003f26270 */
[----:B------:R-:W-:Y:S02]  /*1abd0*/  VIADD R11, R9, UR4 ;  /* 0x00000004090b7c36 */ /* 0x000fe40008000000 */
[----:B------:R-:W-:-:S04]  /*1abe0*/  @!P5 IADD3 R14, P3, R8, UR41, RZ ;  /* 0x00000029080edc10 */ /* 0x000fc8000ff7e0ff */
[----:B------:R-:W-:Y:S02]  /*1abf0*/  @!P5 IADD3.X R15, R11, UR40, RZ, P3, !PT ;  /* 0x000000280b0fdc10 */ /* 0x000fe40009ffe4ff */
[----:B------:R-:W-:-:S13]  /*1ac00*/  ISETP.LT.OR P3, PT, R0, 0x1, !P1 ;  /* 0x000000010000780c */ /* 0x000fda0004f61670 */
[----:B------:R-:W-:Y:S02]  /*1ac10*/  @!P3 IMAD.MOV.U32 R10, RZ, RZ, R8 ;  /* 0x000000ffff0ab224 */ /* 0x000fe400078e0008 */
[----:B--2---:R-:W-:-:S05]  /*1ac20*/  @!P3 IMAD R12, R12, R17, RZ ;  /* 0x000000110c0cb224 */ /* 0x004fca00078e02ff */
[----:B------:R3:W-:Y:S01]  /*1ac30*/  @!P3 STG.E.U8 desc[UR50][R10.64], R12 ;  /* 0x0000000c0a00b986 */ /* 0x0007e2000c101132 */
[----:B------:R-:W-:-:S13]  /*1ac40*/  ISETP.LT.OR P3, PT, R0, 0x2, !P1 ;  /* 0x000000020000780c */ /* 0x000fda0004f61670 */
[----:B---3--:R-:W-:Y:S02]  /*1ac50*/  @!P3 IMAD R12, R13, R17, RZ ;  /* 0x000000110d0cb224 */ /* 0x008fe400078e02ff */
[----:B------:R-:W-:-:S05]  /*1ac60*/  @!P3 IMAD.MOV.U32 R10, RZ, RZ, R8 ;  /* 0x000000ffff0ab224 */ /* 0x000fca00078e0008 */
[----:B------:R0:W-:Y:S04]  /*1ac70*/  @!P3 STG.E.U8 desc[UR50][R10.64+0x1], R12 ;  /* 0x0000010c0a00b986 */ /* 0x0001e8000c101132 */
[----:B0-----:R-:W2:Y:S01]  /*1ac80*/  LDL.LU R10, [R1+0xc8] ;  /* 0x0000c800010a7983 */ /* 0x001ea20000300800 */
[----:B------:R-:W-:Y:S01]  /*1ac90*/  ISETP.LT.OR P3, PT, R0, 0x2, !P0 ;  /* 0x000000020000780c */ /* 0x000fe20004761670 */
[----:B--2---:R-:W-:-:S05]  /*1aca0*/  @!P5 IMAD R10, R10, R17, RZ ;  /* 0x000000110a0ad224 */ /* 0x004fca00078e02ff */
[----:B------:R0:W-:Y:S04]  /*1acb0*/  @!P5 STG.E.U8 desc[UR50][R14.64], R10 ;  /* 0x0000000a0e00d986 */ /* 0x0001e8000c101132 */
[----:B0-----:R-:W2:Y:S03]  /*1acc0*/  LDL.LU R10, [R1+0xcc] ;  /* 0x0000cc00010a7983 */ /* 0x001ea60000300800 */
[----:B------:R-:W-:-:S04]  /*1acd0*/  @!P3 IADD3 R12, P6, R8, UR41, RZ ;  /* 0x00000029080cbc10 */ /* 0x000fc8000ffde0ff */
[----:B------:R-:W-:Y:S01]  /*1ace0*/  @!P3 IADD3.X R13, R11, UR40, RZ, P6, !PT ;  /* 0x000000280b0dbc10 */ /* 0x000fe2000b7fe4ff */
[----:B--2---:R-:W-:-:S05]  /*1acf0*/  @!P3 IMAD R10, R10, R17, RZ ;  /* 0x000000110a0ab224 */ /* 0x004fca00078e02ff */
[----:B------:R0:W-:Y:S04]  /*1ad00*/  @!P3 STG.E.U8 desc[UR50][R12.64+0x1], R10 ;  /* 0x0000010a0c00b986 */ /* 0x0001e8000c101132 */
[----:B0-----:R-:W2:Y:S04]  /*1ad10*/  LDL.LU R12, [R1+0xd0] ;  /* 0x0000d000010c7983 */ /* 0x001ea80000300800 */
[----:B------:R-:W3:Y:S01]  /*1ad20*/  LDL.LU R13, [R1+0xd4] ;  /* 0x0000d400010d7983 */ /* 0x000ee20000300800 */
        /* <DEDUP_REMOVED lines=15> */
[----:B------:R-:W-:-:S13]  /*1ae20*/  ISETP.LT.OR P3, PT, R0, 0xa, !P0 ;  /* 0x0000000a0000780c */ /* 0x000fda0004761670 */
        /* <DEDUP_REMOVED lines=15> */
[C---:B------:R-:W-:Y:S02]  /*1af20*/  ISETP.LT.OR P5, PT, R0.reuse, 0x11, !P0 ;  /* 0x000000110000780c */ /* 0x040fe400047a1670 */
[----:B------:R-:W-:-:S11]  /*1af30*/  ISETP.LT.OR P3, PT, R0, 0x12, !P0 ;  /* 0x000000120000780c */ /* 0x000fd60004761670 */
[----:B------:R-:W-:-:S04]  /*1af40*/  @!P5 IADD3 R14, P6, R8, UR41, RZ ;  /* 0x00000029080edc10 */ /* 0x000fc8000ffde0ff */
[----:B------:R-:W-:Y:S02]  /*1af50*/  @!P5 IADD3.X R15, R11, UR40, RZ, P6, !PT ;  /* 0x000000280b0fdc10 */ /* 0x000fe4000b7fe4ff */
[----:B------:R-:W-:-:S04]  /*1af60*/  @!P3 IADD3 R12, P6, R8, UR41, RZ ;  /* 0x00000029080cbc10 */ /* 0x000fc8000ffde0ff */
[----:B------:R-:W-:Y:S01]  /*1af70*/  @!P3 IADD3.X R13, R11, UR40, RZ, P6, !PT ;  /* 0x000000280b0dbc10 */ /* 0x000fe2000b7fe4ff */
[----:B--2---:R-:W-:-:S05]  /*1af80*/  @!P5 IMAD R10, R10, R17, RZ ;  /* 0x000000110a0ad224 */ /* 0x004fca00078e02ff */
[----:B------:R0:W-:Y:S02]  /*1af90*/  @!P5 STG.E.U8 desc[UR50][R14.64+0x10], R10 ;  /* 0x0000100a0e00d986 */ /* 0x0001e4000c101132 */
[----:B0-----:R-:W-:-:S05]  /*1afa0*/  @!P3 IMAD R10, R235, R17, RZ ;  /* 0x00000011eb0ab224 */ /* 0x001fca00078e02ff */
[----:B------:R0:W-:Y:S01]  /*1afb0*/  @!P3 STG.E.U8 desc[UR50][R12.64+0x11], R10 ;  /* 0x0000110a0c00b986 */ /* 0x0001e2000c101132 */
[C---:B------:R-:W-:Y:S02]  /*1afc0*/  ISETP.LT.OR P3, PT, R0.reuse, 0x19, !P1 ;  /* 0x000000190000780c */ /* 0x040fe40004f61670 */
[----:B------:R-:W-:Y:S01]  /*1afd0*/  ISETP.LT.OR P5, PT, R0, 0x19, !P0 ;  /* 0x000000190000780c */ /* 0x000fe200047a1670 */
[----:B0-----:R-:W2:Y:S10]  /*1afe0*/  LDL.LU R13, [R1+0x84] ;  /* 0x00008400010d7983 */ /* 0x001eb40000300800 */
[----:B------:R-:W-:-:S02]  /*1aff0*/  @!P3 IMAD R12, R234, R17, RZ ;  /* 0x00000011ea0cb224 */ /* 0x000fc400078e02ff */
[----:B------:R-:W-:-:S05]  /*1b000*/  @!P3 IMAD.MOV.U32 R10, RZ, RZ, R8 ;  /* 0x000000ffff0ab224 */ /* 0x000fca00078e0008 */
[----:B------:R4:W-:Y:S01]  /*1b010*/  @!P3 STG.E.U8 desc[UR50][R10.64+0x18], R12 ;  /* 0x0000180c0a00b986 */ /* 0x0009e2000c101132 */
[----:B------:R-:W-:-:S13]  /*1b020*/  ISETP.LT.OR P3, PT, R0, 0x1a, !P1 ;  /* 0x0000001a0000780c */ /* 0x000fda0004f61670 */
[----:B----4-:R-:W-:Y:S02]  /*1b030*/  @!P3 IMAD R12, R233, R17, RZ ;  /* 0x00000011e90cb224 */ /* 0x010fe400078e02ff */
[----:B------:R-:W-:-:S05]  /*1b040*/  @!P3 IMAD.MOV.U32 R10, RZ, RZ, R8 ;  /* 0x000000ffff0ab224 */ /* 0x000fca00078e0008 */
[----:B------:R5:W-:Y:S01]  /*1b050*/  @!P3 STG.E.U8 desc[UR50][R10.64+0x19], R12 ;  /* 0x0000190c0a00b986 */ /* 0x000be2000c101132 */
[----:B------:R-:W-:Y:S02]  /*1b060*/  ISETP.LT.OR P3, PT, R0, 0x1a, !P0 ;  /* 0x0000001a0000780c */ /* 0x000fe40004761670 */
[----:B------:R-:W-:-:S04]  /*1b070*/  @!P5 IADD3 R14, P6, R8, UR41, RZ ;  /* 0x00000029080edc10 */ /* 0x000fc8000ffde0ff */
[----:B------:R-:W-:Y:S01]  /*1b080*/  @!P5 IADD3.X R15, R11, UR40, RZ, P6, !PT ;  /* 0x000000280b0fdc10 */ /* 0x000fe2000b7fe4ff */
[----:B-----5:R-:W-:-:S06]  /*1b090*/  @!P5 IMAD R12, R232, R17, RZ ;  /* 0x00000011e80cd224 */ /* 0x020fcc00078e02ff */
[----:B------:R-:W-:Y:S01]  /*1b0a0*/  @!P3 IADD3 R10, P6, R8, UR41, RZ ;  /* 0x00000029080abc10 */ /* 0x000fe2000ffde0ff */
[----:B------:R0:W-:Y:S03]  /*1b0b0*/  @!P5 STG.E.U8 desc[UR50][R14.64+0x18], R12 ;  /* 0x0000180c0e00d986 */ /* 0x0001e6000c101132 */
[----:B------:R-:W-:Y:S01]  /*1b0c0*/  @!P3 IADD3.X R11, R11, UR40, RZ, P6, !PT ;  /* 0x000000280b0bbc10 */ /* 0x000fe2000b7fe4ff */
[----:B0-----:R-:W3:Y:S01]  /*1b0d0*/  LDL.LU R14, [R1+0x88] ;  /* 0x00008800010e7983 */ /* 0x001ee20000300800 */
[----:B------:R-:W-:-:S03]  /*1b0e0*/  @!P3 IMAD R12, R23, R17, RZ ;  /* 0x00000011170cb224 */ /* 0x000fc600078e02ff */
[----:B------:R-:W4:Y:S04]  /*1b0f0*/  LDL.LU R15, [R1+0x94] ;  /* 0x00009400010f7983 */ /* 0x000f280000300800 */
[----:B------:R-:W5:Y:S04]  /*1b100*/  LDL.LU R235, [R1+0xac] ;  /* 0x0000ac0001eb7983 */ /* 0x000f680000300800 */
[----:B------:R-:W5:Y:S04]  /*1b110*/  LDL.LU R234, [R1+0xb0] ;  /* 0x0000b00001ea7983 */ /* 0x000f680000300800 */
[----:B------:R-:W5:Y:S04]  /*1b120*/  LDL.LU R233, [R1+0xb4] ;  /* 0x0000b40001e97983 */ /* 0x000f680000300800 */
[----:B------:R-:W5:Y:S04]  /*1b130*/  LDL.LU R232, [R1+0xb8] ;  /* 0x0000b80001e87983 */ /* 0x000f680000300800 */
[----:B------:R-:W5:Y:S04]  /*1b140*/  LDL.LU R23, [R1+0xbc] ;  /* 0x0000bc0001177983 */ /* 0x000f680000300800 */
[----:B------:R0:W-:Y:S04]  /*1b150*/  @!P3 STG.E.U8 desc[UR50][R10.64+0x19], R12 ;  /* 0x0000190c0a00b986 */ /* 0x0001e8000c101132 */
[----:B0-----:R-:W2:Y:S01]  /*1b160*/  LDL.LU R11, [R1+0x80] ;  /* 0x00008000010b7983 */ /* 0x001ea20000300800 */
[----:B------:R-:W-:-:S04]  /*1b170*/  LOP3.LUT R19, R19, 0xffffff7f, RZ, 0xc0, !PT ;  /* 0xffffff7f13137812 */ /* 0x000fc800078ec0ff */
[----:B------:R-:W-:Y:S02]  /*1b180*/  @P2 LOP3.LUT R19, R19, 0x80, RZ, 0xfc, !PT ;  /* 0x0000008013132812 */ /* 0x000fe400078efcff */
[----:B------:R-:W-:-:S04]  /*1b190*/  ISETP.GE.AND P2, PT, R22, 0x1, PT ;  /* 0x000000011600780c */ /* 0x000fc80003f46270 */
[----:B------:R-:W-:Y:S02]  /*1b1a0*/  ISETP.LT.OR P3, PT, R0, 0x21, !P2 ;  /* 0x000000210000780c */ /* 0x000fe40005761670 */
[----:B------:R-:W-:-:S04]  /*1b1b0*/  LOP3.LUT R19, R19, 0xfffffeff, RZ, 0xc0, !PT ;  /* 0xfffffeff13137812 */ /* 0x000fc800078ec0ff */
[----:B------:R-:W-:Y:S02]  /*1b1c0*/  @P1 LOP3.LUT R19, R19, 0x100, RZ, 0xfc, !PT ;  /* 0x0000010013131812 */ /* 0x000fe400078efcff */
[----:B------:R-:W-:-:S13]  /*1b1d0*/  ISETP.LT.OR P1, PT, R0, 0x21, !P4 ;  /* 0x000000210000780c */ /* 0x000fda0006721670 */
[-C--:B---3--:R-:W-:Y:S02]  /*1b1e0*/  @!P1 IMAD R14, R14, R17.reuse, RZ ;  /* 0x000000110e0e9224 */ /* 0x088fe400078e02ff */
[----:B--2---:R-:W-:-:S05]  /*1b1f0*/  @!P3 IMAD R10, R11, R17, RZ ;  /* 0x000000110b0ab224 */ /* 0x004fca00078e02ff */
[----:B------:R0:W-:Y:S01]  /*1b200*/  @!P3 STG.E.U8 desc[UR50][R6.64+0x20], R10 ;  /* 0x0000200a0600b986 */ /* 0x0001e2000c101132 */
[----:B------:R-:W-:-:S13]  /*1b210*/  ISETP.LT.OR P3, PT, R0, 0x22, !P2 ;  /* 0x000000220000780c */ /* 0x000fda0005761670 */
[----:B0-----:R-:W-:-:S05]  /*1b220*/  @!P3 IMAD R10, R13, R17, RZ ;  /* 0x000000110d0ab224 */ /* 0x001fca00078e02ff */
[----:B------:R-:W-:Y:S04]  /*1b230*/  @!P3 STG.E.U8 desc[UR50][R6.64+0x21], R10 ;  /* 0x0000210a0600b986 */ /* 0x000fe8000c101132 */
[----:B------:R0:W-:Y:S04]  /*1b240*/  @!P1 STG.E.U8 desc[UR50][R20.64+0x20], R14 ;  /* 0x0000200e14009986 */ /* 0x0001e8000c101132 */
[----:B0-----:R-:W2:Y:S01]  /*1b250*/  LDL.LU R14, [R1+0x8c] ;  /* 0x00008c00010e7983 */ /* 0x001ea20000300800 */
[----:B------:R-:W-:-:S03]  /*1b260*/  ISETP.LT.OR P3, PT, R0, 0x22, !P4 ;  /* 0x000000220000780c */ /* 0x000fc60006761670 */
[----:B------:R-:W3:Y:S04]  /*1b270*/  LDL.LU R20, [R1+0x98] ;  /* 0x0000980001147983 */ /* 0x000ee80000300800 */
[----:B------:R-:W5:Y:S06]  /*1b280*/  LDL.LU R21, [R1+0xa8] ;  /* 0x0000a80001157983 */ /* 0x000f6c0000300800 */
[----:B------:R-:W-:-:S04]  /*1b290*/  @!P3 IADD3 R10, P5, R6, UR41, RZ ;  /* 0x00000029060abc10 */ /* 0x000fc8000ffbe0ff */
[----:B------:R-:W-:Y:S01]  /*1b2a0*/  @!P3 IADD3.X R11, R7, UR40, RZ, P5, !PT ;  /* 0x00000028070bbc10 */ /* 0x000fe2000affe4ff */
[----:B--2---:R-:W-:-:S05]  /*1b2b0*/  @!P3 IMAD R14, R14, R17, RZ ;  /* 0x000000110e0eb224 */ /* 0x004fca00078e02ff */
[----:B------:R0:W-:Y:S04]  /*1b2c0*/  @!P3 STG.E.U8 desc[UR50][R10.64+0x21], R14 ;  /* 0x0000210e0a00b986 */ /* 0x0001e8000c101132 */
[----:B0-----:R-:W2:Y:S01]  /*1b2d0*/  LDL.LU R11, [R1+0x90] ;  /* 0x00009000010b7983 */ /* 0x001ea20000300800 */
[C---:B------:R-:W-:Y:S02]  /*1b2e0*/  ISETP.LT.OR P3, PT, R0.reuse, 0x29, !P2 ;  /* 0x000000290000780c */ /* 0x040fe40005761670 */
[----:B------:R-:W-:-:S13]  /*1b2f0*/  ISETP.LT.OR P5, PT, R0, 0x29, !P4 ;  /* 0x000000290000780c */ /* 0x000fda00067a1670 */
[----:B------:R-:W-:Y:S01]  /*1b300*/  @!P5 IADD3 R12, P6, R6, UR41, RZ ;  /* 0x00000029060cdc10 */ /* 0x000fe2000ffde0ff */
[----:B---3--:R-:W-:-:S03]  /*1b310*/  @!P5 IMAD R20, R20, R17, RZ ;  /* 0x000000111414d224 */ /* 0x008fc600078e02ff */
[----:B------:R-:W-:Y:S01]  /*1b320*/  @!P5 IADD3.X R13, R7, UR40, RZ, P6, !PT ;  /* 0x00000028070ddc10 */ /* 0x000fe2000b7fe4ff */
[----:B--2---:R-:W-:-:S05]  /*1b330*/  @!P3 IMAD R10, R11, R17, RZ ;  /* 0x000000110b0ab224 */ /* 0x004fca00078e02ff */
[----:B------:R4:W-:Y:S01]  /*1b340*/  @!P3 STG.E.U8 desc[UR50][R6.64+0x28], R10 ;  /* 0x0000280a0600b986 */ /* 0x0009e2000c101132 */
[----:B------:R-:W-:-:S13]  /*1b350*/  ISETP.LT.OR P3, PT, R0, 0x2a, !P2 ;  /* 0x0000002a0000780c */ /* 0x000fda0005761670 */
[----:B----4-:R-:W-:-:S05]  /*1b360*/  @!P3 IMAD R10, R15, R17, RZ ;  /* 0x000000110f0ab224 */ /* 0x010fca00078e02ff */
[----:B------:R-:W-:Y:S04]  /*1b370*/  @!P3 STG.E.U8 desc[UR50][R6.64+0x29], R10 ;  /* 0x0000290a0600b986 */ /* 0x000fe8000c101132 */
[----:B------:R0:W-:Y:S04]  /*1b380*/  @!P5 STG.E.U8 desc[UR50][R12.64+0x28], R20 ;  /* 0x000028140c00d986 */ /* 0x0001e8000c101132 */
[----:B0-----:R-:W2:Y:S04]  /*1b390*/  LDL.LU R12, [R1+0x9c] ;  /* 0x00009c00010c7983 */ /* 0x001ea80000300800 */
[----:B------:R-:W3:Y:S04]  /*1b3a0*/  LDL.LU R20, [R1+0xa0] ;  /* 0x0000a00001147983 */ /* 0x000ee80000300800 */
[----:B------:R-:W4:Y:S01]  /*1b3b0*/  LDL.LU R13, [R1+0xa4] ;  /* 0x0000a400010d7983 */ /* 0x000f220000300800 */
[----:B------:R-:W-:-:S13]  /*1b3c0*/  ISETP.LT.OR P3, PT, R0, 0x2a, !P4 ;  /* 0x0000002a0000780c */ /* 0x000fda0006761670 */
[----:B------:R-:W-:-:S04]  /*1b3d0*/  @!P3 IADD3 R10, P6, R6, UR41, RZ ;  /* 0x00000029060abc10 */ /* 0x000fc8000ffde0ff */
[----:B------:R-:W-:Y:S02]  /*1b3e0*/  @!P3 IADD3.X R11, R7, UR40, RZ, P6, !PT ;  /* 0x00000028070bbc10 */ /* 0x000fe4000b7fe4ff */
[C---:B------:R-:W-:Y:S02]  /*1b3f0*/  ISETP.LT.OR P6, PT, R0.reuse, 0x31, !P4 ;  /* 0x000000310000780c */ /* 0x040fe400067c1670 */
[----:B------:R-:W-:-:S11]  /*1b400*/  ISETP.LT.OR P5, PT, R0, 0x32, !P4 ;  /* 0x000000320000780c */ /* 0x000fd600067a1670 */
[----:B------:R-:W-:-:S04]  /*1b410*/  @!P6 IADD3 R14, P1, R6, UR41, RZ ;  /* 0x00000029060eec10 */ /* 0x000fc8000ff3e0ff */
[----:B------:R-:W-:Y:S01]  /*1b420*/  @!P6 IADD3.X R15, R7, UR40, RZ, P1, !PT ;  /* 0x00000028070fec10 */ /* 0x000fe20008ffe4ff */
[----:B--2---:R-:W-:-:S05]  /*1b430*/  @!P3 IMAD R12, R12, R17, RZ ;  /* 0x000000110c0cb224 */ /* 0x004fca00078e02ff */
[----:B------:R3:W-:Y:S01]  /*1b440*/  @!P3 STG.E.U8 desc[UR50][R10.64+0x29], R12 ;  /* 0x0000290c0a00b986 */ /* 0x0007e2000c101132 */
[----:B------:R-:W-:-:S13]  /*1b450*/  ISETP.LT.OR P3, PT, R0, 0x31, !P2 ;  /* 0x000000310000780c */ /* 0x000fda0005761670 */
[----:B---3--:R-:W-:-:S05]  /*1b460*/  @!P3 IMAD R10, R20, R17, RZ ;  /* 0x00000011140ab224 */ /* 0x008fca00078e02ff */
[----:B------:R4:W-:Y:S01]  /*1b470*/  @!P3 STG.E.U8 desc[UR50][R6.64+0x30], R10 ;  /* 0x0000300a0600b986 */ /* 0x0009e2000c101132 */
[----:B------:R-:W-:Y:S01]  /*1b480*/  ISETP.LT.OR P3, PT, R0, 0x32, !P2 ;  /* 0x000000320000780c */ /* 0x000fe20005761670 */
[----:B-----5:R-:W-:-:S12]  /*1b490*/  @!P6 IMAD R20, R21, R17, RZ ;  /* 0x000000111514e224 */ /* 0x020fd800078e02ff */
[----:B----4-:R-:W-:-:S05]  /*1b4a0*/  @!P3 IMAD R10, R13, R17, RZ ;  /* 0x000000110d0ab224 */ /* 0x010fca00078e02ff */
[----:B------:R0:W-:Y:S04]  /*1b4b0*/  @!P3 STG.E.U8 desc[UR50][R6.64+0x31], R10 ;  /* 0x0000310a0600b986 */ /* 0x0001e8000c101132 */
[----:B------:R1:W-:Y:S01]  /*1b4c0*/  @!P6 STG.E.U8 desc[UR50][R14.64+0x30], R20 ;  /* 0x000030140e00e986 */ /* 0x0003e2000c101132 */
[----:B0-----:R-:W-:-:S04]  /*1b4d0*/  @!P5 IADD3 R10, P3, R6, UR41, RZ ;  /* 0x00000029060adc10 */ /* 0x001fc8000ff7e0ff */
[----:B------:R-:W-:Y:S01]  /*1b4e0*/  @!P5 IADD3.X R11, R7, UR40, RZ, P3, !PT ;  /* 0x00000028070bdc10 */ /* 0x000fe20009ffe4ff */
[----:B-1----:R-:W-:-:S05]  /*1b4f0*/  @!P5 IMAD R14, R235, R17, RZ ;  /* 0x00000011eb0ed224 */ /* 0x002fca00078e02ff */
[----:B------:R0:W-:Y:S01]  /*1b500*/  @!P5 STG.E.U8 desc[UR50][R10.64+0x31], R14 ;  /* 0x0000310e0a00d986 */ /* 0x0001e2000c101132 */
[----:B------:R-:W-:-:S13]  /*1b510*/  ISETP.LT.OR P5, PT, R0, 0x39, !P2 ;  /* 0x000000390000780c */ /* 0x000fda00057a1670 */
[----:B0-----:R-:W-:-:S05]  /*1b520*/  @!P5 IMAD R10, R234, R17, RZ ;  /* 0x00000011ea0ad224 */ /* 0x001fca00078e02ff */
[----:B------:R0:W-:Y:S01]  /*1b530*/  @!P5 STG.E.U8 desc[UR50][R6.64+0x38], R10 ;  /* 0x0000380a0600d986 */ /* 0x0001e2000c101132 */
[C---:B------:R-:W-:Y:S02]  /*1b540*/  ISETP.LT.OR P5, PT, R0.reuse, 0x3a, !P2 ;  /* 0x0000003a0000780c */ /* 0x040fe400057a1670 */
[----:B------:R-:W-:-:S11]  /*1b550*/  ISETP.LT.OR P3, PT, R0, 0x39, !P4 ;  /* 0x000000390000780c */ /* 0x000fd60006761670 */
[----:B0-----:R-:W-:-:S05]  /*1b560*/  @!P5 IMAD R10, R233, R17, RZ ;  /* 0x00000011e90ad224 */ /* 0x001fca00078e02ff */
[----:B------:R0:W-:Y:S01]  /*1b570*/  @!P5 STG.E.U8 desc[UR50][R6.64+0x39], R10 ;  /* 0x0000390a0600d986 */ /* 0x0001e2000c101132 */
[----:B------:R-:W-:Y:S02]  /*1b580*/  ISETP.LT.OR P5, PT, R0, 0x3a, !P4 ;  /* 0x0000003a0000780c */ /* 0x000fe400067a1670 */
[----:B------:R-:W-:Y:S01]  /*1b590*/  @!P3 IADD3 R12, P1, R6, UR41, RZ ;  /* 0x00000029060cbc10 */ /* 0x000fe2000ff3e0ff */
[----:B------:R-:W-:-:S03]  /*1b5a0*/  @!P3 IMAD R20, R232, R17, RZ ;  /* 0x00000011e814b224 */ /* 0x000fc600078e02ff */
[----:B------:R-:W-:-:S05]  /*1b5b0*/  @!P3 IADD3.X R13, R7, UR40, RZ, P1, !PT ;  /* 0x00000028070dbc10 */ /* 0x000fca0008ffe4ff */
[----:B------:R1:W-:Y:S02]  /*1b5c0*/  @!P3 STG.E.U8 desc[UR50][R12.64+0x38], R20 ;  /* 0x000038140c00b986 */ /* 0x0003e4000c101132 */
[----:B0-----:R-:W-:-:S04]  /*1b5d0*/  @!P5 IADD3 R10, P6, R6, UR41, RZ ;  /* 0x00000029060adc10 */ /* 0x001fc8000ffde0ff */
[----:B------:R-:W-:Y:S01]  /*1b5e0*/  @!P5 IADD3.X R11, R7, UR40, RZ, P6, !PT ;  /* 0x00000028070bdc10 */ /* 0x000fe2000b7fe4ff */
[----:B-1----:R-:W2:Y:S01]  /*1b5f0*/  LDL.LU R13, [R1+0x44] ;  /* 0x00004400010d7983 */ /* 0x002ea20000300800 */
[----:B------:R-:W-:-:S03]  /*1b600*/  @!P5 IMAD R12, R23, R17, RZ ;  /* 0x00000011170cd224 */ /* 0x000fc600078e02ff */
[----:B------:R-:W3:Y:S04]  /*1b610*/  LDL.LU R20, [R1+0x48] ;  /* 0x0000480001147983 */ /* 0x000ee80000300800 */
        /* <DEDUP_REMOVED lines=8> */
[----:B------:R-:W-:-:S04]  /*1b6a0*/  ISETP.GE.AND P5, PT, R22, 0x81, PT ;  /* 0x000000811600780c */ /* 0x000fc80003fa6270 */
[C---:B------:R-:W-:Y:S02]  /*1b6b0*/  ISETP.LT.OR P3, PT, R0.reuse, 0x21, !P5 ;  /* 0x000000210000780c */ /* 0x040fe40006f61670 */
[----:B------:R-:W-:-:S13]  /*1b6c0*/  ISETP.LT.OR P2, PT, R0, 0x41, !P4 ;  /* 0x000000410000780c */ /* 0x000fda0006741670 */
[----:B------:R-:W-:-:S04]  /*1b6d0*/  @!P2 IADD3 R14, P6, R6, UR41, RZ ;  /* 0x00000029060eac10 */ /* 0x000fc8000ffde0ff */
[----:B------:R-:W-:Y:S02]  /*1b6e0*/  @!P2 IADD3.X R15, R7, UR40, RZ, P6, !PT ;  /* 0x00000028070fac10 */ /* 0x000fe4000b7fe4ff */
[----:B------:R-:W-:Y:S01]  /*1b6f0*/  ISETP.GE.AND P6, PT, R22, 0x89, PT ;  /* 0x000000891600780c */ /* 0x000fe20003fc6270 */
[----:B--2---:R-:W-:-:S05]  /*1b700*/  @!P3 IMAD R10, R11, R17, RZ ;  /* 0x000000110b0ab224 */ /* 0x004fca00078e02ff */
[----:B------:R0:W-:Y:S01]  /*1b710*/  @!P3 STG.E.U8 desc[UR50][R4.64+0x20], R10 ;  /* 0x0000200a0400b986 */ /* 0x0001e2000c101132 */
[----:B------:R-:W-:-:S13]  /*1b720*/  ISETP.LT.OR P3, PT, R0, 0x22, !P5 ;  /* 0x000000220000780c */ /* 0x000fda0006f61670 */
[----:B0-----:R-:W-:-:S05]  /*1b730*/  @!P3 IMAD R10, R13, R17, RZ ;  /* 0x000000110d0ab224 */ /* 0x001fca00078e02ff */
[----:B------:R-:W-:Y:S01]  /*1b740*/  @!P3 STG.E.U8 desc[UR50][R4.64+0x21], R10 ;  /* 0x0000210a0400b986 */ /* 0x000fe2000c101132 */
[----:B------:R-:W-:-:S13]  /*1b750*/  ISETP.LT.OR P3, PT, R0, 0x21, !P6 ;  /* 0x000000210000780c */ /* 0x000fda0007761670 */
[----:B------:R-:W-:Y:S01]  /*1b760*/  @!P3 IADD3 R12, P5, R4, UR41, RZ ;  /* 0x00000029040cbc10 */ /* 0x000fe2000ffbe0ff */
[----:B---3--:R-:W-:-:S03]  /*1b770*/  @!P3 IMAD R20, R20, R17, RZ ;  /* 0x000000111414b224 */ /* 0x008fc600078e02ff */
[----:B------:R-:W-:-:S05]  /*1b780*/  @!P3 IADD3.X R13, R5, UR40, RZ, P5, !PT ;  /* 0x00000028050dbc10 */ /* 0x000fca000affe4ff */
[----:B------:R0:W-:Y:S04]  /*1b790*/  @!P3 STG.E.U8 desc[UR50][R12.64+0x20], R20 ;  /* 0x000020140c00b986 */ /* 0x0001e8000c101132 */
[----:B0-----:R-:W2:Y:S01]  /*1b7a0*/  LDL.LU R12, [R1+0x4c] ;  /* 0x00004c00010c7983 */ /* 0x001ea20000300800 */
[----:B------:R-:W-:-:S03]  /*1b7b0*/  ISETP.LT.OR P5, PT, R0, 0x22, !P6 ;  /* 0x000000220000780c */ /* 0x000fc600077a1670 */
[----:B------:R-:W3:Y:S04]  /*1b7c0*/  LDL.LU R13, [R1+0x54] ;  /* 0x00005400010d7983 */ /* 0x000ee80000300800 */
[----:B------:R-:W4:Y:S06]  /*1b7d0*/  LDL.LU R20, [R1+0x58] ;  /* 0x0000580001147983 */ /* 0x000f2c0000300800 */
[----:B------:R-:W-:-:S04]  /*1b7e0*/  @!P5 IADD3 R10, P6, R4, UR41, RZ ;  /* 0x00000029040adc10 */ /* 0x000fc8000ffde0ff */
[----:B------:R-:W-:Y:S01]  /*1b7f0*/  @!P5 IADD3.X R11, R5, UR40, RZ, P6, !PT ;  /* 0x00000028050bdc10 */ /* 0x000fe2000b7fe4ff */
[----:B--2---:R-:W-:-:S05]  /*1b800*/  @!P5 IMAD R12, R12, R17, RZ ;  /* 0x000000110c0cd224 */ /* 0x004fca00078e02ff */
[----:B------:R0:W-:Y:S04]  /*1b810*/  @!P5 STG.E.U8 desc[UR50][R10.64+0x21], R12 ;  /* 0x0000210c0a00d986 */ /* 0x0001e8000c101132 */
[----:B0-----:R-:W2:Y:S01]  /*1b820*/  LDL.LU R11, [R1+0x50] ;  /* 0x00005000010b7983 */ /* 0x001ea20000300800 */
[----:B------:R-:W-:-:S04]  /*1b830*/  ISETP.GE.AND P5, PT, R22, 0x81, PT ;  /* 0x000000811600780c */ /* 0x000fc80003fa6270 */
[----:B------:R-:W-:Y:S02]  /*1b840*/  ISETP.LT.OR P3, PT, R0, 0x29, !P5 ;  /* 0x000000290000780c */ /* 0x000fe40006f61670 */
[----:B------:R-:W-:-:S11]  /*1b850*/  ISETP.GE.AND P6, PT, R22, 0x89, PT ;  /* 0x000000891600780c */ /* 0x000fd60003fc6270 */
[----:B--2---:R-:W-:-:S05]  /*1b860*/  @!P3 IMAD R10, R11, R17, RZ ;  /* 0x000000110b0ab224 */ /* 0x004fca00078e02ff */
[----:B------:R3:W-:Y:S01]  /*1b870*/  @!P3 STG.E.U8 desc[UR50][R4.64+0x28], R10 ;  /* 0x0000280a0400b986 */ /* 0x0007e2000c101132 */
[----:B------:R-:W-:-:S13]  /*1b880*/  ISETP.LT.OR P3, PT, R0, 0x2a, !P5 ;  /* 0x0000002a0000780c */ /* 0x000fda0006f61670 */
[----:B---3--:R-:W-:-:S05]  /*1b890*/  @!P3 IMAD R10, R13, R17, RZ ;  /* 0x000000110d0ab224 */ /* 0x008fca00078e02ff */
[----:B------:R-:W-:Y:S01]  /*1b8a0*/  @!P3 STG.E.U8 desc[UR50][R4.64+0x29], R10 ;  /* 0x0000290a0400b986 */ /* 0x000fe2000c101132 */
[----:B------:R-:W-:-:S13]  /*1b8b0*/  ISETP.LT.OR P3, PT, R0, 0x29, !P6 ;  /* 0x000000290000780c */ /* 0x000fda0007761670 */
[----:B------:R-:W-:Y:S01]  /*1b8c0*/  @!P3 IADD3 R12, P5, R4, UR41, RZ ;  /* 0x00000029040cbc10 */ /* 0x000fe2000ffbe0ff */
[----:B----4-:R-:W-:-:S03]  /*1b8d0*/  @!P3 IMAD R20, R20, R17, RZ ;  /* 0x000000111414b224 */ /* 0x010fc600078e02ff */
[----:B------:R-:W-:-:S05]  /*1b8e0*/  @!P3 IADD3.X R13, R5, UR40, RZ, P5, !PT ;  /* 0x00000028050dbc10 */ /* 0x000fca000affe4ff */
[----:B------:R0:W-:Y:S04]  /*1b8f0*/  @!P3 STG.E.U8 desc[UR50][R12.64+0x28], R20 ;  /* 0x000028140c00b986 */ /* 0x0001e8000c101132 */
[----:B0-----:R-:W2:Y:S04]  /*1b900*/  LDL.LU R12, [R1+0x5c] ;  /* 0x00005c00010c7983 */ /* 0x001ea80000300800 */
[----:B------:R-:W3:Y:S04]  /*1b910*/  LDL.LU R20, [R1+0x60] ;  /* 0x0000600001147983 */ /* 0x000ee80000300800 */
[----:B------:R-:W4:Y:S01]  /*1b920*/  LDL.LU R13, [R1+0x64] ;  /* 0x00006400010d7983 */ /* 0x000f220000300800 */
[----:B------:R-:W-:-:S13]  /*1b930*/  ISETP.LT.OR P5, PT, R0, 0x2a, !P6 ;  /* 0x0000002a0000780c */ /* 0x000fda00077a1670 */
[----:B------:R-:W-:-:S04]  /*1b940*/  @!P5 IADD3 R10, P6, R4, UR41, RZ ;  /* 0x00000029040adc10 */ /* 0x000fc8000ffde0ff */
[----:B------:R-:W-:Y:S02]  /*1b950*/  @!P5 IADD3.X R11, R5, UR40, RZ, P6, !PT ;  /* 0x00000028050bdc10 */ /* 0x000fe4000b7fe4ff */
[----:B------:R-:W-:Y:S01]  /*1b960*/  ISETP.GE.AND P6, PT, R22, 0x89, PT ;  /* 0x000000891600780c */ /* 0x000fe20003fc6270 */
[----:B--2---:R-:W-:-:S05]  /*1b970*/  @!P5 IMAD R12, R12, R17, RZ ;  /* 0x000000110c0cd224 */ /* 0x004fca00078e02ff */
[----:B------:R3:W-:Y:S01]  /*1b980*/  @!P5 STG.E.U8 desc[UR50][R10.64+0x29], R12 ;  /* 0x0000290c0a00d986 */ /* 0x0007e2000c101132 */
[----:B------:R-:W-:-:S04]  /*1b990*/  ISETP.GE.AND P5, PT, R22, 0x81, PT ;  /* 0x000000811600780c */ /* 0x000fc80003fa6270 */
[----:B------:R-:W-:-:S13]  /*1b9a0*/  ISETP.LT.OR P3, PT, R0, 0x31, !P5 ;  /* 0x000000310000780c */ /* 0x000fda0006f61670 */
[----:B---3--:R-:W-:-:S05]  /*1b9b0*/  @!P3 IMAD R10, R20, R17, RZ ;  /* 0x00000011140ab224 */ /* 0x008fca00078e02ff */
[----:B------:R4:W-:Y:S01]  /*1b9c0*/  @!P3 STG.E.U8 desc[UR50][R4.64+0x30], R10 ;  /* 0x0000300a0400b986 */ /* 0x0009e2000c101132 */
[----:B------:R-:W-:-:S13]  /*1b9d0*/  ISETP.LT.OR P3, PT, R0, 0x32, !P5 ;  /* 0x000000320000780c */ /* 0x000fda0006f61670 */
[----:B----4-:R-:W-:-:S05]  /*1b9e0*/  @!P3 IMAD R10, R13, R17, RZ ;  /* 0x000000110d0ab224 */ /* 0x010fca00078e02ff */
[----:B------:R0:W-:Y:S01]  /*1b9f0*/  @!P3 STG.E.U8 desc[UR50][R4.64+0x31], R10 ;  /* 0x0000310a0400b986 */ /* 0x0001e2000c101132 */
[----:B------:R-:W-:-:S13]  /*1ba00*/  ISETP.LT.OR P3, PT, R0, 0x31, !P6 ;  /* 0x000000310000780c */ /* 0x000fda0007761670 */
[----:B------:R-:W-:-:S04]  /*1ba10*/  @!P3 IADD3 R12, P5, R4, UR41, RZ ;  /* 0x00000029040cbc10 */ /* 0x000fc8000ffbe0ff */
[----:B------:R-:W-:Y:S02]  /*1ba20*/  @!P3 IADD3.X R13, R5, UR40, RZ, P5, !PT ;  /* 0x00000028050dbc10 */ /* 0x000fe4000affe4ff */
[----:B------:R-:W-:Y:S01]  /*1ba30*/  ISETP.LT.OR P5, PT, R0, 0x32, !P6 ;  /* 0x000000320000780c */ /* 0x000fe200077a1670 */
[----:B------:R-:W-:-:S05]  /*1ba40*/  @!P3 IMAD R20, R21, R17, RZ ;  /* 0x000000111514b224 */ /* 0x000fca00078e02ff */
[----:B------:R5:W-:Y:S07]  /*1ba50*/  @!P3 STG.E.U8 desc[UR50][R12.64+0x30], R20 ;  /* 0x000030140c00b986 */ /* 0x000bee000c101132 */
[----:B0-----:R-:W-:-:S04]  /*1ba60*/  @!P5 IADD3 R10, P6, R4, UR41, RZ ;  /* 0x00000029040adc10 */ /* 0x001fc8000ffde0ff */
[----:B------:R-:W-:Y:S01]  /*1ba70*/  @!P5 IADD3.X R11, R5, UR40, RZ, P6, !PT ;  /* 0x00000028050bdc10 */ /* 0x000fe2000b7fe4ff */
[----:B-----5:R-:W-:-:S05]  /*1ba80*/  @!P5 IMAD R12, R235, R17, RZ ;  /* 0x00000011eb0cd224 */ /* 0x020fca00078e02ff */
[----:B------:R0:W-:Y:S01]  /*1ba90*/  @!P5 STG.E.U8 desc[UR50][R10.64+0x31], R12 ;  /* 0x0000310c0a00d986 */ /* 0x0001e2000c101132 */
[----:B------:R-:W-:-:S04]  /*1baa0*/  ISETP.GE.AND P5, PT, R22, 0x81, PT ;  /* 0x000000811600780c */ /* 0x000fc80003fa6270 */
[----:B------:R-:W-:-:S13]  /*1bab0*/  ISETP.LT.OR P3, PT, R0, 0x39, !P5 ;  /* 0x000000390000780c */ /* 0x000fda0006f61670 */
[----:B0-----:R-:W-:-:S05]  /*1bac0*/  @!P3 IMAD R10, R234, R17, RZ ;  /* 0x00000011ea0ab224 */ /* 0x001fca00078e02ff */
[----:B------:R0:W-:Y:S01]  /*1bad0*/  @!P3 STG.E.U8 desc[UR50][R4.64+0x38], R10 ;  /* 0x0000380a0400b986 */ /* 0x0001e2000c101132 */
[----:B------:R-:W-:Y:S02]  /*1bae0*/  ISETP.LT.OR P3, PT, R0, 0x3a, !P5 ;  /* 0x0000003a0000780c */ /* 0x000fe40006f61670 */
[----:B------:R-:W-:-:S11]  /*1baf0*/  ISETP.GE.AND P6, PT, R22, 0x89, PT ;  /* 0x000000891600780c */ /* 0x000fd60003fc6270 */
[----:B0-----:R-:W-:-:S05]  /*1bb00*/  @!P3 IMAD R10, R233, R17, RZ ;  /* 0x00000011e90ab224 */ /* 0x001fca00078e02ff */
[----:B------:R0:W-:Y:S01]  /*1bb10*/  @!P3 STG.E.U8 desc[UR50][R4.64+0x39], R10 ;  /* 0x0000390a0400b986 */ /* 0x0001e2000c101132 */
[----:B------:R-:W-:-:S13]  /*1bb20*/  ISETP.LT.OR P3, PT, R0, 0x39, !P6 ;  /* 0x000000390000780c */ /* 0x000fda0007761670 */
[----:B------:R-:W-:-:S04]  /*1bb30*/  @!P3 IADD3 R12, P5, R4, UR41, RZ ;  /* 0x00000029040cbc10 */ /* 0x000fc8000ffbe0ff */
[----:B------:R-:W-:Y:S02]  /*1bb40*/  @!P3 IADD3.X R13, R5, UR40, RZ, P5, !PT ;  /* 0x00000028050dbc10 */ /* 0x000fe4000affe4ff */
[----:B------:R-:W-:Y:S01]  /*1bb50*/  ISETP.LT.OR P5, PT, R0, 0x3a, !P6 ;  /* 0x0000003a0000780c */ /* 0x000fe200077a1670 */
[----:B------:R-:W-:-:S05]  /*1bb60*/  @!P3 IMAD R20, R232, R17, RZ ;  /* 0x00000011e814b224 */ /* 0x000fca00078e02ff */
[----:B------:R1:W-:Y:S07]  /*1bb70*/  @!P3 STG.E.U8 desc[UR50][R12.64+0x38], R20 ;  /* 0x000038140c00b986 */ /* 0x0003ee000c101132 */
[----:B0-----:R-:W-:Y:S01]  /*1bb80*/  @!P5 IADD3 R10, P6, R4, UR41, RZ ;  /* 0x00000029040adc10 */ /* 0x001fe2000ffde0ff */
[----:B-1----:R-:W2:Y:S03]  /*1bb90*/  LDL.LU R13, [R1+0x4] ;  /* 0x00000400010d7983 */ /* 0x002ea60000300800 */
[----:B------:R-:W-:Y:S01]  /*1bba0*/  @!P5 IADD3.X R11, R5, UR40, RZ, P6, !PT ;  /* 0x00000028050bdc10 */ /* 0x000fe2000b7fe4ff */
[----:B------:R-:W-:Y:S01]  /*1bbb0*/  @!P5 IMAD R12, R23, R17, RZ ;  /* 0x00000011170cd224 */ /* 0x000fe200078e02ff */
        /* <DEDUP_REMOVED lines=8> */
[----:B0-----:R-:W2:Y:S01]  /*1bc40*/  LDL.LU R11, [R1] ;  /* 0x00000000010b7983 */ /* 0x001ea20000300800 */
[----:B------:R-:W-:-:S04]  /*1bc50*/  ISETP.GE.AND P6, PT, R22, 0x101, PT ;  /* 0x000001011600780c */ /* 0x000fc80003fc6270 */
[----:B------:R-:W-:Y:S02]  /*1bc60*/  ISETP.LT.OR P3, PT, R0, 0x21, !P6 ;  /* 0x000000210000780c */ /* 0x000fe40007761670 */
[----:B------:R-:W-:-:S11]  /*1bc70*/  LOP3.LUT P2, RZ, R19, 0x80, RZ, 0xc0, !PT ;  /* 0x0000008013ff7812 */ /* 0x000fd6000784c0ff */
        /* <DEDUP_REMOVED lines=20> */
[----:B------:R-:W-:-:S13]  /*1bdc0*/  ISETP.LT.OR P3, PT, R0, 0x29, !P6 ;  /* 0x000000290000780c */ /* 0x000fda0007761670 */
        /* <DEDUP_REMOVED lines=10> */
[----:B0-----:R-:W2:Y:S01]  /*1be70*/  LDL.LU R13, [R1+0x1c] ;  /* 0x00001c00010d7983 */ /* 0x001ea20000300800 */
[----:B------:R-:W-:-:S03]  /*1be80*/  ISETP.LT.OR P5, PT, R0, 0x2a, !P2 ;  /* 0x0000002a0000780c */ /* 0x000fc600057a1670 */
[----:B------:R-:W3:Y:S10]  /*1be90*/  LDL.LU R20, [R1+0x30] ;  /* 0x0000300001147983 */ /* 0x000ef40000300800 */
[----:B------:R-:W-:-:S04]  /*1bea0*/  @!P5 IADD3 R10, P6, R2, UR41, RZ ;  /* 0x00000029020adc10 */ /* 0x000fc8000ffde0ff */
[----:B------:R-:W-:Y:S02]  /*1beb0*/  @!P5 IADD3.X R11, R3, UR40, RZ, P6, !PT ;  /* 0x00000028030bdc10 */ /* 0x000fe4000b7fe4ff */
[----:B------:R-:W-:-:S04]  /*1bec0*/  ISETP.GE.AND P6, PT, R22, 0x101, PT ;  /* 0x000001011600780c */ /* 0x000fc80003fc6270 */
[----:B------:R-:W-:-:S13]  /*1bed0*/  ISETP.LT.OR P3, PT, R0, 0x31, !P6 ;  /* 0x000000310000780c */ /* 0x000fda0007761670 */
[-C--:B------:R-:W-:Y:S02]  /*1bee0*/  @!P3 IMAD R21, R21, R17.reuse, RZ ;  /* 0x000000111515b224 */ /* 0x080fe400078e02ff */
[----:B--2---:R-:W-:-:S05]  /*1bef0*/  @!P5 IMAD R12, R13, R17, RZ ;  /* 0x000000110d0cd224 */ /* 0x004fca00078e02ff */
[----:B------:R-:W-:Y:S04]  /*1bf00*/  @!P5 STG.E.U8 desc[UR50][R10.64+0x29], R12 ;  /* 0x0000290c0a00d986 */ /* 0x000fe8000c101132 */
[----:B------:R0:W-:Y:S04]  /*1bf10*/  @!P3 STG.E.U8 desc[UR50][R2.64+0x30], R21 ;  /* 0x000030150200b986 */ /* 0x0001e8000c101132 */
[----:B0-----:R-:W2:Y:S01]  /*1bf20*/  LDL.LU R21, [R1+0x2c] ;  /* 0x00002c0001157983 */ /* 0x001ea20000300800 */
[----:B------:R-:W-:-:S13]  /*1bf30*/  ISETP.LT.OR P3, PT, R0, 0x32, !P6 ;  /* 0x000000320000780c */ /* 0x000fda0007761670 */
[----:B-----5:R-:W-:-:S05]  /*1bf40*/  @!P3 IMAD R23, R23, R17, RZ ;  /* 0x000000111717b224 */ /* 0x020fca00078e02ff */
[----:B------:R3:W-:Y:S01]  /*1bf50*/  @!P3 STG.E.U8 desc[UR50][R2.64+0x31], R23 ;  /* 0x000031170200b986 */ /* 0x0007e2000c101132 */
[----:B------:R-:W-:-:S13]  /*1bf60*/  ISETP.LT.OR P3, PT, R0, 0x31, !P2 ;  /* 0x000000310000780c */ /* 0x000fda0005761670 */
[----:B------:R-:W-:-:S04]  /*1bf70*/  @!P3 IADD3 R12, P5, R2, UR41, RZ ;  /* 0x00000029020cbc10 */ /* 0x000fc8000ffbe0ff */
[----:B------:R-:W-:Y:S02]  /*1bf80*/  @!P3 IADD3.X R13, R3, UR40, RZ, P5, !PT ;  /* 0x00000028030dbc10 */ /* 0x000fe4000affe4ff */
[----:B------:R-:W-:Y:S01]  /*1bf90*/  ISETP.LT.OR P5, PT, R0, 0x32, !P2 ;  /* 0x000000320000780c */ /* 0x000fe200057a1670 */
[----:B------:R-:W-:-:S12]  /*1bfa0*/  @!P3 IMAD R233, R233, R17, RZ ;  /* 0x00000011e9e9b224 */ /* 0x000fd800078e02ff */
[----:B------:R-:W-:-:S04]  /*1bfb0*/  @!P5 IADD3 R10, P6, R2, UR41, RZ ;  /* 0x00000029020adc10 */ /* 0x000fc8000ffde0ff */
[----:B------:R-:W-:Y:S02]  /*1bfc0*/  @!P5 IADD3.X R11, R3, UR40, RZ, P6, !PT ;  /* 0x00000028030bdc10 */ /* 0x000fe4000b7fe4ff */
[----:B------:R-:W-:Y:S01]  /*1bfd0*/  ISETP.GE.AND P6, PT, R22, 0x101, PT ;  /* 0x000001011600780c */ /* 0x000fe20003fc6270 */
[----:B------:R0:W-:Y:S03]  /*1bfe0*/  @!P3 STG.E.U8 desc[UR50][R12.64+0x30], R233 ;  /* 0x000030e90c00b986 */ /* 0x0001e6000c101132 */
[----:B------:R-:W-:-:S13]  /*1bff0*/  ISETP.LT.OR P3, PT, R0, 0x39, !P6 ;  /* 0x000000390000780c */ /* 0x000fda0007761670 */
[-C--:B---3--:R-:W-:Y:S01]  /*1c000*/  @!P3 IMAD R23, R20, R17.reuse, RZ ;  /* 0x000000111417b224 */ /* 0x088fe200078e02ff */
[----:B------:R-:W-:Y:S01]  /*1c010*/  LOP3.LUT P1, RZ, R19, 0x100, RZ, 0xc0, !PT ;  /* 0x0000010013ff7812 */ /* 0x000fe2000782c0ff */
[----:B------:R-:W-:Y:S02]  /*1c020*/  VIADD R9, R9, UR4 ;  /* 0x0000000409097c36 */ /* 0x000fe40008000000 */
[----:B--2---:R-:W-:-:S05]  /*1c030*/  @!P5 IMAD R21, R21, R17, RZ ;  /* 0x000000111515d224 */ /* 0x004fca00078e02ff */
[----:B------:R1:W-:Y:S04]  /*1c040*/  @!P5 STG.E.U8 desc[UR50][R10.64+0x31], R21 ;  /* 0x000031150a00d986 */ /* 0x0003e8000c101132 */
[----:B------:R2:W-:Y:S01]  /*1c050*/  @!P3 STG.E.U8 desc[UR50][R2.64+0x38], R23 ;  /* 0x000038170200b986 */ /* 0x0005e2000c101132 */
[C---:B------:R-:W-:Y:S02]  /*1c060*/  ISETP.LT.OR P3, PT, R0.reuse, 0x3a, !P6 ;  /* 0x0000003a0000780c */ /* 0x040fe40007761670 */
[----:B------:R-:W-:-:S11]  /*1c070*/  ISETP.LT.OR P5, PT, R0, 0x39, !P2 ;  /* 0x000000390000780c */ /* 0x000fd600057a1670 */
[----:B------:R-:W-:-:S05]  /*1c080*/  @!P3 IMAD R235, R235, R17, RZ ;  /* 0x00000011ebebb224 */ /* 0x000fca00078e02ff */
[----:B------:R-:W-:Y:S01]  /*1c090*/  @!P3 STG.E.U8 desc[UR50][R2.64+0x39], R235 ;  /* 0x000039eb0200b986 */ /* 0x000fe2000c101132 */
[----:B0-----:R-:W-:-:S04]  /*1c0a0*/  @!P5 IADD3 R12, P3, R2, UR41, RZ ;  /* 0x00000029020cdc10 */ /* 0x001fc8000ff7e0ff */
[----:B------:R-:W-:Y:S02]  /*1c0b0*/  @!P5 IADD3.X R13, R3, UR40, RZ, P3, !PT ;  /* 0x00000028030ddc10 */ /* 0x000fe40009ffe4ff */
[----:B------:R-:W-:Y:S01]  /*1c0c0*/  ISETP.LT.OR P3, PT, R0, 0x3a, !P2 ;  /* 0x0000003a0000780c */ /* 0x000fe20005761670 */
[----:B-1----:R-:W-:-:S12]  /*1c0d0*/  @!P5 IMAD R21, R234, R17, RZ ;  /* 0x00000011ea15d224 */ /* 0x002fd800078e02ff */
[----:B------:R-:W-:Y:S01]  /*1c0e0*/  @!P3 IADD3 R10, P6, R2, UR41, RZ ;  /* 0x00000029020abc10 */ /* 0x000fe2000ffde0ff */
[----:B--2---:R-:W-:-:S03]  /*1c0f0*/  @!P3 IMAD R23, R232, R17, RZ ;  /* 0x00000011e817b224 */ /* 0x004fc600078e02ff */
[----:B------:R-:W-:Y:S01]  /*1c100*/  @!P3 IADD3.X R11, R3, UR40, RZ, P6, !PT ;  /* 0x00000028030bbc10 */ /* 0x000fe2000b7fe4ff */
[----:B------:R0:W-:Y:S04]  /*1c110*/  @!P5 STG.E.U8 desc[UR50][R12.64+0x38], R21 ;  /* 0x000038150c00d986 */ /* 0x0001e8000c101132 */
[----:B------:R1:W-:Y:S01]  /*1c120*/  @!P3 STG.E.U8 desc[UR50][R10.64+0x39], R23 ;  /* 0x000039170a00b986 */ /* 0x0003e2000c101132 */
[----:B------:R-:W-:-:S13]  /*1c130*/  ISETP.LT.OR P3, PT, R0, 0x21, !P1 ;  /* 0x000000210000780c */ /* 0x000fda0004f61670 */
[----:B------:R-:W-:-:S05]  /*1c140*/  @!P3 IMAD R233, R216, R17, RZ ;  /* 0x00000011d8e9b224 */ /* 0x000fca00078e02ff */
[----:B------:R-:W-:Y:S01]  /*1c150*/  @!P3 STG.E.U8 desc[UR50][R8.64+0x20], R233 ;  /* 0x000020e90800b986 */ /* 0x000fe2000c101132 */
[C---:B------:R-:W-:Y:S02]  /*1c160*/  ISETP.LT.OR P3, PT, R0.reuse, 0x22, !P1 ;  /* 0x000000220000780c */ /* 0x040fe40004f61670 */
[----:B------:R-:W-:-:S11]  /*1c170*/  ISETP.LT.OR P5, PT, R0, 0x21, !P0 ;  /* 0x000000210000780c */ /* 0x000fd600047a1670 */
[----:B------:R-:W-:-:S05]  /*1c180*/  @!P3 IMAD R217, R217, R17, RZ ;  /* 0x00000011d9d9b224 */ /* 0x000fca00078e02ff */
[----:B------:R-:W-:Y:S01]  /*1c190*/  @!P3 STG.E.U8 desc[UR50][R8.64+0x21], R217 ;  /* 0x000021d90800b986 */ /* 0x000fe2000c101132 */
[----:B------:R-:W-:Y:S02]  /*1c1a0*/  ISETP.LT.OR P3, PT, R0, 0x22, !P0 ;  /* 0x000000220000780c */ /* 0x000fe40004761670 */
[----:B0-----:R-:W-:-:S04]  /*1c1b0*/  @!P5 IADD3 R12, P6, R8, UR41, RZ ;  /* 0x00000029080cdc10 */ /* 0x001fc8000ffde0ff */
[----:B------:R-:W-:Y:S01]  /*1c1c0*/  @!P5 IADD3.X R13, R9, UR40, RZ, P6, !PT ;  /* 0x00000028090ddc10 */ /* 0x000fe2000b7fe4ff */
[----:B------:R-:W-:-:S06]  /*1c1d0*/  @!P5 IMAD R21, R218, R17, RZ ;  /* 0x00000011da15d224 */ /* 0x000fcc00078e02ff */
[----:B-1----:R-:W-:Y:S01]  /*1c1e0*/  @!P3 IADD3 R10, P6, R8, UR41, RZ ;  /* 0x00000029080abc10 */ /* 0x002fe2000ffde0ff */
[----:B------:R-:W-:-:S03]  /*1c1f0*/  @!P3 IMAD R219, R219, R17, RZ ;  /* 0x00000011dbdbb224 */ /* 0x000fc600078e02ff */
[----:B------:R-:W-:Y:S01]  /*1c200*/  @!P3 IADD3.X R11, R9, UR40, RZ, P6, !PT ;  /* 0x00000028090bbc10 */ /* 0x000fe2000b7fe4ff */
[----:B------:R0:W-:Y:S04]  /*1c210*/  @!P5 STG.E.U8 desc[UR50][R12.64+0x20], R21 ;  /* 0x000020150c00d986 */ /* 0x0001e8000c101132 */
[----:B------:R-:W-:Y:S01]  /*1c220*/  @!P3 STG.E.U8 desc[UR50][R10.64+0x21], R219 ;  /* 0x000021db0a00b986 */ /* 0x000fe2000c101132 */
[----:B------:R-:W-:-:S13]  /*1c230*/  ISETP.LT.OR P3, PT, R0, 0x29, !P1 ;  /* 0x000000290000780c */ /* 0x000fda0004f61670 */
[----:B------:R-:W-:-:S05]  /*1c240*/  @!P3 IMAD R23, R220, R17, RZ ;  /* 0x00000011dc17b224 */ /* 0x000fca00078e02ff */
[----:B------:R1:W-:Y:S01]  /*1c250*/  @!P3 STG.E.U8 desc[UR50][R8.64+0x28], R23 ;  /* 0x000028170800b986 */ /* 0x0003e2000c101132 */
        /* <DEDUP_REMOVED lines=8> */
[----:B------:R-:W-:Y:S01]  /*1c2e0*/  @!P3 IADD3 R20, P6, R8, UR41, RZ ;  /* 0x000000290814bc10 */ /* 0x000fe2000ffde0ff */
[----:B------:R-:W-:-:S03]  /*1c2f0*/  @!P3 IMAD R223, R223, R17, RZ ;  /* 0x00000011dfdfb224 */ /* 0x000fc600078e02ff */
[----:B------:R-:W-:Y:S01]  /*1c300*/  @!P3 IADD3.X R21, R9, UR40, RZ, P6, !PT ;  /* 0x000000280915bc10 */ /* 0x000fe2000b7fe4ff */
[----:B------:R-:W-:Y:S04]  /*1c310*/  @!P5 STG.E.U8 desc[UR50][R12.64+0x28], R217 ;  /* 0x000028d90c00d986 */ /* 0x000fe8000c101132 */
[----:B------:R0:W-:Y:S01]  /*1c320*/  @!P3 STG.E.U8 desc[UR50][R20.64+0x29], R223 ;  /* 0x000029df1400b986 */ /* 0x0001e2000c101132 */
[----:B------:R-:W-:-:S13]  /*1c330*/  ISETP.LT.OR P3, PT, R0, 0x31, !P1 ;  /* 0x000000310000780c */ /* 0x000fda0004f61670 */
[----:B-1----:R-:W-:-:S05]  /*1c340*/  @!P3 IMAD R23, R224, R17, RZ ;  /* 0x00000011e017b224 */ /* 0x002fca00078e02ff */
[----:B------:R1:W-:Y:S01]  /*1c350*/  @!P3 STG.E.U8 desc[UR50][R8.64+0x30], R23 ;  /* 0x000030170800b986 */ /* 0x0003e2000c101132 */
[C---:B------:R-:W-:Y:S02]  /*1c360*/  ISETP.LT.OR P3, PT, R0.reuse, 0x32, !P1 ;  /* 0x000000320000780c */ /* 0x040fe40004f61670 */
[----:B------:R-:W-:-:S11]  /*1c370*/  ISETP.LT.OR P5, PT, R0, 0x31, !P0 ;  /* 0x000000310000780c */ /* 0x000fd600047a1670 */
[----:B------:R-:W-:-:S05]  /*1c380*/  @!P3 IMAD R225, R225, R17, RZ ;  /* 0x00000011e1e1b224 */ /* 0x000fca00078e02ff */
[----:B------:R-:W-:Y:S01]  /*1c390*/  @!P3 STG.E.U8 desc[UR50][R8.64+0x31], R225 ;  /* 0x000031e10800b986 */ /* 0x000fe2000c101132 */
[----:B------:R-:W-:Y:S02]  /*1c3a0*/  ISETP.LT.OR P3, PT, R0, 0x32, !P0 ;  /* 0x000000320000780c */ /* 0x000fe40004761670 */
[----:B------:R-:W-:-:S04]  /*1c3b0*/  @!P5 IADD3 R10, P6, R8, UR41, RZ ;  /* 0x00000029080adc10 */ /* 0x000fc8000ffde0ff */
[----:B------:R-:W-:Y:S01]  /*1c3c0*/  @!P5 IADD3.X R11, R9, UR40, RZ, P6, !PT ;  /* 0x00000028090bdc10 */ /* 0x000fe2000b7fe4ff */
[----:B0-----:R-:W-:-:S06]  /*1c3d0*/  @!P5 IMAD R21, R226, R17, RZ ;  /* 0x00000011e215d224 */ /* 0x001fcc00078e02ff */
        /* <DEDUP_REMOVED lines=13> */
[----:B------:R-:W-:Y:S02]  /*1c4b0*/  @!P5 IADD3 R12, P6, R8, UR41, RZ ;  /* 0x00000029080cdc10 */ /* 0x000fe4000ffde0ff */
[----:B------:R-:W-:Y:S02]  /*1c4c0*/  LOP3.LUT R19, R19, 0xffffffbf, RZ, 0xc0, !PT ;  /* 0xffffffbf13137812 */ /* 0x000fe400078ec0ff */
[----:B------:R-:W-:Y:S01]  /*1c4d0*/  @!P5 IADD3.X R13, R9, UR40, RZ, P6, !PT ;  /* 0x00000028090ddc10 */ /* 0x000fe2000b7fe4ff */
[----:B0-----:R-:W-:Y:S01]  /*1c4e0*/  @!P5 IMAD R217, R230, R17, RZ ;  /* 0x00000011e6d9d224 */ /* 0x001fe200078e02ff */
[----:B------:R-:W-:-:S05]  /*1c4f0*/  @P2 LOP3.LUT R19, R19, 0x40, RZ, 0xfc, !PT ;  /* 0x0000004013132812 */ /* 0x000fca00078efcff */
[----:B------:R-:W-:Y:S01]  /*1c500*/  @!P3 IADD3 R10, P6, R8, UR41, RZ ;  /* 0x00000029080abc10 */ /* 0x000fe2000ffde0ff */
[----:B------:R-:W-:Y:S01]  /*1c510*/  @!P3 IMAD R231, R231, R17, RZ ;  /* 0x00000011e7e7b224 */ /* 0x000fe200078e02ff */
[----:B------:R-:W-:Y:S02]  /*1c520*/  ISETP.GE.AND P2, PT, R22, 0x1, PT ;  /* 0x000000011600780c */ /* 0x000fe40003f46270 */
[----:B------:R-:W-:Y:S01]  /*1c530*/  @!P3 IADD3.X R11, R9, UR40, RZ, P6, !PT ;  /* 0x00000028090bbc10 */ /* 0x000fe2000b7fe4ff */
[----:B------:R0:W-:Y:S04]  /*1c540*/  @!P5 STG.E.U8 desc[UR50][R12.64+0x38], R217 ;  /* 0x000038d90c00d986 */ /* 0x0001e8000c101132 */
[----:B------:R-:W-:Y:S01]  /*1c550*/  @!P3 STG.E.U8 desc[UR50][R10.64+0x39], R231 ;  /* 0x000039e70a00b986 */ /* 0x000fe2000c101132 */
[----:B------:R-:W-:-:S13]  /*1c560*/  ISETP.LT.OR P3, PT, R0, 0x41, !P2 ;  /* 0x000000410000780c */ /* 0x000fda0005761670 */
[----:B------:R-:W-:-:S05]  /*1c570*/  @!P3 IMAD R219, R200, R17, RZ ;  /* 0x00000011c8dbb224 */ /* 0x000fca00078e02ff */
[----:B------:R-:W-:Y:S01]  /*1c580*/  @!P3 STG.E.U8 desc[UR50][R6.64+0x40], R219 ;  /* 0x000040db0600b986 */ /* 0x000fe2000c101132 */
[C---:B------:R-:W-:Y:S02]  /*1c590*/  ISETP.LT.OR P3, PT, R0.reuse, 0x42, !P2 ;  /* 0x000000420000780c */ /* 0x040fe40005761670 */
[----:B-1----:R-:W-:Y:S02]  /*1c5a0*/  P2R R23, PR, RZ, 0x2 ;  /* 0x00000002ff177803 */ /* 0x002fe40000000000 */
[----:B------:R-:W-:-:S09]  /*1c5b0*/  ISETP.LT.OR P1, PT, R0, 0x41, !P4 ;  /* 0x000000410000780c */ /* 0x000fd20006721670 */
[----:B------:R-:W-:-:S05]  /*1c5c0*/  @!P3 IMAD R201, R201, R17, RZ ;  /* 0x00000011c9c9b224 */ /* 0x000fca00078e02ff */
[----:B------:R1:W-:Y:S01]  /*1c5d0*/  @!P3 STG.E.U8 desc[UR50][R6.64+0x41], R201 ;  /* 0x000041c90600b986 */ /* 0x0003e2000c101132 */
[----:B------:R-:W-:Y:S01]  /*1c5e0*/  ISETP.LT.OR P3, PT, R0, 0x42, !P4 ;  /* 0x000000420000780c */ /* 0x000fe20006761670 */
[----:B0-----:R-:W-:-:S12]  /*1c5f0*/  @!P1 IMAD R217, R202, R17, RZ ;  /* 0x00000011cad99224 */ /* 0x001fd800078e02ff */
[----:B------:R-:W-:Y:S01]  /*1c600*/  @!P3 IADD3 R20, P5, R6, UR41, RZ ;  /* 0x000000290614bc10 */ /* 0x000fe2000ffbe0ff */
[----:B------:R-:W-:-:S03]  /*1c610*/  @!P3 IMAD R203, R203, R17, RZ ;  /* 0x00000011cbcbb224 */ /* 0x000fc600078e02ff */
[----:B------:R-:W-:Y:S01]  /*1c620*/  @!P3 IADD3.X R21, R7, UR40, RZ, P5, !PT ;  /* 0x000000280715bc10 */ /* 0x000fe2000affe4ff */
[----:B------:R-:W-:Y:S04]  /*1c630*/  @!P1 STG.E.U8 desc[UR50][R14.64+0x40], R217 ;  /* 0x000040d90e009986 */ /* 0x000fe8000c101132 */
[----:B------:R0:W-:Y:S01]  /*1c640*/  @!P3 STG.E.U8 desc[UR50][R20.64+0x41], R203 ;  /* 0x000041cb1400b986 */ /* 0x0001e2000c101132 */
[----:B------:R-:W-:-:S13]  /*1c650*/  ISETP.LT.OR P3, PT, R0, 0x49, !P2 ;  /* 0x000000490000780c */ /* 0x000fda0005761670 */
[----:B-1----:R-:W-:-:S05]  /*1c660*/  @!P3 IMAD R201, R204, R17, RZ ;  /* 0x00000011ccc9b224 */ /* 0x002fca00078e02ff */
[----:B------:R-:W-:Y:S01]  /*1c670*/  @!P3 STG.E.U8 desc[UR50][R6.64+0x48], R201 ;  /* 0x000048c90600b986 */ /* 0x000fe2000c101132 */
[C---:B------:R-:W-:Y:S02]  /*1c680*/  ISETP.LT.OR P3, PT, R0.reuse, 0x4a, !P2 ;  /* 0x0000004a0000780c */ /* 0x040fe40005761670 */
[----:B------:R-:W-:-:S11]  /*1c690*/  ISETP.LT.OR P5, PT, R0, 0x49, !P4 ;  /* 0x000000490000780c */ /* 0x000fd600067a1670 */
[----:B------:R-:W-:-:S05]  /*1c6a0*/  @!P3 IMAD R205, R205, R17, RZ ;  /* 0x00000011cdcdb224 */ /* 0x000fca00078e02ff */
[----:B------:R1:W-:Y:S01]  /*1c6b0*/  @!P3 STG.E.U8 desc[UR50][R6.64+0x49], R205 ;  /* 0x000049cd0600b986 */ /* 0x0003e2000c101132 */
[----:B------:R-:W-:Y:S02]  /*1c6c0*/  ISETP.LT.OR P3, PT, R0, 0x4a, !P4 ;  /* 0x0000004a0000780c */ /* 0x000fe40006761670 */
[----:B------:R-:W-:-:S04]  /*1c6d0*/  @!P5 IADD3 R10, P6, R6, UR41, RZ ;  /* 0x00000029060adc10 */ /* 0x000fc8000ffde0ff */
[----:B------:R-:W-:Y:S01]  /*1c6e0*/  @!P5 IADD3.X R11, R7, UR40, RZ, P6, !PT ;  /* 0x00000028070bdc10 */ /* 0x000fe2000b7fe4ff */
[----:B0-----:R-:W-:-:S06]  /*1c6f0*/  @!P5 IMAD R203, R206, R17, RZ ;  /* 0x00000011cecbd224 */ /* 0x001fcc00078e02ff */
[----:B------:R-:W-:Y:S01]  /*1c700*/  @!P3 IADD3 R12, P6, R6, UR41, RZ ;  /* 0x00000029060cbc10 */ /* 0x000fe2000ffde0ff */
[----:B------:R-:W-:-:S03]  /*1c710*/  @!P3 IMAD R207, R207, R17, RZ ;  /* 0x00000011cfcfb224 */ /* 0x000fc600078e02ff */
[----:B------:R-:W-:Y:S01]  /*1c720*/  @!P3 IADD3.X R13, R7, UR40, RZ, P6, !PT ;  /* 0x00000028070dbc10 */ /* 0x000fe2000b7fe4ff */
[----:B------:R0:W-:Y:S04]  /*1c730*/  @!P5 STG.E.U8 desc[UR50][R10.64+0x48], R203 ;  /* 0x000048cb0a00d986 */ /* 0x0001e8000c101132 */
[----:B------:R2:W-:Y:S01]  /*1c740*/  @!P3 STG.E.U8 desc[UR50][R12.64+0x49], R207 ;  /* 0x000049cf0c00b986 */ /* 0x0005e2000c101132 */
[C---:B------:R-:W-:Y:S02]  /*1c750*/  ISETP.LT.OR P3, PT, R0.reuse, 0x51, !P2 ;  /* 0x000000510000780c */ /* 0x040fe40005761670 */
[----:B------:R-:W-:-:S11]  /*1c760*/  ISETP.LT.OR P6, PT, R0, 0x51, !P4 ;  /* 0x000000510000780c */ /* 0x000fd600067c1670 */
[----:B-1----:R-:W-:-:S05]  /*1c770*/  @!P3 IMAD R205, R208, R17, RZ ;  /* 0x00000011d0cdb224 */ /* 0x002fca00078e02ff */
[----:B------:R-:W-:Y:S01]  /*1c780*/  @!P3 STG.E.U8 desc[UR50][R6.64+0x50], R205 ;  /* 0x000050cd0600b986 */ /* 0x000fe2000c101132 */
[C---:B------:R-:W-:Y:S02]  /*1c790*/  ISETP.LT.OR P3, PT, R0.reuse, 0x52, !P2 ;  /* 0x000000520000780c */ /* 0x040fe40005761670 */
[----:B------:R-:W-:Y:S02]  /*1c7a0*/  ISETP.LT.OR P5, PT, R0, 0x52, !P4 ;  /* 0x000000520000780c */ /* 0x000fe400067a1670 */
[----:B------:R-:W-:-:S09]  /*1c7b0*/  @!P6 IADD3 R14, P1, R6, UR41, RZ ;  /* 0x00000029060eec10 */ /* 0x000fd2000ff3e0ff */
[----:B------:R-:W-:Y:S01]  /*1c7c0*/  @!P3 IMAD R209, R209, R17, RZ ;  /* 0x00000011d1d1b224 */ /* 0x000fe200078e02ff */
[----:B------:R-:W-:-:S04]  /*1c7d0*/  @!P6 IADD3.X R15, R7, UR40, RZ, P1, !PT ;  /* 0x00000028070fec10 */ /* 0x000fc80008ffe4ff */
[----:B------:R-:W-:Y:S01]  /*1c7e0*/  @!P3 STG.E.U8 desc[UR50][R6.64+0x51], R209 ;  /* 0x000051d10600b986 */ /* 0x000fe2000c101132 */
[----:B------:R-:W-:Y:S01]  /*1c7f0*/  @!P5 IADD3 R20, P3, R6, UR41, RZ ;  /* 0x000000290614dc10 */ /* 0x000fe2000ff7e0ff */
[-C--:B0-----:R-:W-:Y:S02]  /*1c800*/  @!P6 IMAD R11, R210, R17.reuse, RZ ;  /* 0x00000011d20be224 */ /* 0x081fe400078e02ff */
[----:B------:R-:W-:Y:S01]  /*1c810*/  @!P5 IMAD R211, R211, R17, RZ ;  /* 0x00000011d3d3d224 */ /* 0x000fe200078e02ff */
[----:B------:R-:W-:Y:S02]  /*1c820*/  @!P5 IADD3.X R21, R7, UR40, RZ, P3, !PT ;  /* 0x000000280715dc10 */ /* 0x000fe40009ffe4ff */
[----:B------:R0:W-:Y:S04]  /*1c830*/  @!P6 STG.E.U8 desc[UR50][R14.64+0x50], R11 ;  /* 0x0000500b0e00e986 */ /* 0x0001e8000c101132 */
[----:B------:R1:W-:Y:S01]  /*1c840*/  @!P5 STG.E.U8 desc[UR50][R20.64+0x51], R211 ;  /* 0x000051d31400d986 */ /* 0x0003e2000c101132 */
[----:B------:R-:W-:-:S13]  /*1c850*/  ISETP.LT.OR P5, PT, R0, 0x59, !P2 ;  /* 0x000000590000780c */ /* 0x000fda00057a1670 */
[----:B--2---:R-:W-:-:S05]  /*1c860*/  @!P5 IMAD R13, R212, R17, RZ ;  /* 0x00000011d40dd224 */ /* 0x004fca00078e02ff */
[----:B------:R2:W-:Y:S01]  /*1c870*/  @!P5 STG.E.U8 desc[UR50][R6.64+0x58], R13 ;  /* 0x0000580d0600d986 */ /* 0x0005e2000c101132 */
[C---:B------:R-:W-:Y:S02]  /*1c880*/  ISETP.LT.OR P5, PT, R0.reuse, 0x5a, !P2 ;  /* 0x0000005a0000780c */ /* 0x040fe400057a1670 */
[----:B------:R-:W-:-:S11]  /*1c890*/  ISETP.LT.OR P3, PT, R0, 0x59, !P4 ;  /* 0x000000590000780c */ /* 0x000fd60006761670 */
[----:B------:R-:W-:-:S05]  /*1c8a0*/  @!P5 IMAD R213, R213, R17, RZ ;  /* 0x00000011d5d5d224 */ /* 0x000fca00078e02ff */
[----:B------:R-:W-:Y:S01]  /*1c8b0*/  @!P5 STG.E.U8 desc[UR50][R6.64+0x59], R213 ;  /* 0x000059d50600d986 */ /* 0x000fe2000c101132 */
[----:B------:R-:W-:Y:S02]  /*1c8c0*/  ISETP.LT.OR P5, PT, R0, 0x5a, !P4 ;  /* 0x0000005a0000780c */ /* 0x000fe400067a1670 */
[----:B------:R-:W-:Y:S01]  /*1c8d0*/  @!P3 IADD3 R200, P1, R6, UR41, RZ ;  /* 0x0000002906c8bc10 */ /* 0x000fe2000ff3e0ff */
[----:B0-----:R-:W-:-:S03]  /*1c8e0*/  @!P3 IMAD R15, R214, R17, RZ ;  /* 0x00000011d60fb224 */ /* 0x001fc600078e02ff */
[----:B------:R-:W-:-:S07]  /*1c8f0*/  @!P3 IADD3.X R201, R7, UR40, RZ, P1, !PT ;  /* 0x0000002807c9bc10 */ /* 0x000fce0008ffe4ff */
[----:B------:R-:W-:Y:S01]  /*1c900*/  @!P5 IADD3 R202, P6, R6, UR41, RZ ;  /* 0x0000002906cadc10 */ /* 0x000fe2000ffde0ff */
[----:B------:R-:W-:-:S03]  /*1c910*/  @!P5 IMAD R215, R215, R17, RZ ;  /* 0x00000011d7d7d224 */ /* 0x000fc600078e02ff */
[----:B------:R-:W-:Y:S01]  /*1c920*/  @!P5 IADD3.X R203, R7, UR40, RZ, P6, !PT ;  /* 0x0000002807cbdc10 */ /* 0x000fe2000b7fe4ff */
[----:B------:R0:W-:Y:S04]  /*1c930*/  @!P3 STG.E.U8 desc[UR50][R200.64+0x58], R15 ;  /* 0x0000580fc800b986 */ /* 0x0001e8000c101132 */
[----:B------:R-:W-:Y:S01]  /*1c940*/  @!P5 STG.E.U8 desc[UR50][R202.64+0x59], R215 ;  /* 0x000059d7ca00d986 */ /* 0x000fe2000c101132 */
[----:B------:R-:W-:-:S04]  /*1c950*/  ISETP.GE.AND P5, PT, R22, 0x81, PT ;  /* 0x000000811600780c */ /* 0x000fc80003fa6270 */
[C---:B------:R-:W-:Y:S02]  /*1c960*/  ISETP.LT.OR P3, PT, R0.reuse, 0x41, !P5 ;  /* 0x000000410000780c */ /* 0x040fe40006f61670 */
[----:B------:R-:W-:-:S11]  /*1c970*/  ISETP.LT.OR P2, PT, R0, 0x61, !P4 ;  /* 0x000000610000780c */ /* 0x000fd60006741670 */
[----:B-1----:R-:W-:-:S05]  /*1c980*/  @!P3 IMAD R21, R184, R17, RZ ;  /* 0x00000011b815b224 */ /* 0x002fca00078e02ff */
[----:B------:R-:W-:Y:S01]  /*1c990*/  @!P3 STG.E.U8 desc[UR50][R4.64+0x40], R21 ;  /* 0x000040150400b986 */ /* 0x000fe2000c101132 */
[----:B------:R-:W-:Y:S02]  /*1c9a0*/  ISETP.LT.OR P3, PT, R0, 0x42, !P5 ;  /* 0x000000420000780c */ /* 0x000fe40006f61670 */
[----:B------:R-:W-:-:S04]  /*1c9b0*/  @!P2 IADD3 R10, P6, R6, UR41, RZ ;  /* 0x00000029060aac10 */ /* 0x000fc8000ffde0ff */
[----:B------:R-:W-:Y:S02]  /*1c9c0*/  @!P2 IADD3.X R11, R7, UR40, RZ, P6, !PT ;  /* 0x00000028070bac10 */ /* 0x000fe4000b7fe4ff */
[----:B------:R-:W-:-:S05]  /*1c9d0*/  ISETP.GE.AND P6, PT, R22, 0x89, PT ;  /* 0x000000891600780c */ /* 0x000fca0003fc6270 */
[----:B------:R-:W-:-:S05]  /*1c9e0*/  @!P3 IMAD R185, R185, R17, RZ ;  /* 0x00000011b9b9b224 */ /* 0x000fca00078e02ff */
[----:B------:R1:W-:Y:S01]  /*1c9f0*/  @!P3 STG.E.U8 desc[UR50][R4.64+0x41], R185 ;  /* 0x000041b90400b986 */ /* 0x0003e2000c101132 */
[----:B------:R-:W-:-:S13]  /*1ca00*/  ISETP.LT.OR P3, PT, R0, 0x41, !P6 ;  /* 0x000000410000780c */ /* 0x000fda0007761670 */
[----:B------:R-:W-:-:S04]  /*1ca10*/  @!P3 IADD3 R12, P5, R4, UR41, RZ ;  /* 0x00000029040cbc10 */ /* 0x000fc8000ffbe0ff */
[----:B--2---:R-:W-:Y:S02]  /*1ca20*/  @!P3 IADD3.X R13, R5, UR40, RZ, P5, !PT ;  /* 0x00000028050dbc10 */ /* 0x004fe4000affe4ff */
[----:B------:R-:W-:Y:S02]  /*1ca30*/  ISETP.LT.OR P5, PT, R0, 0x42, !P6 ;  /* 0x000000420000780c */ /* 0x000fe400077a1670 */
[----:B------:R-:W-:Y:S01]  /*1ca40*/  ISETP.NE.AND P1, PT, R23, RZ, PT ;  /* 0x000000ff1700720c */ /* 0x000fe20003f25270 */
[----:B------:R-:W-:-:S10]  /*1ca50*/  @!P3 IMAD R23, R186, R17, RZ ;  /* 0x00000011ba17b224 */ /* 0x000fd400078e02ff */
[----:B------:R-:W-:Y:S01]  /*1ca60*/  @!P5 IADD3 R14, P6, R4, UR41, RZ ;  /* 0x00000029040edc10 */ /* 0x000fe2000ffde0ff */
[----:B------:R-:W-:-:S03]  /*1ca70*/  @!P5 IMAD R187, R187, R17, RZ ;  /* 0x00000011bbbbd224 */ /* 0x000fc600078e02ff */
[----:B0-----:R-:W-:Y:S01]  /*1ca80*/  @!P5 IADD3.X R15, R5, UR40, RZ, P6, !PT ;  /* 0x00000028050fdc10 */ /* 0x001fe2000b7fe4ff */
[----:B------:R0:W-:Y:S04]  /*1ca90*/  @!P3 STG.E.U8 desc[UR50][R12.64+0x40], R23 ;  /* 0x000040170c00b986 */ /* 0x0001e8000c101132 */
[----:B------:R-:W-:Y:S01]  /*1caa0*/  @!P5 STG.E.U8 desc[UR50][R14.64+0x41], R187 ;  /* 0x000041bb0e00d986 */ /* 0x000fe2000c101132 */
[----:B------:R-:W-:-:S04]  /*1cab0*/  ISETP.GE.AND P5, PT, R22, 0x81, PT ;  /* 0x000000811600780c */ /* 0x000fc80003fa6270 */
[----:B------:R-:W-:-:S13]  /*1cac0*/  ISETP.LT.OR P3, PT, R0, 0x49, !P5 ;  /* 0x000000490000780c */ /* 0x000fda0006f61670 */
[----:B-1----:R-:W-:-:S05]  /*1cad0*/  @!P3 IMAD R185, R188, R17, RZ ;  /* 0x00000011bcb9b224 */ /* 0x002fca00078e02ff */
[----:B------:R1:W-:Y:S01]  /*1cae0*/  @!P3 STG.E.U8 desc[UR50][R4.64+0x48], R185 ;  /* 0x000048b90400b986 */ /* 0x0003e2000c101132 */
[----:B------:R-:W-:Y:S02]  /*1caf0*/  ISETP.LT.OR P3, PT, R0, 0x4a, !P5 ;  /* 0x0000004a0000780c */ /* 0x000fe40006f61670 */
[----:B------:R-:W-:-:S11]  /*1cb00*/  ISETP.GE.AND P6, PT, R22, 0x89, PT ;  /* 0x000000891600780c */ /* 0x000fd60003fc6270 */
[----:B------:R-:W-:-:S05]  /*1cb10*/  @!P3 IMAD R189, R189, R17, RZ ;  /* 0x00000011bdbdb224 */ /* 0x000fca00078e02ff */
[----:B------:R-:W-:Y:S01]  /*1cb20*/  @!P3 STG.E.U8 desc[UR50][R4.64+0x49], R189 ;  /* 0x000049bd0400b986 */ /* 0x000fe2000c101132 */
[----:B------:R-:W-:-:S13]  /*1cb30*/  ISETP.LT.OR P3, PT, R0, 0x49, !P6 ;  /* 0x000000490000780c */ /* 0x000fda0007761670 */
[----:B------:R-:W-:-:S04]  /*1cb40*/  @!P3 IADD3 R20, P5, R4, UR41, RZ ;  /* 0x000000290414bc10 */ /* 0x000fc8000ffbe0ff */
[----:B------:R-:W-:Y:S02]  /*1cb50*/  @!P3 IADD3.X R21, R5, UR40, RZ, P5, !PT ;  /* 0x000000280515bc10 */ /* 0x000fe4000affe4ff */
[----:B------:R-:W-:Y:S01]  /*1cb60*/  ISETP.LT.OR P5, PT, R0, 0x4a, !P6 ;  /* 0x0000004a0000780c */ /* 0x000fe200077a1670 */
[----:B0-----:R-:W-:-:S12]  /*1cb70*/  @!P3 IMAD R23, R190, R17, RZ ;  /* 0x00000011be17b224 */ /* 0x001fd800078e02ff */
[----:B------:R-:W-:Y:S01]  /*1cb80*/  @!P5 IADD3 R12, P6, R4, UR41, RZ ;  /* 0x00000029040cdc10 */ /* 0x000fe2000ffde0ff */
[----:B------:R-:W-:-:S03]  /*1cb90*/  @!P5 IMAD R191, R191, R17, RZ ;  /* 0x00000011bfbfd224 */ /* 0x000fc600078e02ff */
[----:B------:R-:W-:Y:S01]  /*1cba0*/  @!P5 IADD3.X R13, R5, UR40, RZ, P6, !PT ;  /* 0x00000028050ddc10 */ /* 0x000fe2000b7fe4ff */
[----:B------:R0:W-:Y:S04]  /*1cbb0*/  @!P3 STG.E.U8 desc[UR50][R20.64+0x48], R23 ;  /* 0x000048171400b986 */ /* 0x0001e8000c101132 */
[----:B------:R2:W-:Y:S01]  /*1cbc0*/  @!P5 STG.E.U8 desc[UR50][R12.64+0x49], R191 ;  /* 0x000049bf0c00d986 */ /* 0x0005e2000c101132 */
        /* <DEDUP_REMOVED lines=13> */
[----:B--2---:R-:W-:Y:S01]  /*1cca0*/  @!P5 IADD3 R12, P6, R4, UR41, RZ ;  /* 0x00000029040cdc10 */ /* 0x004fe2000ffde0ff */
[----:B------:R-:W-:-:S03]  /*1ccb0*/  @!P5 IMAD R195, R195, R17, RZ ;  /* 0x00000011c3c3d224 */ /* 0x000fc600078e02ff */
[----:B------:R-:W-:Y:S01]  /*1ccc0*/  @!P5 IADD3.X R13, R5, UR40, RZ, P6, !PT ;  /* 0x00000028050ddc10 */ /* 0x000fe2000b7fe4ff */
        /* <DEDUP_REMOVED lines=15> */
[----:B------:R-:W-:-:S04]  /*1cdc0*/  @!P5 IADD3 R14, P6, R4, UR41, RZ ;  /* 0x00000029040edc10 */ /* 0x000fc8000ffde0ff */
[----:B------:R-:W-:Y:S02]  /*1cdd0*/  @!P5 IADD3.X R15, R5, UR40, RZ, P6, !PT ;  /* 0x00000028050fdc10 */ /* 0x000fe4000b7fe4ff */
[----:B------:R-:W-:Y:S01]  /*1cde0*/  ISETP.GE.AND P6, PT, R22, 0x101, PT ;  /* 0x000001011600780c */ /* 0x000fe20003fc6270 */
[----:B------:R0:W-:Y:S03]  /*1cdf0*/  @!P3 STG.E.U8 desc[UR50][R20.64+0x58], R23 ;  /* 0x000058171400b986 */ /* 0x0001e6000c101132 */
[----:B------:R-:W-:Y:S01]  /*1ce00*/  ISETP.LT.OR P3, PT, R0, 0x41, !P6 ;  /* 0x000000410000780c */ /* 0x000fe20007761670 */
[----:B------:R-:W-:-:S05]  /*1ce10*/  @!P5 IMAD R199, R199, R17, RZ ;  /* 0x00000011c7c7d224 */ /* 0x000fca00078e02ff */
[----:B------:R2:W-:Y:S07]  /*1ce20*/  @!P5 STG.E.U8 desc[UR50][R14.64+0x59], R199 ;  /* 0x000059c70e00d986 */ /* 0x0005ee000c101132 */
[----:B-1----:R-:W-:-:S05]  /*1ce30*/  @!P3 IMAD R185, R168, R17, RZ ;  /* 0x00000011a8b9b224 */ /* 0x002fca00078e02ff */
[----:B------:R-:W-:Y:S01]  /*1ce40*/  @!P3 STG.E.U8 desc[UR50][R2.64+0x40], R185 ;  /* 0x000040b90200b986 */ /* 0x000fe2000c101132 */
[----:B------:R-:W-:Y:S02]  /*1ce50*/  ISETP.LT.OR P3, PT, R0, 0x42, !P6 ;  /* 0x000000420000780c */ /* 0x000fe40007761670 */
[----:B------:R-:W-:-:S11]  /*1ce60*/  LOP3.LUT P2, RZ, R19, 0x40, RZ, 0xc0, !PT ;  /* 0x0000004013ff7812 */ /* 0x000fd6000784c0ff */
[----:B------:R-:W-:-:S05]  /*1ce70*/  @!P3 IMAD R169, R169, R17, RZ ;  /* 0x00000011a9a9b224 */ /* 0x000fca00078e02ff */
[----:B------:R1:W-:Y:S01]  /*1ce80*/  @!P3 STG.E.U8 desc[UR50][R2.64+0x41], R169 ;  /* 0x000041a90200b986 */ /* 0x0003e2000c101132 */
[----:B------:R-:W-:-:S13]  /*1ce90*/  ISETP.LT.OR P3, PT, R0, 0x41, !P2 ;  /* 0x000000410000780c */ /* 0x000fda0005761670 */
[----:B------:R-:W-:-:S04]  /*1cea0*/  @!P3 IADD3 R12, P5, R2, UR41, RZ ;  /* 0x00000029020cbc10 */ /* 0x000fc8000ffbe0ff */
[----:B------:R-:W-:Y:S02]  /*1ceb0*/  @!P3 IADD3.X R13, R3, UR40, RZ, P5, !PT ;  /* 0x00000028030dbc10 */ /* 0x000fe4000affe4ff */
[----:B------:R-:W-:Y:S01]  /*1cec0*/  ISETP.LT.OR P5, PT, R0, 0x42, !P2 ;  /* 0x000000420000780c */ /* 0x000fe200057a1670 */
[----:B0-----:R-:W-:-:S12]  /*1ced0*/  @!P3 IMAD R23, R170, R17, RZ ;  /* 0x00000011aa17b224 */ /* 0x001fd800078e02ff */
[----:B--2---:R-:W-:-:S04]  /*1cee0*/  @!P5 IADD3 R14, P6, R2, UR41, RZ ;  /* 0x00000029020edc10 */ /* 0x004fc8000ffde0ff */
[----:B------:R-:W-:Y:S02]  /*1cef0*/  @!P5 IADD3.X R15, R3, UR40, RZ, P6, !PT ;  /* 0x00000028030fdc10 */ /* 0x000fe4000b7fe4ff */
[----:B------:R-:W-:Y:S01]  /*1cf00*/  ISETP.GE.AND P6, PT, R22, 0x101, PT ;  /* 0x000001011600780c */ /* 0x000fe20003fc6270 */
[----:B------:R0:W-:Y:S03]  /*1cf10*/  @!P3 STG.E.U8 desc[UR50][R12.64+0x40], R23 ;  /* 0x000040170c00b986 */ /* 0x0001e6000c101132 */
[----:B------:R-:W-:Y:S01]  /*1cf20*/  ISETP.LT.OR P3, PT, R0, 0x49, !P6 ;  /* 0x000000490000780c */ /* 0x000fe20007761670 */
[----:B------:R-:W-:-:S05]  /*1cf30*/  @!P5 IMAD R171, R171, R17, RZ ;  /* 0x00000011ababd224 */ /* 0x000fca00078e02ff */
[----:B------:R-:W-:Y:S07]  /*1cf40*/  @!P5 STG.E.U8 desc[UR50][R14.64+0x41], R171 ;  /* 0x000041ab0e00d986 */ /* 0x000fee000c101132 */
[----:B-1----:R-:W-:-:S05]  /*1cf50*/  @!P3 IMAD R169, R172, R17, RZ ;  /* 0x00000011aca9b224 */ /* 0x002fca00078e02ff */
[----:B------:R1:W-:Y:S01]  /*1cf60*/  @!P3 STG.E.U8 desc[UR50][R2.64+0x48], R169 ;  /* 0x000048a90200b986 */ /* 0x0003e2000c101132 */
[----:B------:R-:W-:-:S13]  /*1cf70*/  ISETP.LT.OR P3, PT, R0, 0x4a, !P6 ;  /* 0x0000004a0000780c */ /* 0x000fda0007761670 */
        /* <DEDUP_REMOVED lines=33> */
[C---:B------:R-:W-:Y:S02]  /*1d190*/  ISETP.LT.OR P3, PT, R0.reuse, 0x5a, !P6 ;  /* 0x0000005a0000780c */ /* 0x040fe40007761670 */
[----:B------:R-:W-:-:S11]  /*1d1a0*/  ISETP.LT.OR P5, PT, R0, 0x59, !P2 ;  /* 0x000000590000780c */ /* 0x000fd600057a1670 */
[----:B------:R-:W-:-:S05]  /*1d1b0*/  @!P3 IMAD R181, R181, R17, RZ ;  /* 0x00000011b5b5b224 */ /* 0x000fca00078e02ff */
[----:B------:R-:W-:Y:S01]  /*1d1c0*/  @!P3 STG.E.U8 desc[UR50][R2.64+0x59], R181 ;  /* 0x000059b50200b986 */ /* 0x000fe2000c101132 */
        /* <DEDUP_REMOVED lines=24> */
[----:B------:R-:W-:Y:S01]  /*1d350*/  @!P3 STG.E.U8 desc[UR50][R20.64+0x41], R155 ;  /* 0x0000419b1400b986 */ /* 0x000fe2000c101132 */
        /* <DEDUP_REMOVED lines=42> */
[----:B0-----:R-:W-:Y:S01]  /*1d600*/  @!P5 IMAD R23, R166, R17, RZ ;  /* 0x00000011a617d224 */ /* 0x001fe200078e02ff */
[----:B------:R-:W-:-:S05]  /*1d610*/  P2R R168, PR, RZ, 0x4 ;  /* 0x00000004ffa87803 */ /* 0x000fca0000000000 */
[----:B------:R-:W-:Y:S01]  /*1d620*/  @!P3 IADD3 R20, P6, R8, UR41, RZ ;  /* 0x000000290814bc10 */ /* 0x000fe2000ffde0ff */
[----:B------:R-:W-:Y:S01]  /*1d630*/  @!P3 IMAD R167, R167, R17, RZ ;  /* 0x00000011a7a7b224 */ /* 0x000fe200078e02ff */
[----:B------:R-:W-:Y:S02]  /*1d640*/  ISETP.GE.AND P2, PT, R22, 0x1, PT ;  /* 0x000000011600780c */ /* 0x000fe40003f46270 */
[----:B------:R-:W-:Y:S01]  /*1d650*/  @!P3 IADD3.X R21, R9, UR40, RZ, P6, !PT ;  /* 0x000000280915bc10 */ /* 0x000fe2000b7fe4ff */
[----:B------:R0:W-:Y:S04]  /*1d660*/  @!P5 STG.E.U8 desc[UR50][R14.64+0x58], R23 ;  /* 0x000058170e00d986 */ /* 0x0001e8000c101132 */
[----:B------:R-:W-:Y:S01]  /*1d670*/  @!P3 STG.E.U8 desc[UR50][R20.64+0x59], R167 ;  /* 0x000059a71400b986 */ /* 0x000fe2000c101132 */
[----:B------:R-:W-:-:S13]  /*1d680*/  ISETP.LT.OR P3, PT, R0, 0x61, !P2 ;  /* 0x000000610000780c */ /* 0x000fda0005761670 */
[----:B-1----:R-:W-:-:S05]  /*1d690*/  @!P3 IMAD R153, R136, R17, RZ ;  /* 0x000000118899b224 */ /* 0x002fca00078e02ff */
[----:B------:R-:W-:Y:S01]  /*1d6a0*/  @!P3 STG.E.U8 desc[UR50][R6.64+0x60], R153 ;  /* 0x000060990600b986 */ /* 0x000fe2000c101132 */
[C---:B------:R-:W-:Y:S02]  /*1d6b0*/  ISETP.LT.OR P3, PT, R0.reuse, 0x62, !P2 ;  /* 0x000000620000780c */ /* 0x040fe40005761670 */
[----:B------:R-:W-:Y:S02]  /*1d6c0*/  P2R R152, PR, RZ, 0x2 ;  /* 0x00000002ff987803 */ /* 0x000fe40000000000 */
        /* <DEDUP_REMOVED lines=26> */
[C---:B------:R-:W-:Y:S02]  /*1d870*/  ISETP.LT.OR P3, PT, R0.reuse, 0x71, !P2 ;  /* 0x000000710000780c */ /* 0x040fe40005761670 */
[----:B------:R-:W-:-:S11]  /*1d880*/  ISETP.LT.OR P6, PT, R0, 0x71, !P4 ;  /* 0x000000710000780c */ /* 0x000fd600067c1670 */
[----:B-1----:R-:W-:-:S05]  /*1d890*/  @!P3 IMAD R137, R144, R17, RZ ;  /* 0x000000119089b224 */ /* 0x002fca00078e02ff */
[----:B------:R1:W-:Y:S01]  /*1d8a0*/  @!P3 STG.E.U8 desc[UR50][R6.64+0x70], R137 ;  /* 0x000070890600b986 */ /* 0x0003e2000c101132 */
        /* <DEDUP_REMOVED lines=108> */
[----:B------:R-:W-:-:S11]  /*1df70*/  ISETP.NE.AND P2, PT, R168, RZ, PT ;  /* 0x000000ffa800720c */ /* 0x000fd60003f45270 */
        /* <DEDUP_REMOVED lines=57> */
[----:B0-----:R-:W-:Y:S01]  /*1e310*/  @!P5 IMAD R23, R118, R17, RZ ;  /* 0x000000117617d224 */ /* 0x001fe200078e02ff */
[----:B------:R-:W-:-:S11]  /*1e320*/  ISETP.NE.AND P1, PT, R152, RZ, PT ;  /* 0x000000ff9800720c */ /* 0x000fd60003f25270 */
        /* <DEDUP_REMOVED lines=108> */
[----:B------:R-:W-:Y:S01]  /*1e9f0*/  @!P6 IADD3 R10, P1, R6, UR41, RZ ;  /* 0x00000029060aec10 */ /* 0x000fe2000ff3e0ff */
[----:B0-----:R-:W-:-:S08]  /*1ea00*/  @!P6 IMAD R23, R82, R17, RZ ;  /* 0x000000115217e224 */ /* 0x001fd000078e02ff */
[----:B------:R-:W-:Y:S01]  /*1ea10*/  @!P3 IMAD R81, R81, R17, RZ ;  /* 0x000000115151b224 */ /* 0x000fe200078e02ff */
[----:B------:R-:W-:-:S04]  /*1ea20*/  @!P6 IADD3.X R11, R7, UR40, RZ, P1, !PT ;  /* 0x00000028070bec10 */ /* 0x000fc80008ffe4ff */
[----:B------:R-:W-:Y:S01]  /*1ea30*/  @!P3 STG.E.U8 desc[UR50][R6.64+0x91], R81 ;  /* 0x000091510600b986 */ /* 0x000fe2000c101132 */
[----:B------:R-:W-:Y:S01]  /*1ea40*/  @!P5 IADD3 R12, P3, R6, UR41, RZ ;  /* 0x00000029060cdc10 */ /* 0x000fe2000ff7e0ff */
[----:B------:R-:W-:Y:S02]  /*1ea50*/  @!P5 IMAD R83, R83, R17, RZ ;  /* 0x000000115353d224 */ /* 0x000fe400078e02ff */
[----:B------:R-:W-:Y:S01]  /*1ea60*/  @!P6 STG.E.U8 desc[UR50][R10.64+0x90], R23 ;  /* 0x000090170a00e986 */ /* 0x000fe2000c101132 */
[----:B------:R-:W-:Y:S02]  /*1ea70*/  @!P5 IADD3.X R13, R7, UR40, RZ, P3, !PT ;  /* 0x00000028070ddc10 */ /* 0x000fe40009ffe4ff */
[----:B------:R-:W-:-:S03]  /*1ea80*/  ISETP.GE.AND P6, PT, R22, 0x1, PT ;  /* 0x000000011600780c */ /* 0x000fc60003fc6270 */
        /* <DEDUP_REMOVED lines=9> */
[----:B------:R-:W-:Y:S01]  /*1eb20*/  @!P3 IADD3 R14, P2, R6, UR41, RZ ;  /* 0x00000029060ebc10 */ /* 0x000fe2000ff5e0ff */
[----:B0-----:R-:W-:-:S03]  /*1eb30*/  @!P3 IMAD R13, R86, R17, RZ ;  /* 0x00000011560db224 */ /* 0x001fc600078e02ff */
[----:B------:R-:W-:-:S07]  /*1eb40*/  @!P3 IADD3.X R15, R7, UR40, RZ, P2, !PT ;  /* 0x00000028070fbc10 */ /* 0x000fce00097fe4ff */
[----:B------:R-:W-:Y:S01]  /*1eb50*/  @!P5 IADD3 R20, P4, R6, UR41, RZ ;  /* 0x000000290614dc10 */ /* 0x000fe2000ff9e0ff */
[----:B------:R-:W-:-:S03]  /*1eb60*/  @!P5 IMAD R87, R87, R17, RZ ;  /* 0x000000115757d224 */ /* 0x000fc600078e02ff */
[----:B------:R-:W-:Y:S01]  /*1eb70*/  @!P5 IADD3.X R21, R7, UR40, RZ, P4, !PT ;  /* 0x000000280715dc10 */ /* 0x000fe2000a7fe4ff */
[----:B------:R-:W-:Y:S04]  /*1eb80*/  @!P3 STG.E.U8 desc[UR50][R14.64+0x98], R13 ;  /* 0x0000980d0e00b986 */ /* 0x000fe8000c101132 */
[----:B------:R0:W-:Y:S01]  /*1eb90*/  @!P5 STG.E.U8 desc[UR50][R20.64+0x99], R87 ;  /* 0x000099571400d986 */ /* 0x0001e2000c101132 */
[C---:B------:R-:W-:Y:S02]  /*1eba0*/  ISETP.GE.AND P5, PT, R22.reuse, 0x81, PT ;  /* 0x000000811600780c */ /* 0x040fe40003fa6270 */
[----:B------:R-:W-:Y:S02]  /*1ebb0*/  ISETP.GE.AND P6, PT, R22, 0x89, PT ;  /* 0x000000891600780c */ /* 0x000fe40003fc6270 */
[----:B------:R-:W-:-:S02]  /*1ebc0*/  ISETP.LT.OR P3, PT, R0, 0x81, !P5 ;  /* 0x000000810000780c */ /* 0x000fc40006f61670 */
[----:B------:R-:W-:-:S11]  /*1ebd0*/  ISETP.LT.OR P4, PT, R0, 0x81, !P6 ;  /* 0x000000810000780c */ /* 0x000fd60007781670 */
[----:B------:R-:W-:Y:S02]  /*1ebe0*/  @!P3 IMAD R23, R56, R17, RZ ;  /* 0x000000113817b224 */ /* 0x000fe400078e02ff */
[----:B------:R-:W-:-:S03]  /*1ebf0*/  @!P4 IADD3 R10, P6, R4, UR41, RZ ;  /* 0x00000029040acc10 */ /* 0x000fc6000ffde0ff */
[----:B------:R2:W-:Y:S01]  /*1ec00*/  @!P3 STG.E.U8 desc[UR50][R4.64+0x80], R23 ;  /* 0x000080170400b986 */ /* 0x0005e2000c101132 */
[----:B------:R-:W-:Y:S02]  /*1ec10*/  ISETP.LT.OR P3, PT, R0, 0x82, !P5 ;  /* 0x000000820000780c */ /* 0x000fe40006f61670 */
[----:B------:R-:W-:Y:S02]  /*1ec20*/  @!P4 IADD3.X R11, R5, UR40, RZ, P6, !PT ;  /* 0x00000028050bcc10 */ /* 0x000fe4000b7fe4ff */
[----:B------:R-:W-:-:S04]  /*1ec30*/  ISETP.GE.AND P6, PT, R22, 0x89, PT ;  /* 0x000000891600780c */ /* 0x000fc80003fc6270 */
[----:B------:R-:W-:-:S05]  /*1ec40*/  ISETP.LT.OR P5, PT, R0, 0x82, !P6 ;  /* 0x000000820000780c */ /* 0x000fca00077a1670 */
[----:B------:R-:W-:-:S05]  /*1ec50*/  @!P3 IMAD R57, R57, R17, RZ ;  /* 0x000000113939b224 */ /* 0x000fca00078e02ff */
[----:B------:R-:W-:Y:S03]  /*1ec60*/  @!P3 STG.E.U8 desc[UR50][R4.64+0x81], R57 ;  /* 0x000081390400b986 */ /* 0x000fe6000c101132 */
[----:B-1----:R-:W-:Y:S01]  /*1ec70*/  @!P5 IADD3 R6, P3, R4, UR41, RZ ;  /* 0x000000290406dc10 */ /* 0x002fe2000ff7e0ff */
[-C--:B0-----:R-:W-:Y:S02]  /*1ec80*/  @!P4 IMAD R21, R58, R17.reuse, RZ ;  /* 0x000000113a15c224 */ /* 0x081fe400078e02ff */
[----:B------:R-:W-:Y:S01]  /*1ec90*/  @!P5 IMAD R59, R59, R17, RZ ;  /* 0x000000113b3bd224 */ /* 0x000fe200078e02ff */
[----:B------:R-:W-:Y:S02]  /*1eca0*/  @!P5 IADD3.X R7, R5, UR40, RZ, P3, !PT ;  /* 0x000000280507dc10 */ /* 0x000fe40009ffe4ff */
[----:B------:R0:W-:Y:S04]  /*1ecb0*/  @!P4 STG.E.U8 desc[UR50][R10.64+0x80], R21 ;  /* 0x000080150a00c986 */ /* 0x0001e8000c101132 */
[----:B------:R-:W-:Y:S01]  /*1ecc0*/  @!P5 STG.E.U8 desc[UR50][R6.64+0x81], R59 ;  /* 0x0000813b0600d986 */ /* 0x000fe2000c101132 */
[----:B------:R-:W-:-:S04]  /*1ecd0*/  ISETP.GE.AND P5, PT, R22, 0x81, PT ;  /* 0x000000811600780c */ /* 0x000fc80003fa6270 */
[C---:B------:R-:W-:Y:S02]  /*1ece0*/  ISETP.LT.OR P4, PT, R0.reuse, 0x89, !P5 ;  /* 0x000000890000780c */ /* 0x040fe40006f81670 */
[----:B------:R-:W-:-:S11]  /*1ecf0*/  ISETP.LT.OR P3, PT, R0, 0x89, !P6 ;  /* 0x000000890000780c */ /* 0x000fd60007761670 */
[----:B--2---:R-:W-:-:S05]  /*1ed00*/  @!P4 IMAD R23, R60, R17, RZ ;  /* 0x000000113c17c224 */ /* 0x004fca00078e02ff */
[----:B------:R1:W-:Y:S01]  /*1ed10*/  @!P4 STG.E.U8 desc[UR50][R4.64+0x88], R23 ;  /* 0x000088170400c986 */ /* 0x0003e2000c101132 */
[----:B------:R-:W-:Y:S02]  /*1ed20*/  ISETP.LT.OR P4, PT, R0, 0x8a, !P5 ;  /* 0x0000008a0000780c */ /* 0x000fe40006f81670 */
[----:B------:R-:W-:-:S04]  /*1ed30*/  @!P3 IADD3 R12, P6, R4, UR41, RZ ;  /* 0x00000029040cbc10 */ /* 0x000fc8000ffde0ff */
[----:B------:R-:W-:Y:S02]  /*1ed40*/  @!P3 IADD3.X R13, R5, UR40, RZ, P6, !PT ;  /* 0x00000028050dbc10 */ /* 0x000fe4000b7fe4ff */
[----:B------:R-:W-:-:S05]  /*1ed50*/  ISETP.GE.AND P6, PT, R22, 0x89, PT ;  /* 0x000000891600780c */ /* 0x000fca0003fc6270 */
[----:B------:R-:W-:-:S05]  /*1ed60*/  @!P4 IMAD R61, R61, R17, RZ ;  /* 0x000000113d3dc224 */ /* 0x000fca00078e02ff */
[----:B------:R-:W-:Y:S01]  /*1ed70*/  @!P4 STG.E.U8 desc[UR50][R4.64+0x89], R61 ;  /* 0x0000893d0400c986 */ /* 0x000fe2000c101132 */
        /* <DEDUP_REMOVED lines=22> */
[----:B------:R-:W-:Y:S02]  /*1eee0*/  @!P3 IADD3.X R11, R5, UR40, RZ, P4, !PT ;  /* 0x00000028050bbc10 */ /* 0x000fe4000a7fe4ff */
[----:B------:R-:W-:Y:S01]  /*1eef0*/  ISETP.GE.AND P4, PT, R22, 0x81, PT ;  /* 0x000000811600780c */ /* 0x000fe20003f86270 */
[----:B------:R0:W-:Y:S04]  /*1ef00*/  @!P5 STG.E.U8 desc[UR50][R6.64+0x90], R13 ;  /* 0x0000900d0600d986 */ /* 0x0001e8000c101132 */
[----:B------:R1:W-:Y:S01]  /*1ef10*/  @!P3 STG.E.U8 desc[UR50][R10.64+0x91], R67 ;  /* 0x000091430a00b986 */ /* 0x0003e2000c101132 */
[C---:B------:R-:W-:Y:S02]  /*1ef20*/  ISETP.LT.OR P3, PT, R0.reuse, 0x99, !P4 ;  /* 0x000000990000780c */ /* 0x040fe40006761670 */
[----:B------:R-:W-:-:S11]  /*1ef30*/  ISETP.LT.OR P4, PT, R0, 0x9a, !P4 ;  /* 0x0000009a0000780c */ /* 0x000fd60006781670 */
[----:B--2---:R-:W-:-:S05]  /*1ef40*/  @!P3 IMAD R15, R68, R17, RZ ;  /* 0x00000011440fb224 */ /* 0x004fca00078e02ff */
[----:B------:R2:W-:Y:S01]  /*1ef50*/  @!P3 STG.E.U8 desc[UR50][R4.64+0x98], R15 ;  /* 0x0000980f0400b986 */ /* 0x0005e2000c101132 */
[C---:B------:R-:W-:Y:S01]  /*1ef60*/  ISETP.LT.OR P3, PT, R0.reuse, 0x99, !P6 ;  /* 0x000000990000780c */ /* 0x040fe20007761670 */
[----:B------:R-:W-:Y:S01]  /*1ef70*/  @!P4 IMAD R69, R69, R17, RZ ;  /* 0x000000114545c224 */ /* 0x000fe200078e02ff */
[----:B------:R-:W-:-:S04]  /*1ef80*/  ISETP.LT.OR P5, PT, R0, 0x9a, !P6 ;  /* 0x0000009a0000780c */ /* 0x000fc800077a1670 */
[----:B------:R3:W-:Y:S01]  /*1ef90*/  @!P4 STG.E.U8 desc[UR50][R4.64+0x99], R69 ;  /* 0x000099450400c986 */ /* 0x0007e2000c101132 */
[----:B------:R-:W-:-:S06]  /*1efa0*/  ISETP.GE.AND P6, PT, R22, 0x101, PT ;  /* 0x000001011600780c */ /* 0x000fcc0003fc6270 */
[----:B0-----:R-:W-:Y:S01]  /*1efb0*/  @!P3 IADD3 R6, P4, R4, UR41, RZ ;  /* 0x000000290406bc10 */ /* 0x001fe2000ff9e0ff */
[----:B------:R-:W-:-:S03]  /*1efc0*/  @!P3 IMAD R13, R70, R17, RZ ;  /* 0x00000011460db224 */ /* 0x000fc600078e02ff */
[----:B------:R-:W-:-:S05]  /*1efd0*/  @!P3 IADD3.X R7, R5, UR40, RZ, P4, !PT ;  /* 0x000000280507bc10 */ /* 0x000fca000a7fe4ff */
[----:B------:R0:W-:Y:S01]  /*1efe0*/  @!P3 STG.E.U8 desc[UR50][R6.64+0x98], R13 ;  /* 0x0000980d0600b986 */ /* 0x0001e2000c101132 */
[----:B------:R-:W-:Y:S02]  /*1eff0*/  ISETP.LT.OR P3, PT, R0, 0x81, !P6 ;  /* 0x000000810000780c */ /* 0x000fe40007761670 */
[----:B-1----:R-:W-:Y:S01]  /*1f000*/  @!P5 IADD3 R10, P4, R4, UR41, RZ ;  /* 0x00000029040adc10 */ /* 0x002fe2000ff9e0ff */
[----:B------:R-:W-:-:S03]  /*1f010*/  @!P5 IMAD R71, R71, R17, RZ ;  /* 0x000000114747d224 */ /* 0x000fc600078e02ff */
[----:B------:R-:W-:Y:S02]  /*1f020*/  @!P5 IADD3.X R11, R5, UR40, RZ, P4, !PT ;  /* 0x00000028050bdc10 */ /* 0x000fe4000a7fe4ff */
[----:B------:R-:W-:Y:S02]  /*1f030*/  ISETP.LT.OR P4, PT, R0, 0x82, !P6 ;  /* 0x000000820000780c */ /* 0x000fe40007781670 */
[----:B------:R-:W-:Y:S01]  /*1f040*/  ISETP.NE.AND P2, PT, R104, RZ, PT ;  /* 0x000000ff6800720c */ /* 0x000fe20003f45270 */
[----:B------:R-:W-:Y:S02]  /*1f050*/  @!P5 STG.E.U8 desc[UR50][R10.64+0x99], R71 ;  /* 0x000099470a00d986 */ /* 0x000fe4000c101132 */
[----:B--2---:R-:W-:Y:S01]  /*1f060*/  @!P3 IMAD R15, R40, R17, RZ ;  /* 0x00000011280fb224 */ /* 0x004fe200078e02ff */
[----:B------:R-:W-:-:S04]  /*1f070*/  ISETP.LT.OR P5, PT, R0, 0x81, !P2 ;  /* 0x000000810000780c */ /* 0x000fc800057a1670 */
[----:B------:R1:W-:Y:S01]  /*1f080*/  @!P3 STG.E.U8 desc[UR50][R2.64+0x80], R15 ;  /* 0x0000800f0200b986 */ /* 0x0003e2000c101132 */
[----:B------:R-:W-:Y:S02]  /*1f090*/  ISETP.LT.OR P3, PT, R0, 0x82, !P2 ;  /* 0x000000820000780c */ /* 0x000fe40005761670 */
[----:B------:R-:W-:-:S05]  /*1f0a0*/  @!P4 IMAD R41, R41, R17, RZ ;  /* 0x000000112929c224 */ /* 0x000fca00078e02ff */
[----:B------:R-:W-:Y:S01]  /*1f0b0*/  @!P4 STG.E.U8 desc[UR50][R2.64+0x81], R41 ;  /* 0x000081290200c986 */ /* 0x000fe2000c101132 */
[----:B---3--:R-:W-:Y:S01]  /*1f0c0*/  @!P5 IADD3 R4, P4, R2, UR41, RZ ;  /* 0x000000290204dc10 */ /* 0x008fe2000ff9e0ff */
[----:B0-----:R-:W-:-:S03]  /*1f0d0*/  @!P5 IMAD R13, R42, R17, RZ ;  /* 0x000000112a0dd224 */ /* 0x001fc600078e02ff */
[----:B------:R-:W-:Y:S02]  /*1f0e0*/  @!P5 IADD3.X R5, R3, UR40, RZ, P4, !PT ;  /* 0x000000280305dc10 */ /* 0x000fe4000a7fe4ff */
[----:B------:R-:W-:Y:S01]  /*1f0f0*/  @!P3 IADD3 R6, P4, R2, UR41, RZ ;  /* 0x000000290206bc10 */ /* 0x000fe2000ff9e0ff */
[----:B------:R-:W-:Y:S02]  /*1f100*/  @!P3 IMAD R43, R43, R17, RZ ;  /* 0x000000112b2bb224 */ /* 0x000fe400078e02ff */
[----:B------:R0:W-:Y:S01]  /*1f110*/  @!P5 STG.E.U8 desc[UR50][R4.64+0x80], R13 ;  /* 0x0000800d0400d986 */ /* 0x0001e2000c101132 */
[----:B------:R-:W-:Y:S02]  /*1f120*/  @!P3 IADD3.X R7, R3, UR40, RZ, P4, !PT ;  /* 0x000000280307bc10 */ /* 0x000fe4000a7fe4ff */
[C---:B------:R-:W-:Y:S02]  /*1f130*/  ISETP.LT.OR P5, PT, R0.reuse, 0x89, !P6 ;  /* 0x000000890000780c */ /* 0x040fe400077a1670 */
[C---:B------:R-:W-:Y:S01]  /*1f140*/  ISETP.LT.OR P4, PT, R0.reuse, 0x8a, !P6 ;  /* 0x0000008a0000780c */ /* 0x040fe20007781670 */
[----:B------:R-:W-:Y:S01]  /*1f150*/  @!P3 STG.E.U8 desc[UR50][R6.64+0x81], R43 ;  /* 0x0000812b0600b986 */ /* 0x000fe2000c101132 */
[----:B------:R-:W-:-:S09]  /*1f160*/  ISETP.LT.OR P3, PT, R0, 0x89, !P2 ;  /* 0x000000890000780c */ /* 0x000fd20005761670 */
[-C--:B-1----:R-:W-:Y:S02]  /*1f170*/  @!P5 IMAD R15, R44, R17.reuse, RZ ;  /* 0x000000112c0fd224 */ /* 0x082fe400078e02ff */
[----:B------:R-:W-:-:S03]  /*1f180*/  @!P4 IMAD R45, R45, R17, RZ ;  /* 0x000000112d2dc224 */ /* 0x000fc600078e02ff */
[----:B------:R1:W-:Y:S01]  /*1f190*/  @!P5 STG.E.U8 desc[UR50][R2.64+0x88], R15 ;  /* 0x0000880f0200d986 */ /* 0x0003e2000c101132 */
[----:B------:R-:W-:-:S03]  /*1f1a0*/  ISETP.LT.OR P5, PT, R0, 0x8a, !P2 ;  /* 0x0000008a0000780c */ /* 0x000fc600057a1670 */
[----:B------:R-:W-:Y:S01]  /*1f1b0*/  @!P4 STG.E.U8 desc[UR50][R2.64+0x89], R45 ;  /* 0x0000892d0200c986 */ /* 0x000fe2000c101132 */
[----:B0-----:R-:W-:Y:S01]  /*1f1c0*/  @!P3 IADD3 R4, P4, R2, UR41, RZ ;  /* 0x000000290204bc10 */ /* 0x001fe2000ff9e0ff */
[----:B------:R-:W-:-:S03]  /*1f1d0*/  @!P3 IMAD R13, R46, R17, RZ ;  /* 0x000000112e0db224 */ /* 0x000fc600078e02ff */
[----:B------:R-:W-:-:S05]  /*1f1e0*/  @!P3 IADD3.X R5, R3, UR40, RZ, P4, !PT ;  /* 0x000000280305bc10 */ /* 0x000fca000a7fe4ff */
[----:B------:R0:W-:Y:S01]  /*1f1f0*/  @!P3 STG.E.U8 desc[UR50][R4.64+0x88], R13 ;  /* 0x0000880d0400b986 */ /* 0x0001e2000c101132 */
[----:B------:R-:W-:Y:S02]  /*1f200*/  ISETP.LT.OR P3, PT, R0, 0x91, !P6 ;  /* 0x000000910000780c */ /* 0x000fe40007761670 */
[----:B------:R-:W-:Y:S01]  /*1f210*/  @!P5 IADD3 R10, P4, R2, UR41, RZ ;  /* 0x00000029020adc10 */ /* 0x000fe2000ff9e0ff */
[----:B------:R-:W-:-:S03]  /*1f220*/  @!P5 IMAD R47, R47, R17, RZ ;  /* 0x000000112f2fd224 */ /* 0x000fc600078e02ff */
[----:B------:R-:W-:Y:S02]  /*1f230*/  @!P5 IADD3.X R11, R3, UR40, RZ, P4, !PT ;  /* 0x00000028030bdc10 */ /* 0x000fe4000a7fe4ff */
[----:B------:R-:W-:-:S03]  /*1f240*/  ISETP.LT.OR P4, PT, R0, 0x92, !P6 ;  /* 0x000000920000780c */ /* 0x000fc60007781670 */
[----:B------:R2:W-:Y:S01]  /*1f250*/  @!P5 STG.E.U8 desc[UR50][R10.64+0x89], R47 ;  /* 0x0000892f0a00d986 */ /* 0x0005e2000c101132 */
[----:B------:R-:W-:Y:S01]  /*1f260*/  ISETP.LT.OR P5, PT, R0, 0x91, !P2 ;  /* 0x000000910000780c */ /* 0x000fe200057a1670 */
[----:B-1----:R-:W-:-:S05]  /*1f270*/  @!P3 IMAD R15, R48, R17, RZ ;  /* 0x00000011300fb224 */ /* 0x002fca00078e02ff */
[----:B------:R-:W-:Y:S01]  /*1f280*/  @!P3 STG.E.U8 desc[UR50][R2.64+0x90], R15 ;  /* 0x0000900f0200b986 */ /* 0x000fe2000c101132 */
[----:B------:R-:W-:Y:S02]  /*1f290*/  ISETP.LT.OR P3, PT, R0, 0x92, !P2 ;  /* 0x000000920000780c */ /* 0x000fe40005761670 */
[----:B------:R-:W-:-:S05]  /*1f2a0*/  @!P4 IMAD R49, R49, R17, RZ ;  /* 0x000000113131c224 */ /* 0x000fca00078e02ff */
[----:B------:R-:W-:Y:S01]  /*1f2b0*/  @!P4 STG.E.U8 desc[UR50][R2.64+0x91], R49 ;  /* 0x000091310200c986 */ /* 0x000fe2000c101132 */
[----:B0-----:R-:W-:Y:S01]  /*1f2c0*/  @!P5 IADD3 R4, P4, R2, UR41, RZ ;  /* 0x000000290204dc10 */ /* 0x001fe2000ff9e0ff */
[----:B------:R-:W-:-:S03]  /*1f2d0*/  @!P5 IMAD R13, R50, R17, RZ ;  /* 0x00000011320dd224 */ /* 0x000fc600078e02ff */
[----:B------:R-:W-:Y:S02]  /*1f2e0*/  @!P5 IADD3.X R5, R3, UR40, RZ, P4, !PT ;  /* 0x000000280305dc10 */ /* 0x000fe4000a7fe4ff */
[----:B------:R-:W-:-:S04]  /*1f2f0*/  @!P3 IADD3 R6, P4, R2, UR41, RZ ;  /* 0x000000290206bc10 */ /* 0x000fc8000ff9e0ff */
[----:B------:R-:W-:Y:S02]  /*1f300*/  @!P3 IADD3.X R7, R3, UR40, RZ, P4, !PT ;  /* 0x000000280307bc10 */ /* 0x000fe4000a7fe4ff */
[C---:B------:R-:W-:Y:S01]  /*1f310*/  ISETP.LT.OR P4, PT, R0.reuse, 0x99, !P2 ;  /* 0x000000990000780c */ /* 0x040fe20005781670 */
[----:B------:R0:W-:Y:S01]  /*1f320*/  @!P5 STG.E.U8 desc[UR50][R4.64+0x90], R13 ;  /* 0x0000900d0400d986 */ /* 0x0001e2000c101132 */
[C---:B------:R-:W-:Y:S02]  /*1f330*/  ISETP.LT.OR P5, PT, R0.reuse, 0x99, !P6 ;  /* 0x000000990000780c */ /* 0x040fe400077a1670 */
[C---:B------:R-:W-:Y:S01]  /*1f340*/  ISETP.LT.OR P6, PT, R0.reuse, 0x9a, !P6 ;  /* 0x0000009a0000780c */ /* 0x040fe200077c1670 */
[----:B------:R-:W-:Y:S01]  /*1f350*/  @!P3 IMAD R51, R51, R17, RZ ;  /* 0x000000113333b224 */ /* 0x000fe200078e02ff */
[----:B------:R-:W-:Y:S02]  /*1f360*/  ISETP.LT.OR P2, PT, R0, 0x9a, !P2 ;  /* 0x0000009a0000780c */ /* 0x000fe40005741670 */
[----:B------:R-:W-:-:S02]  /*1f370*/  ISETP.NE.AND P1, PT, R88, RZ, PT ;  /* 0x000000ff5800720c */ /* 0x000fc40003f25270 */
[----:B------:R-:W-:Y:S03]  /*1f380*/  @!P3 STG.E.U8 desc[UR50][R6.64+0x91], R51 ;  /* 0x000091330600b986 */ /* 0x000fe6000c101132 */
[----:B--2---:R-:W-:Y:S01]  /*1f390*/  @!P4 IADD3 R10, P3, R2, UR41, RZ ;  /* 0x00000029020acc10 */ /* 0x004fe2000ff7e0ff */
[-C--:B0-----:R-:W-:Y:S02]  /*1f3a0*/  @!P4 IMAD R13, R54, R17.reuse, RZ ;  /* 0x00000011360dc224 */ /* 0x081fe400078e02ff */
[-C--:B------:R-:W-:Y:S01]  /*1f3b0*/  @!P5 IMAD R15, R52, R17.reuse, RZ ;  /* 0x00000011340fd224 */ /* 0x080fe200078e02ff */
[----:B------:R-:W-:Y:S01]  /*1f3c0*/  @!P4 IADD3.X R11, R3, UR40, RZ, P3, !PT ;  /* 0x00000028030bcc10 */ /* 0x000fe20009ffe4ff */
[----:B------:R-:W-:Y:S01]  /*1f3d0*/  @!P6 IMAD R53, R53, R17, RZ ;  /* 0x000000113535e224 */ /* 0x000fe200078e02ff */
[----:B------:R-:W-:Y:S02]  /*1f3e0*/  ISETP.LT.OR P3, PT, R0, 0x81, !P1 ;  /* 0x000000810000780c */ /* 0x000fe40004f61670 */
[----:B------:R0:W-:Y:S04]  /*1f3f0*/  @!P5 STG.E.U8 desc[UR50][R2.64+0x98], R15 ;  /* 0x0000980f0200d986 */ /* 0x0001e8000c101132 */
[----:B------:R1:W-:Y:S01]  /*1f400*/  @!P6 STG.E.U8 desc[UR50][R2.64+0x99], R53 ;  /* 0x000099350200e986 */ /* 0x0003e2000c101132 */
[----:B------:R-:W-:-:S03]  /*1f410*/  @!P2 IADD3 R4, P5, R2, UR41, RZ ;  /* 0x000000290204ac10 */ /* 0x000fc6000ffbe0ff */
[----:B------:R2:W-:Y:S01]  /*1f420*/  @!P4 STG.E.U8 desc[UR50][R10.64+0x98], R13 ;  /* 0x0000980d0a00c986 */ /* 0x0005e2000c101132 */
[C---:B------:R-:W-:Y:S02]  /*1f430*/  ISETP.LT.OR P4, PT, R0.reuse, 0x81, !P0 ;  /* 0x000000810000780c */ /* 0x040fe40004781670 */
[----:B------:R-:W-:Y:S01]  /*1f440*/  ISETP.LT.OR P6, PT, R0, 0x82, !P1 ;  /* 0x000000820000780c */ /* 0x000fe20004fc1670 */
[-C--:B------:R-:W-:Y:S01]  /*1f450*/  @!P2 IMAD R55, R55, R17.reuse, RZ ;  /* 0x000000113737a224 */ /* 0x080fe200078e02ff */
[----:B------:R-:W-:Y:S01]  /*1f460*/  @!P2 IADD3.X R5, R3, UR40, RZ, P5, !PT ;  /* 0x000000280305ac10 */ /* 0x000fe2000affe4ff */
[-C--:B0-----:R-:W-:Y:S02]  /*1f470*/  @!P3 IMAD R15, R24, R17.reuse, RZ ;  /* 0x00000011180fb224 */ /* 0x081fe400078e02ff */
[--C-:B-1----:R-:W-:Y:S02]  /*1f480*/  @!P3 IMAD.MOV.U32 R2, RZ, RZ, R8.reuse ;  /* 0x000000ffff02b224 */ /* 0x102fe400078e0008 */
[----:B------:R-:W-:Y:S01]  /*1f490*/  @!P3 IMAD.MOV.U32 R3, RZ, RZ, R9 ;  /* 0x000000ffff03b224 */ /* 0x000fe200078e0009 */
[----:B------:R-:W-:Y:S01]  /*1f4a0*/  ISETP.LT.OR P5, PT, R0, 0x82, !P0 ;  /* 0x000000820000780c */ /* 0x000fe200047a1670 */
[----:B------:R-:W-:Y:S04]  /*1f4b0*/  @!P2 STG.E.U8 desc[UR50][R4.64+0x99], R55 ;  /* 0x000099370400a986 */ /* 0x000fe8000c101132 */
[----:B------:R0:W-:Y:S01]  /*1f4c0*/  @!P3 STG.E.U8 desc[UR50][R2.64+0x80], R15 ;  /* 0x0000800f0200b986 */ /* 0x0001e2000c101132 */
[----:B------:R-:W-:Y:S01]  /*1f4d0*/  @!P4 IADD3 R6, P3, R8, UR41, RZ ;  /* 0x000000290806cc10 */ /* 0x000fe2000ff7e0ff */
[-C--:B------:R-:W-:Y:S01]  /*1f4e0*/  @!P6 IMAD R25, R25, R17.reuse, RZ ;  /* 0x000000111919e224 */ /* 0x080fe200078e02ff */
[----:B------:R-:W-:Y:S01]  /*1f4f0*/  ISETP.LT.OR P2, PT, R0, 0x89, !P1 ;  /* 0x000000890000780c */ /* 0x000fe20004f41670 */
[----:B--2---:R-:W-:Y:S01]  /*1f500*/  @!P4 IMAD R11, R26, R17, RZ ;  /* 0x000000111a0bc224 */ /* 0x004fe200078e02ff */
[----:B------:R-:W-:Y:S01]  /*1f510*/  @!P4 IADD3.X R7, R9, UR40, RZ, P3, !PT ;  /* 0x000000280907cc10 */ /* 0x000fe20009ffe4ff */
[----:B0-----:R-:W-:-:S02]  /*1f520*/  @!P6 IMAD.MOV.U32 R2, RZ, RZ, R8 ;  /* 0x000000ffff02e224 */ /* 0x001fc400078e0008 */
[----:B------:R-:W-:Y:S01]  /*1f530*/  @!P6 IMAD.MOV.U32 R3, RZ, RZ, R9 ;  /* 0x000000ffff03e224 */ /* 0x000fe200078e0009 */
[----:B------:R-:W-:-:S04]  /*1f540*/  ISETP.LT.OR P3, PT, R0, 0x8a, !P1 ;  /* 0x0000008a0000780c */ /* 0x000fc80004f61670 */
[----:B------:R0:W-:Y:S01]  /*1f550*/  @!P6 STG.E.U8 desc[UR50][R2.64+0x81], R25 ;  /* 0x000081190200e986 */ /* 0x0001e2000c101132 */
[----:B------:R-:W-:-:S03]  /*1f560*/  @!P5 IADD3 R4, P6, R8, UR41, RZ ;  /* 0x000000290804dc10 */ /* 0x000fc6000ffde0ff */
[----:B------:R1:W-:Y:S01]  /*1f570*/  @!P4 STG.E.U8 desc[UR50][R6.64+0x80], R11 ;  /* 0x0000800b0600c986 */ /* 0x0003e2000c101132 */
[----:B------:R-:W-:Y:S01]  /*1f580*/  ISETP.LT.OR P4, PT, R0, 0x89, !P0 ;  /* 0x000000890000780c */ /* 0x000fe20004781670 */
[-C--:B------:R-:W-:Y:S01]  /*1f590*/  @!P5 IMAD R27, R27, R17.reuse, RZ ;  /* 0x000000111b1bd224 */ /* 0x080fe200078e02ff */
[----:B------:R-:W-:Y:S01]  /*1f5a0*/  @!P5 IADD3.X R5, R9, UR40, RZ, P6, !PT ;  /* 0x000000280905dc10 */ /* 0x000fe2000b7fe4ff */
[----:B------:R-:W-:Y:S01]  /*1f5b0*/  @!P2 IMAD R13, R28, R17, RZ ;  /* 0x000000111c0da224 */ /* 0x000fe200078e02ff */
[C---:B------:R-:W-:Y:S01]  /*1f5c0*/  ISETP.LT.OR P6, PT, R0.reuse, 0x8a, !P0 ;  /* 0x0000008a0000780c */ /* 0x040fe200047c1670 */
[----:B0-----:R-:W-:Y:S01]  /*1f5d0*/  @!P2 IMAD.MOV.U32 R2, RZ, RZ, R8 ;  /* 0x000000ffff02a224 */ /* 0x001fe200078e0008 */
[----:B------:R-:W-:Y:S01]  /*1f5e0*/  @!P2 MOV R3, R9 ;  /* 0x000000090003a202 */ /* 0x000fe20000000f00 */
[----:B------:R-:W-:Y:S01]  /*1f5f0*/  @!P5 STG.E.U8 desc[UR50][R4.64+0x81], R27 ;  /* 0x0000811b0400d986 */ /* 0x000fe2000c101132 */
[----:B------:R-:W-:Y:S01]  /*1f600*/  ISETP.LT.OR P5, PT, R0, 0x91, !P1 ;  /* 0x000000910000780c */ /* 0x000fe20004fa1670 */
[----:B------:R-:W-:-:S02]  /*1f610*/  @!P3 IMAD R29, R29, R17, RZ ;  /* 0x000000111d1db224 */ /* 0x000fc400078e02ff */
[----:B------:R0:W-:Y:S02]  /*1f620*/  @!P2 STG.E.U8 desc[UR50][R2.64+0x88], R13 ;  /* 0x0000880d0200a986 */ /* 0x0001e4000c101132 */
[----:B-1----:R-:W-:-:S04]  /*1f630*/  @!P4 IADD3 R6, P2, R8, UR41, RZ ;  /* 0x000000290806cc10 */ /* 0x002fc8000ff5e0ff */
[----:B------:R-:W-:Y:S02]  /*1f640*/  @!P4 IADD3.X R7, R9, UR40, RZ, P2, !PT ;  /* 0x000000280907cc10 */ /* 0x000fe400097fe4ff */
[----:B------:R-:W-:Y:S01]  /*1f650*/  ISETP.LT.OR P2, PT, R0, 0x92, !P1 ;  /* 0x000000920000780c */ /* 0x000fe20004f41670 */
[----:B0-----:R-:W-:Y:S02]  /*1f660*/  @!P3 IMAD.MOV.U32 R2, RZ, RZ, R8 ;  /* 0x000000ffff02b224 */ /* 0x001fe400078e0008 */
[----:B------:R-:W-:-:S05]  /*1f670*/  @!P3 IMAD.MOV.U32 R3, RZ, RZ, R9 ;  /* 0x000000ffff03b224 */ /* 0x000fca00078e0009 */
[----:B------:R0:W-:Y:S01]  /*1f680*/  @!P3 STG.E.U8 desc[UR50][R2.64+0x89], R29 ;  /* 0x0000891d0200b986 */ /* 0x0001e2000c101132 */
[----:B------:R-:W-:Y:S01]  /*1f690*/  @!P6 IADD3 R10, P3, R8, UR41, RZ ;  /* 0x00000029080aec10 */ /* 0x000fe2000ff7e0ff */
[-C--:B------:R-:W-:Y:S02]  /*1f6a0*/  @!P4 IMAD R15, R30, R17.reuse, RZ ;  /* 0x000000111e0fc224 */ /* 0x080fe400078e02ff */
[-C--:B------:R-:W-:Y:S01]  /*1f6b0*/  @!P6 IMAD R31, R31, R17.reuse, RZ ;  /* 0x000000111f1fe224 */ /* 0x080fe200078e02ff */
[----:B------:R-:W-:Y:S01]  /*1f6c0*/  @!P6 IADD3.X R11, R9, UR40, RZ, P3, !PT ;  /* 0x00000028090bec10 */ /* 0x000fe20009ffe4ff */
[-C--:B------:R-:W-:Y:S01]  /*1f6d0*/  @!P5 IMAD R13, R32, R17.reuse, RZ ;  /* 0x00000011200dd224 */ /* 0x080fe200078e02ff */
[----:B------:R-:W-:Y:S01]  /*1f6e0*/  ISETP.LT.OR P3, PT, R0, 0x91, !P0 ;  /* 0x000000910000780c */ /* 0x000fe20004761670 */
[----:B------:R-:W-:Y:S01]  /*1f6f0*/  @!P4 STG.E.U8 desc[UR50][R6.64+0x88], R15 ;  /* 0x0000880f0600c986 */ /* 0x000fe2000c101132 */
[----:B0-----:R-:W-:Y:S02]  /*1f700*/  @!P5 IMAD.MOV.U32 R2, RZ, RZ, R8 ;  /* 0x000000ffff02d224 */ /* 0x001fe400078e0008 */
[----:B------:R-:W-:Y:S01]  /*1f710*/  @!P5 IMAD.MOV.U32 R3, RZ, RZ, R9 ;  /* 0x000000ffff03d224 */ /* 0x000fe200078e0009 */
[----:B------:R-:W-:Y:S01]  /*1f720*/  @!P6 STG.E.U8 desc[UR50][R10.64+0x89], R31 ;  /* 0x0000891f0a00e986 */ /* 0x000fe2000c101132 */
[----:B------:R-:W-:-:S03]  /*1f730*/  @!P2 IMAD R33, R33, R17, RZ ;  /* 0x000000112121a224 */ /* 0x000fc600078e02ff */
[----:B------:R0:W-:Y:S01]  /*1f740*/  @!P5 STG.E.U8 desc[UR50][R2.64+0x90], R13 ;  /* 0x0000900d0200d986 */ /* 0x0001e2000c101132 */
[C---:B------:R-:W-:Y:S02]  /*1f750*/  ISETP.LT.OR P5, PT, R0.reuse, 0x92, !P0 ;  /* 0x000000920000780c */ /* 0x040fe400047a1670 */
[C---:B------:R-:W-:Y:S02]  /*1f760*/  ISETP.LT.OR P6, PT, R0.reuse, 0x99, !P0 ;  /* 0x000000990000780c */ /* 0x040fe400047c1670 */
[C---:B------:R-:W-:Y:S02]  /*1f770*/  ISETP.LT.OR P0, PT, R0.reuse, 0x9a, !P0 ;  /* 0x0000009a0000780c */ /* 0x040fe40004701670 */
[C---:B------:R-:W-:Y:S01]  /*1f780*/  ISETP.LT.OR P4, PT, R0.reuse, 0x99, !P1 ;  /* 0x000000990000780c */ /* 0x040fe20004f81670 */
[----:B0-----:R-:W-:Y:S02]  /*1f790*/  @!P2 IMAD.MOV.U32 R2, RZ, RZ, R8 ;  /* 0x000000ffff02a224 */ /* 0x001fe400078e0008 */
[----:B------:R-:W-:Y:S01]  /*1f7a0*/  @!P2 IMAD.MOV.U32 R3, RZ, RZ, R9 ;  /* 0x000000ffff03a224 */ /* 0x000fe200078e0009 */
[----:B------:R-:W-:-:S04]  /*1f7b0*/  ISETP.LT.OR P1, PT, R0, 0x9a, !P1 ;  /* 0x0000009a0000780c */ /* 0x000fc80004f21670 */
[----:B------:R0:W-:Y:S01]  /*1f7c0*/  @!P2 STG.E.U8 desc[UR50][R2.64+0x91], R33 ;  /* 0x000091210200a986 */ /* 0x0001e2000c101132 */
[----:B------:R-:W-:Y:S01]  /*1f7d0*/  @!P3 IADD3 R4, P2, R8, UR41, RZ ;  /* 0x000000290804bc10 */ /* 0x000fe2000ff5e0ff */
[----:B------:R-:W-:-:S03]  /*1f7e0*/  @!P3 IMAD R15, R34, R17, RZ ;  /* 0x00000011220fb224 */ /* 0x000fc600078e02ff */
[----:B------:R-:W-:Y:S02]  /*1f7f0*/  @!P3 IADD3.X R5, R9, UR40, RZ, P2, !PT ;  /* 0x000000280905bc10 */ /* 0x000fe400097fe4ff */
[C---:B------:R-:W-:Y:S01]  /*1f800*/  @!P5 IADD3 R6, P2, R8.reuse, UR41, RZ ;  /* 0x000000290806dc10 */ /* 0x040fe2000ff5e0ff */
[-C--:B------:R-:W-:Y:S02]  /*1f810*/  @!P5 IMAD R35, R35, R17.reuse, RZ ;  /* 0x000000112323d224 */ /* 0x080fe400078e02ff */
[----:B------:R2:W-:Y:S01]  /*1f820*/  @!P3 STG.E.U8 desc[UR50][R4.64+0x90], R15 ;  /* 0x0000900f0400b986 */ /* 0x0005e2000c101132 */
[----:B------:R-:W-:Y:S02]  /*1f830*/  @!P6 IADD3 R10, P3, R8, UR41, RZ ;  /* 0x00000029080aec10 */ /* 0x000fe4000ff7e0ff */
[----:B------:R-:W-:Y:S01]  /*1f840*/  @!P5 IADD3.X R7, R9, UR40, RZ, P2, !PT ;  /* 0x000000280907dc10 */ /* 0x000fe200097fe4ff */
[----:B------:R-:W-:Y:S01]  /*1f850*/  @!P4 IMAD R21, R36, R17, RZ ;  /* 0x000000112415c224 */ /* 0x000fe200078e02ff */
[----:B------:R-:W-:Y:S01]  /*1f860*/  @!P0 IADD3 R12, P2, R8, UR41, RZ ;  /* 0x00000029080c8c10 */ /* 0x000fe2000ff5e0ff */
[----:B0-----:R-:W-:-:S02]  /*1f870*/  @!P4 IMAD.MOV.U32 R2, RZ, RZ, R8 ;  /* 0x000000ffff02c224 */ /* 0x001fc400078e0008 */
[----:B------:R-:W-:Y:S01]  /*1f880*/  @!P4 IMAD.MOV.U32 R3, RZ, RZ, R9 ;  /* 0x000000ffff03c224 */ /* 0x000fe200078e0009 */
[----:B------:R-:W-:Y:S01]  /*1f890*/  @!P6 IADD3.X R11, R9, UR40, RZ, P3, !PT ;  /* 0x00000028090bec10 */ /* 0x000fe20009ffe4ff */
[-C--:B------:R-:W-:Y:S01]  /*1f8a0*/  @!P1 IMAD R37, R37, R17.reuse, RZ ;  /* 0x0000001125259224 */ /* 0x080fe200078e02ff */
[----:B------:R-:W-:Y:S01]  /*1f8b0*/  @!P0 IADD3.X R13, R9, UR40, RZ, P2, !PT ;  /* 0x00000028090d8c10 */ /* 0x000fe200097fe4ff */
[-C--:B------:R-:W-:Y:S01]  /*1f8c0*/  @!P6 IMAD R23, R38, R17.reuse, RZ ;  /* 0x000000112617e224 */ /* 0x080fe200078e02ff */
[----:B------:R2:W-:Y:S01]  /*1f8d0*/  @!P5 STG.E.U8 desc[UR50][R6.64+0x91], R35 ;  /* 0x000091230600d986 */ /* 0x0005e2000c101132 */
[----:B------:R-:W-:-:S03]  /*1f8e0*/  @!P0 IMAD R39, R39, R17, RZ ;  /* 0x0000001127278224 */ /* 0x000fc600078e02ff */
[----:B------:R2:W-:Y:S04]  /*1f8f0*/  @!P4 STG.E.U8 desc[UR50][R2.64+0x98], R21 ;  /* 0x000098150200c986 */ /* 0x0005e8000c101132 */
[----:B------:R2:W-:Y:S04]  /*1f900*/  @!P1 STG.E.U8 desc[UR50][R8.64+0x99], R37 ;  /* 0x0000992508009986 */ /* 0x0005e8000c101132 */
[----:B------:R2:W-:Y:S04]  /*1f910*/  @!P6 STG.E.U8 desc[UR50][R10.64+0x98], R23 ;  /* 0x000098170a00e986 */ /* 0x0005e8000c101132 */
[----:B------:R2:W-:Y:S02]  /*1f920*/  @!P0 STG.E.U8 desc[UR50][R12.64+0x99], R39 ;  /* 0x000099270c008986 */ /* 0x0005e4000c101132 */
.L_x_192:
[----:B------:R-:W-:Y:S05]  /*1f930*/  BSYNC B0 ;  /* 0x0000000000007941 */ /* 0x000fea0003800000 */
.L_x_28:
[----:B--2---:R-:W2:Y:S04]  /*1f940*/  LDL.LU R3, [R1+0x1d0] ;  /* 0x0001d00001037983 */ /* 0x004ea80000300800 */
[----:B------:R-:W2:Y:S01]  /*1f950*/  LDL.LU R2, [R1+0x1d4] ;  /* 0x0001d40001027983 */ /* 0x000ea20000300800 */
[----:B------:R-:W-:Y:S01]  /*1f960*/  ULDC UR4, c[0x0][0xc] ;  /* 0x0000030000047ab9 */ /* 0x000fe20000000800 */
[----:B------:R-:W-:Y:S01]  /*1f970*/  ULDC UR5, c[0x0][0x10] ;  /* 0x0000040000057ab9 */ /* 0x000fe20000000800 */
[----:B------:R-:W2:Y:S01]  /*1f980*/  LDC R5, c[0x0][0x14] ;  /* 0x00000500ff057b82 */ /* 0x000ea20000000800 */
[----:B------:R-:W-:Y:S01]  /*1f990*/  UIMAD.WIDE.U32 UR4, UR4, UR5, URZ ;  /* 0x00000005040472a5 */ /* 0x000fe2000f8e003f */
[----:B------:R-:W-:Y:S01]  /*1f9a0*/  PRMT R0, RZ, 0x7610, R0 ;  /* 0x00007610ff007816 */ /* 0x000fe20000000000 */
[----:B------:R-:W-:Y:S01]  /*1f9b0*/  UMOV UR48, 0xffffffff ;  /* 0xffffffff00307882 */ /* 0x000fe20000000000 */
[----:B------:R-:W-:-:S03]  /*1f9c0*/  UMOV UR47, 0xffffffff ;  /* 0xffffffff002f7882 */ /* 0x000fc60000000000 */
[----:B--2---:R-:W-:-:S04]  /*1f9d0*/  IMAD.WIDE.U32 R2, R5, UR4, R2 ;  /* 0x0000000405027c25 */ /* 0x004fc8000f8e0002 */
[----:B------:R-:W-:Y:S01]  /*1f9e0*/  IMAD R5, R5, UR5, RZ ;  /* 0x0000000505057c24 */ /* 0x000fe2000f8e02ff */
[----:B------:R-:W-:Y:S01]  /*1f9f0*/  ULDC.64 UR4, c[0x0][0x650] ;  /* 0x0001940000047ab9 */ /* 0x000fe20000000a00 */
[----:B0-----:R-:W-:Y:S01]  /*1fa00*/  IMAD.MOV.U32 R6, RZ, RZ, R2 ;  /* 0x000000ffff067224 */ /* 0x001fe200078e0002 */
[----:B------:R-:W-:Y:S01]  /*1fa10*/  ISETP.GE.U32.AND P0, PT, R2, UR4, PT ;  /* 0x0000000402007c0c */ /* 0x000fe2000bf06070 */
[----:B------:R-:W-:-:S05]  /*1fa20*/  IMAD.IADD R4, R3, 0x1, R5 ;  /* 0x0000000103047824 */ /* 0x000fca00078e0205 */
[----:B------:R0:W-:Y:S01]  /*1fa30*/  STL [R1+0x1d0], R4 ;  /* 0x0001d00401007387 */ /* 0x0001e20000100800 */
[----:B------:R-:W-:-:S03]  /*1fa40*/  ISETP.GE.U32.AND.EX P0, PT, R4, UR5, PT, P0 ;  /* 0x0000000504007c0c */ /* 0x000fc6000bf06100 */
[----:B------:R0:W-:Y:S10]  /*1fa50*/  STL [R1+0x1d4], R6 ;  /* 0x0001d40601007387 */ /* 0x0001f40000100800 */
[----:B0-----:R-:W-:Y:S05]  /*1fa60*/  @P0 BRA `(.L_x_193) ;  /* 0x0000000400800947 */ /* 0x001fea0003800000 */
[----:B------:R-:W0:Y:S01]  /*1fa70*/  S2UR UR6, SR_CTAID.X ;  /* 0x00000000000679c3 */ /* 0x000e220000002500 */
[----:B------:R-:W-:Y:S01]  /*1fa80*/  ULDC.64 UR4, c[0x0][0x628] ;  /* 0x00018a0000047ab9 */ /* 0x000fe20000000a00 */
[----:B------:R-:W-:Y:S01]  /*1fa90*/  ULDC UR7, c[0x0][0x150] ;  /* 0x0000540000077ab9 */ /* 0x000fe20000000800 */
[----:B------:R-:W-:Y:S01]  /*1faa0*/  ISETP.NE.U32.AND P0, PT, RZ, UR4, PT ;  /* 0x00000004ff007c0c */ /* 0x000fe2000bf05070 */
[----:B------:R-:W-:Y:S01]  /*1fab0*/  ULDC UR15, c[0x0][0x630] ;  /* 0x00018c00000f7ab9 */ /* 0x000fe20000000800 */
[----:B------:R-:W-:Y:S01]  /*1fac0*/  R2UR UR16, R6 ;  /* 0x00000000061072ca */ /* 0x000fe200000e0000 */
[----:B------:R-:W-:Y:S01]  /*1fad0*/  ULDC UR19, c[0x0][0x154] ;  /* 0x0000550000137ab9 */ /* 0x000fe20000000800 */
[----:B------:R-:W-:Y:S01]  /*1fae0*/  ISETP.NE.AND.EX P0, PT, RZ, UR5, PT, P0 ;  /* 0x00000005ff007c0c */ /* 0x000fe2000bf05300 */
[----:B------:R-:W2:Y:S01]  /*1faf0*/  S2UR UR18, SR_CTAID.Y ;  /* 0x00000000001279c3 */ /* 0x000ea20000002600 */
[----:B------:R-:W-:Y:S02]  /*1fb00*/  R2UR UR17, R4 ;  /* 0x00000000041172ca */ /* 0x000fe400000e0000 */
[----:B------:R-:W-:-:S02]  /*1fb10*/  R2UR UR12, R6 ;  /* 0x00000000060c72ca */ /* 0x000fc400000e0000 */
[----:B------:R-:W-:Y:S02]  /*1fb20*/  R2UR UR13, R4 ;  /* 0x00000000040d72ca */ /* 0x000fe400000e0000 */
[----:B0-----:R-:W-:-:S05]  /*1fb30*/  I2FP.F32.U32 R0, UR6 ;  /* 0x0000000600007c45 */ /* 0x001fca0008201000 */
[----:B------:R-:W-:-:S04]  /*1fb40*/  FMUL R0, R0, UR7 ;  /* 0x0000000700007c20 */ /* 0x000fc80008400000 */
[----:B------:R0:W3:Y:S01]  /*1fb50*/  F2I.U32.TRUNC.NTZ R2, R0 ;  /* 0x0000000000027305 */ /* 0x0000e2000020f000 */
[----:B--2---:R-:W-:Y:S05]  /*1fb60*/  @!P0 BRA `(.L_x_194) ;  /* 0x0000000000308947 */ /* 0x004fea0003800000 */
        /* <DEDUP_REMOVED lines=12> */
.L_x_194:
[----:B------:R-:W-:Y:S01]  /*1fc30*/  USHF.R.U64 UR47, UR12, UR15, UR13 ;  /* 0x0000000f0c2f7299 */ /* 0x000fe2000800120d */
[----:B0-----:R-:W-:Y:S01]  /*1fc40*/  I2FP.F32.U32 R0, UR18 ;  /* 0x0000001200007c45 */ /* 0x001fe20008201000 */
[----:B------:R-:W-:Y:S02]  /*1fc50*/  USHF.R.U32.HI UR4, URZ, UR15, UR13 ;  /* 0x0000000f3f047299 */ /* 0x000fe4000801160d */
[----:B------:R-:W-:Y:S02]  /*1fc60*/  UIADD3 UR10, UP0, URZ, -UR47, URZ ;  /* 0x8000002f3f0a7290 */ /* 0x000fe4000ff1e03f */
[----:B------:R-:W-:Y:S01]  /*1fc70*/  FMUL R0, R0, UR19 ;  /* 0x0000001300007c20 */ /* 0x000fe20008400000 */
[----:B------:R-:W-:Y:S01]  /*1fc80*/  ULDC.64 UR12, c[0x0][0x620] ;  /* 0x00018800000c7ab9 */ /* 0x000fe20000000a00 */
[----:B------:R-:W-:Y:S01]  /*1fc90*/  UIADD3.X UR4, URZ, ~UR4, URZ, UP0, !UPT ;  /* 0x800000043f047290 */ /* 0x000fe200087fe43f */
[----:B------:R-:W-:Y:S01]  /*1fca0*/  UMOV UR8, UR16 ;  /* 0x0000001000087c82 */ /* 0x000fe20008000000 */
[----:B------:R-:W-:-:S02]  /*1fcb0*/  UMOV UR9, UR17 ;  /* 0x0000001100097c82 */ /* 0x000fc40008000000 */
[----:B------:R-:W0:Y:S01]  /*1fcc0*/  F2I.U32.TRUNC.NTZ R0, R0 ;  /* 0x0000000000007305 */ /* 0x000e22000020f000 */
[----:B------:R-:W-:Y:S02]  /*1fcd0*/  UIMAD UR4, UR4, UR12, URZ ;  /* 0x0000000c040472a4 */ /* 0x000fe4000f8e023f */
[----:B------:R-:W-:Y:S01]  /*1fce0*/  UIMAD.WIDE.U32 UR8, UR10, UR12, UR8 ;  /* 0x0000000c0a0872a5 */ /* 0x000fe2000f8e0008 */
[----:B---3--:R-:W-:Y:S01]  /*1fcf0*/  R2UR UR12, R2 ;  /* 0x00000000020c72ca */ /* 0x008fe200000e0000 */
[----:B------:R-:W-:Y:S01]  /*1fd00*/  UIMAD UR10, UR10, UR13, UR4 ;  /* 0x0000000d0a0a72a4 */ /* 0x000fe2000f8e0204 */
[----:B------:R-:W-:Y:S01]  /*1fd10*/  ULDC UR11, c[0x0][0x618] ;  /* 0x00018600000b7ab9 */ /* 0x000fe20000000800 */
[----:B------:R-:W-:Y:S02]  /*1fd20*/  ULDC UR21, c[0x0][0x658] ;  /* 0x0001960000157ab9 */ /* 0x000fe40000000800 */
[----:B------:R-:W-:Y:S01]  /*1fd30*/  UIADD3 UR10, UR9, UR10, URZ ;  /* 0x0000000a090a7290 */ /* 0x000fe2000fffe03f */
[----:B------:R-:W-:Y:S01]  /*1fd40*/  UMOV UR16, 0xffffffff ;  /* 0xffffffff00107882 */ /* 0x000fe20000000000 */
[----:B------:R-:W-:Y:S01]  /*1fd50*/  ULDC.64 UR4, c[0x0][0x640] ;  /* 0x0001900000047ab9 */ /* 0x000fe20000000a00 */
[----:B------:R-:W-:Y:S01]  /*1fd60*/  USHF.L.U32 UR17, UR16, UR21, URZ ;  /* 0x0000001510117299 */ /* 0x000fe2000800063f */
[----:B------:R-:W-:Y:S01]  /*1fd70*/  ISETP.NE.U32.AND P0, PT, RZ, UR4, PT ;  /* 0x00000004ff007c0c */ /* 0x000fe2000bf05070 */
[----:B------:R-:W-:Y:S01]  /*1fd80*/  USHF.R.U64 UR8, UR8, UR11, UR10 ;  /* 0x0000000b08087299 */ /* 0x000fe2000800120a */
[----:B0-----:R-:W-:Y:S01]  /*1fd90*/  R2UR UR14, R0 ;  /* 0x00000000000e72ca */ /* 0x001fe200000e0000 */
[----:B------:R-:W-:Y:S01]  /*1fda0*/  USHF.R.U32.HI UR10, URZ, UR11, UR10 ;  /* 0x0000000b3f0a7299 */ /* 0x000fe2000801160a */
[----:B------:R-:W-:Y:S01]  /*1fdb0*/  ISETP.NE.AND.EX P0, PT, RZ, UR5, PT, P0 ;  /* 0x00000005ff007c0c */ /* 0x000fe2000bf05300 */
[----:B------:R-:W-:Y:S01]  /*1fdc0*/  ULDC UR15, c[0x0][0x608] ;  /* 0x00018200000f7ab9 */ /* 0x000fe20000000800 */
[----:B------:R-:W-:-:S02]  /*1fdd0*/  ULOP3.LUT UR22, URZ, UR17, URZ, 0x33, !UPT ;  /* 0x000000113f167292 */ /* 0x000fc4000f8e333f */
[----:B------:R-:W-:Y:S02]  /*1fde0*/  USHF.R.U64 UR17, UR8, UR15, UR10 ;  /* 0x0000000f08117299 */ /* 0x000fe4000800120a */
[----:B------:R-:W-:Y:S01]  /*1fdf0*/  USHF.R.U32.HI UR10, URZ, UR15, UR10 ;  /* 0x0000000f3f0a7299 */ /* 0x000fe2000801160a */
[----:B------:R-:W-:Y:S01]  /*1fe00*/  UMOV UR19, 0x1 ;  /* 0x0000000100137882 */ /* 0x000fe20000000000 */
[----:B------:R-:W-:Y:S02]  /*1fe10*/  UIADD3 UR12, -UR12, URZ, URZ ;  /* 0x0000003f0c0c7290 */ /* 0x000fe4000fffe13f */
[----:B------:R-:W-:Y:S02]  /*1fe20*/  USHF.L.U32 UR16, UR19, UR21, URZ ;  /* 0x0000001513107299 */ /* 0x000fe4000800063f */
[----:B------:R-:W-:Y:S01]  /*1fe30*/  USHF.R.U64 UR19, UR17, UR21, UR10 ;  /* 0x0000001511137299 */ /* 0x000fe2000800120a */
[----:B------:R-:W-:Y:S01]  /*1fe40*/  ULDC UR13, c[0x0][0x144] ;  /* 0x00005100000d7ab9 */ /* 0x000fe20000000800 */
[----:B------:R-:W-:Y:S01]  /*1fe50*/  ULDC UR7, c[0x0][0x600] ;  /* 0x0001800000077ab9 */ /* 0x000fe20000000800 */
[----:B------:R-:W-:-:S02]  /*1fe60*/  UIADD3 UR20, -UR14, URZ, URZ ;  /* 0x0000003f0e147290 */ /* 0x000fc4000fffe13f */
[----:B------:R-:W-:Y:S02]  /*1fe70*/  USHF.R.U32.HI UR15, URZ, UR21, UR10 ;  /* 0x000000153f0f7299 */ /* 0x000fe4000801160a */
[----:B------:R-:W-:Y:S02]  /*1fe80*/  UIADD3 UR9, UR7, -0x1, URZ ;  /* 0xffffffff07097890 */ /* 0x000fe4000fffe03f */
        /* <DEDUP_REMOVED lines=16> */
.L_x_195:
[----:B------:R-:W-:Y:S01]  /*1ff90*/  UISETP.NE.AND UP0, UPT, UR37, URZ, UPT ;  /* 0x0000003f2500728c */ /* 0x000fe2000bf05270 */
[----:B------:R-:W-:Y:S01]  /*1ffa0*/  IMAD.MOV.U32 R0, RZ, RZ, 0x1 ;  /* 0x00000001ff007424 */ /* 0x000fe200078e00ff */
[----:B------:R-:W-:Y:S02]  /*1ffb0*/  USHF.R.U64 UR4, UR14, UR21, UR15 ;  /* 0x000000150e047299 */ /* 0x000fe4000800120f */
[----:B------:R-:W-:Y:S02]  /*1ffc0*/  ULOP3.LUT UR17, UR17, UR22, URZ, 0xc0, !UPT ;  /* 0x0000001611117292 */ /* 0x000fe4000f8ec03f */
[----:B------:R-:W-:Y:S02]  /*1ffd0*/  UIADD3 UR5, -UR4, URZ, URZ ;  /* 0x0000003f04057290 */ /* 0x000fe4000fffe13f */
[----:B------:R-:W-:Y:S02]  /*1ffe0*/  UIMAD UR16, UR16, UR4, UR17 ;  /* 0x00000004101072a4 */ /* 0x000fe4000f8e0211 */
[----:B------:R-:W-:-:S02]  /*1fff0*/  ULOP3.LUT UR9, UR8, UR9, URZ, 0xc0, !UPT ;  /* 0x0000000908097292 */ /* 0x000fc4000f8ec03f */
[----:B------:R-:W-:Y:S02]  /*20000*/  @UP0 UIMAD UR49, UR24, UR20, UR18 ;  /* 0x00000014183102a4 */ /* 0x000fe4000f8e0212 */
[----:B------:R-:W-:-:S03]  /*20010*/  UIMAD UR4, UR5, UR23, UR19 ;  /* 0x00000017050472a4 */ /* 0x000fc6000f8e0213 */
[----:B------:R-:W-:Y:S01]  /*20020*/  ULDC UR5, c[0x0][0x610] ;  /* 0x0001840000057ab9 */ /* 0x000fe20000000800 */
[----:B------:R-:W-:Y:S02]  /*20030*/  UIMAD UR4, UR4, UR7, UR9 ;  /* 0x00000007040472a4 */ /* 0x000fe4000f8e0209 */
[----:B------:R-:W-:-:S04]  /*20040*/  UIMAD UR49, UR16, UR5, UR49 ;  /* 0x00000005103172a4 */ /* 0x000fc8000f8e0231 */
[----:B------:R-:W-:Y:S02]  /*20050*/  USEL UR48, UR4, UR49, !UP0 ;  /* 0x0000003104307287 */ /* 0x000fe4000c000000 */
[----:B------:R-:W-:-:S12]  /*20060*/  USEL UR49, UR49, UR4, !UP0 ;  /* 0x0000000431317287 */ /* 0x000fd8000c000000 */
.L_x_193:
[----:B------:R-:W-:-:S13]  /*20070*/  LOP3.LUT P0, RZ, R0, 0xff, RZ, 0xc0, !PT ;  /* 0x000000ff00ff7812 */ /* 0x000fda000780c0ff */
[----:B------:R-:W-:Y:S05]  /*20080*/  @P0 BRA `(.L_x_196) ;  /* 0xfffffe10002c0947 */ /* 0x000fea000383ffff */
[----:B------:R-:W-:Y:S05]  /*20090*/  EXIT ;  /* 0x000000000000794d */ /* 0x000fea0003800000 */
.L_x_3:
[----:B------:R-:W2:Y:S01]  /*200a0*/  LDL R4, [R1+0x1d4] ;  /* 0x0001d40001047983 */ /* 0x000ea20000100800 */
[----:B------:R-:W-:-:S03]  /*200b0*/  ULDC.64 UR8, c[0x0][0x650] ;  /* 0x0001940000087ab9 */ /* 0x000fc60000000a00 */
[----:B------:R-:W3:Y:S01]  /*200c0*/  LDL R3, [R1+0x1d0] ;  /* 0x0001d00001037983 */ /* 0x000ee20000100800 */
[----:B------:R-:W-:Y:S01]  /*200d0*/  PRMT R0, RZ, 0x7610, R0 ;  /* 0x00007610ff007816 */ /* 0x000fe20000000000 */
[----:B------:R-:W-:Y:S02]  /*200e0*/  IMAD.MOV.U32 R5, RZ, RZ, -0x1 ;  /* 0xffffffffff057424 */ /* 0x000fe400078e00ff */
[----:B------:R-:W-:Y:S02]  /*200f0*/  IMAD.MOV.U32 R2, RZ, RZ, -0x1 ;  /* 0xffffffffff027424 */ /* 0x000fe400078e00ff */
[----:B------:R-:W-:Y:S01]  /*20100*/  IMAD.MOV.U32 R10, RZ, RZ, -0x1 ;  /* 0xffffffffff0a7424 */ /* 0x000fe200078e00ff */
[----:B--2---:R-:W-:-:S04]  /*20110*/  ISETP.GE.U32.AND P0, PT, R4, UR8, PT ;  /* 0x0000000804007c0c */ /* 0x004fc8000bf06070 */
[----:B---3--:R-:W-:-:S13]  /*20120*/  ISETP.GE.U32.AND.EX P0, PT, R3, UR9, PT, P0 ;  /* 0x0000000903007c0c */ /* 0x008fda000bf06100 */
[----:B------:R-:W-:Y:S05]  /*20130*/  @P0 BRA `(.L_x_197) ;  /* 0x00000004008c0947 */ /* 0x000fea0003800000 */
[----:B------:R-:W-:Y:S01]  /*20140*/  I2FP.F32.U32 R0, UR4 ;  /* 0x0000000400007c45 */ /* 0x000fe20008201000 */
[----:B0-----:R-:W-:Y:S01]  /*20150*/  ULDC.64 UR16, c[0x0][0x628] ;  /* 0x00018a0000107ab9 */ /* 0x001fe20000000a00 */
        /* <DEDUP_REMOVED lines=24> */
.L_x_198:
        /* <DEDUP_REMOVED lines=24> */
[----:B------:R-:W-:Y:S01]  /*20460*/  UMOV UR19, 0x1 ;  /* 0x0000000100137882 */ /* 0x000fe20000000000 */
[----:B------:R-:W-:Y:S01]  /*20470*/  ULDC UR20, c[0x0][0x608] ;  /* 0x0001820000147ab9 */ /* 0x000fe20000000800 */
[----:B------:R-:W-:Y:S01]  /*20480*/  USHF.L.U32 UR26, UR19, UR23, URZ ;  /* 0x00000017131a7299 */ /* 0x000fe2000800063f */
[----:B------:R-:W-:Y:S01]  /*20490*/  ISETP.NE.AND.EX P0, PT, RZ, UR9, PT, P0 ;  /* 0x00000009ff007c0c */ /* 0x000fe2000bf05300 */
[----:B------:R-:W-:Y:S02]  /*204a0*/  USHF.R.U64 UR19, UR18, UR20, UR11 ;  /* 0x0000001412137299 */ /* 0x000fe4000800120b */
[----:B------:R-:W-:Y:S02]  /*204b0*/  USHF.R.U32.HI UR11, URZ, UR20, UR11 ;  /* 0x000000143f0b7299 */ /* 0x000fe4000801160b */
[----:B------:R-:W-:-:S02]  /*204c0*/  UIADD3 UR15, -UR15, URZ, URZ ;  /* 0x0000003f0f0f7290 */ /* 0x000fc4000fffe13f */
[----:B------:R-:W-:Y:S01]  /*204d0*/  USHF.R.U64 UR20, UR19, UR23, UR11 ;  /* 0x0000001713147299 */ /* 0x000fe2000800120b */
[----:B------:R-:W-:Y:S01]  /*204e0*/  ULDC UR16, c[0x0][0x144] ;  /* 0x0000510000107ab9 */ /* 0x000fe20000000800 */
[----:B------:R-:W-:Y:S01]  /*204f0*/  ULDC UR6, c[0x0][0x600] ;  /* 0x0001800000067ab9 */ /* 0x000fe20000000800 */
[----:B------:R-:W-:Y:S02]  /*20500*/  USHF.R.U32.HI UR11, URZ, UR23, UR11 ;  /* 0x000000173f0b7299 */ /* 0x000fe4000801160b */
[----:B------:R-:W-:Y:S02]  /*20510*/  UIMAD UR23, UR16, UR15, UR4 ;  /* 0x0000000f101772a4 */ /* 0x000fe4000f8e0204 */
[----:B------:R-:W-:Y:S02]  /*20520*/  UIADD3 UR22, UR6, -0x1, URZ ;  /* 0xffffffff06167890 */ /* 0x000fe4000fffe03f */
[----:B------:R-:W-:Y:S02]  /*20530*/  ULOP3.LUT UR27, URZ, UR13, URZ, 0x33, !UPT ;  /* 0x0000000d3f1b7292 */ /* 0x000fe4000f8e333f */
[----:B------:R-:W-:Y:S01]  /*20540*/  UIADD3 UR21, -UR17, URZ, URZ ;  /* 0x0000003f11157290 */ /* 0x000fe2000fffe13f */
        /* <DEDUP_REMOVED lines=17> */
.L_x_199:
[----:B------:R-:W-:Y:S01]  /*20660*/  UISETP.NE.AND UP0, UPT, UR37, URZ, UPT ;  /* 0x0000003f2500728c */ /* 0x000fe2000bf05270 */
[----:B------:R-:W-:Y:S01]  /*20670*/  IMAD.MOV.U32 R0, RZ, RZ, 0x1 ;  /* 0x00000001ff007424 */ /* 0x000fe200078e00ff */
[----:B------:R-:W-:Y:S01]  /*20680*/  USHF.R.U64 UR8, UR4, UR24, UR11 ;  /* 0x0000001804087299 */ /* 0x000fe2000800120b */
[----:B------:R-:W-:Y:S01]  /*20690*/  MOV R10, UR5 ;  /* 0x00000005000a7c02 */ /* 0x000fe20008000f00 */
[----:B------:R-:W-:Y:S02]  /*206a0*/  ULOP3.LUT UR4, UR19, UR27, URZ, 0xc0, !UPT ;  /* 0x0000001b13047292 */ /* 0x000fe4000f8ec03f */
[----:B------:R-:W-:Y:S02]  /*206b0*/  ULOP3.LUT UR18, UR18, UR22, URZ, 0xc0, !UPT ;  /* 0x0000001612127292 */ /* 0x000fe4000f8ec03f */
[----:B------:R-:W-:-:S03]  /*206c0*/  UIMAD UR4, UR26, UR8, UR4 ;  /* 0x000000081a0472a4 */ /* 0x000fc6000f8e0204 */
[----:B------:R-:W-:Y:S02]  /*206d0*/  @UP0 UIMAD UR23, UR28, UR21, UR7 ;  /* 0x000000151c1702a4 */ /* 0x000fe4000f8e0207 */
[----:B------:R-:W-:-:S03]  /*206e0*/  UIADD3 UR7, -UR8, URZ, URZ ;  /* 0x0000003f08077290 */ /* 0x000fc6000fffe13f */
[----:B------:R-:W-:Y:S01]  /*206f0*/  ULDC UR8, c[0x0][0x610] ;  /* 0x0001840000087ab9 */ /* 0x000fe20000000800 */
[----:B------:R-:W-:Y:S02]  /*20700*/  UIMAD UR7, UR7, UR25, UR20 ;  /* 0x00000019070772a4 */ /* 0x000fe4000f8e0214 */
[----:B------:R-:W-:Y:S02]  /*20710*/  UIMAD UR4, UR4, UR8, UR23 ;  /* 0x00000008040472a4 */ /* 0x000fe4000f8e0217 */
[----:B------:R-:W-:-:S04]  /*20720*/  UIMAD UR7, UR7, UR6, UR18 ;  /* 0x00000006070772a4 */ /* 0x000fc8000f8e0212 */
[----:B------:R-:W-:Y:S02]  /*20730*/  USEL UR6, UR7, UR4, !UP0 ;  /* 0x0000000407067287 */ /* 0x000fe4000c000000 */
[----:B------:R-:W-:-:S04]  /*20740*/  USEL UR4, UR4, UR7, !UP0 ;  /* 0x0000000704047287 */ /* 0x000fc8000c000000 */
[----:B------:R-:W-:Y:S02]  /*20750*/  IMAD.U32 R2, RZ, RZ, UR6 ;  /* 0x00000006ff027e24 */ /* 0x000fe4000f8e00ff */
[----:B------:R-:W-:-:S07]  /*20760*/  IMAD.U32 R5, RZ, RZ, UR4 ;  /* 0x00000004ff057e24 */ /* 0x000fce000f8e00ff */
.L_x_197:
[----:B------:R-:W-:-:S08]  /*20770*/  NOP ;  /* 0x0000000000007918 */ /* 0x000fd00000000000 */
[----:B0-----:R-:W0:-:S00]  /*20780*/  USETMAXREG.DEALLOC.CTAPOOL 0x18 ;  /* 0x00000018000079c8 */ /* 0x001e0000080e0500 */
[----:B------:R-:W-:-:S13]  /*20790*/  ISETP.NE.AND P0, PT, RZ, UR10, PT ;  /* 0x0000000aff007c0c */ /* 0x000fda000bf05270 */
[----:B------:R-:W-:Y:S05]  /*207a0*/  @P0 EXIT ;  /* 0x000000000000094d */ /* 0x000fea0003800000 */
[----:B0-----:R-:W-:Y:S01]  /*207b0*/  LOP3.LUT P0, RZ, R0, 0xff, RZ, 0xc0, !PT ;  /* 0x000000ff00ff7812 */ /* 0x001fe2000780c0ff */
[----:B------:R-:W-:Y:S02]  /*207c0*/  IMAD.MOV.U32 R0, RZ, RZ, 0x1 ;  /* 0x00000001ff007424 */ /* 0x000fe400078e00ff */
[----:B------:R-:W-:-:S10]  /*207d0*/  IMAD.MOV.U32 R6, RZ, RZ, RZ ;  /* 0x000000ffff067224 */ /* 0x000fd400078e00ff */
[----:B------:R-:W-:Y:S05]  /*207e0*/  @!P0 BRA `(.L_x_200) ;  /* 0x0000000c00688947 */ /* 0x000fea0003800000 */
[----:B------:R-:W0:Y:S01]  /*207f0*/  S2R R3, SR_TID.X ;  /* 0x0000000000037919 */ /* 0x000e220000002100 */
[----:B------:R-:W1:Y:S01]  /*20800*/  LDC R0, c[0x0][0x28c] ;  /* 0x0000a300ff007b82 */ /* 0x000e620000000800 */
[----:B------:R-:W-:Y:S01]  /*20810*/  ULDC UR5, c[0x0][0x658] ;  /* 0x0001960000057ab9 */ /* 0x000fe20000000800 */
[----:B------:R-:W-:Y:S01]  /*20820*/  UMOV UR7, 0xffffffff ;  /* 0xffffffff00077882 */ /* 0x000fe20000000000 */
[----:B------:R-:W-:Y:S01]  /*20830*/  ULDC UR6, c[0x0][0xc] ;  /* 0x0000030000067ab9 */ /* 0x000fe20000000800 */
[----:B------:R-:W-:Y:S01]  /*20840*/  USHF.L.U32 UR9, UR7, UR5, URZ ;  /* 0x0000000507097299 */ /* 0x000fe2000800063f */
[----:B------:R-:W-:Y:S01]  /*20850*/  BSSY B0, `(.L_x_200) ;  /* 0x00000d3000007945 */ /* 0x000fe20003800000 */
[----:B------:R-:W-:Y:S01]  /*20860*/  UMOV UR8, 0x1 ;  /* 0x0000000100087882 */ /* 0x000fe20000000000 */
[----:B------:R-:W-:Y:S01]  /*20870*/  ULDC UR7, c[0x0][0x10] ;  /* 0x0000040000077ab9 */ /* 0x000fe20000000800 */
[----:B------:R-:W-:Y:S01]  /*20880*/  USHF.L.U32 UR5, UR8, UR5, URZ ;  /* 0x0000000508057299 */ /* 0x000fe2000800063f */
[----:B------:R-:W-:Y:S01]  /*20890*/  IMAD.MOV.U32 R8, RZ, RZ, 0x1 ;  /* 0x00000001ff087424 */ /* 0x000fe200078e00ff */
[----:B------:R-:W-:Y:S01]  /*208a0*/  UIMAD.WIDE.U32 UR6, UR6, UR7, URZ ;  /* 0x00000007060672a5 */ /* 0x000fe2000f8e003f */
[----:B------:R-:W-:Y:S01]  /*208b0*/  IMAD.MOV.U32 R6, RZ, RZ, RZ ;  /* 0x000000ffff067224 */ /* 0x000fe200078e00ff */
[----:B------:R-:W-:Y:S01]  /*208c0*/  ULDC UR8, c[0x0][0x14] ;  /* 0x0000050000087ab9 */ /* 0x000fe20000000800 */
[----:B------:R-:W-:Y:S01]  /*208d0*/  ULDC UR4, c[0x0][0x600] ;  /* 0x0001800000047ab9 */ /* 0x000fe20000000800 */
[----:B------:R-:W-:-:S02]  /*208e0*/  UIMAD.WIDE.U32 UR20, UR6, UR8, URZ ;  /* 0x00000008061472a5 */ /* 0x000fc4000f8e003f */
[----:B------:R-:W-:Y:S02]  /*208f0*/  UIMAD UR7, UR7, UR8, URZ ;  /* 0x00000008070772a4 */ /* 0x000fe4000f8e023f */
[----:B------:R-:W-:Y:S02]  /*20900*/  ULOP3.LUT UR24, UR36, 0x2, URZ, 0xfc, !UPT ;  /* 0x0000000224187892 */ /* 0x000fe4000f8efc3f */
[----:B------:R-:W-:Y:S02]  /*20910*/  UIADD3 UR4, UR4, -0x1, URZ ;  /* 0xffffffff04047890 */ /* 0x000fe4000fffe03f */
[----:B------:R-:W-:Y:S01]  /*20920*/  ULOP3.LUT UR6, URZ, UR9, URZ, 0x33, !UPT ;  /* 0x000000093f067292 */ /* 0x000fe2000f8e333f */
[----:B-1----:R-:W-:Y:S01]  /*20930*/  VIADD R0, R0, 0x7f ;  /* 0x0000007f00007836 */ /* 0x002fe20000000000 */
[----:B------:R-:W-:Y:S01]  /*20940*/  UIADD3 UR7, UR21, UR7, URZ ;  /* 0x0000000715077290 */ /* 0x000fe2000fffe03f */
[----:B------:R-:W-:Y:S01]  /*20950*/  ULDC.64 UR22, c[0x0][0x198] ;  /* 0x0000660000167ab9 */ /* 0x000fe20000000a00 */
[----:B0-----:R-:W-:-:S02]  /*20960*/  LOP3.LUT P3, RZ, R3, 0x7f, RZ, 0xc0, !PT ;  /* 0x0000007f03ff7812 */ /* 0x001fc4000786c0ff */
[----:B------:R-:W-:Y:S02]  /*20970*/  LOP3.LUT P0, RZ, R3, 0x1f, RZ, 0xc0, !PT ;  /* 0x0000001f03ff7812 */ /* 0x000fe4000780c0ff */
[----:B------:R-:W-:Y:S02]  /*20980*/  SHF.R.S32.HI R3, RZ, 0x1f, R0 ;  /* 0x0000001fff037819 */ /* 0x000fe40000011400 */
[----:B------:R-:W-:Y:S02]  /*20990*/  PLOP3.LUT P0, PT, P0, P3, PT, 0x8a, 0x0 ;  /* 0x000000000000781c */ /* 0x000fe40000707172 */
[----:B------:R-:W-:Y:S01]  /*209a0*/  LEA.HI R3, R3, R0, RZ, 0x7 ;  /* 0x0000000003037211 */ /* 0x000fe200078f38ff */
[----:B------:R-:W-:-:S03]  /*209b0*/  IMAD.MOV.U32 R0, RZ, RZ, 0x1 ;  /* 0x00000001ff007424 */ /* 0x000fc600078e00ff */
[----:B------:R-:W-:-:S05]  /*209c0*/  SHF.R.S32.HI R7, RZ, 0x7, R3 ;  /* 0x00000007ff077819 */ /* 0x000fca0000011403 */
[----:B------:R-:W-:-:S07]  /*209d0*/  VIADD R11, R7, 0x1 ;  /* 0x00000001070b7836 */ /* 0x000fce0000000000 */
.L_x_212:
[----:B------:R-:W-:-:S03]  /*209e0*/  UMOV UR8, 0xffffffff ;  /* 0xffffffff00087882 */ /* 0x000fc60000000000 */
[----:B------:R-:W-:Y:S05]  /*209f0*/  BRA.DIV UR8, `(.L_x_201) ;  /* 0x0000000e08887947 */ /* 0x000fea000b800000 */
[----:B------:R-:W-:-:S13]  /*20a00*/  ELECT P6, URZ, PT ;  /* 0x00000000003f782f */ /* 0x000fda00038c0000 */
.L_x_221:
[----:B------:R-:W0:Y:S01]  /*20a10*/  LDC R3, c[0x0][0x28c] ;  /* 0x0000a300ff037b82 */ /* 0x000e220000000800 */
[----:B------:R-:W-:Y:S01]  /*20a20*/  BSSY B1, `(.L_x_202) ;  /* 0x0000038000017945 */ /* 0x000fe20003800000 */
[----:B0-----:R-:W-:-:S13]  /*20a30*/  ISETP.LT.OR P6, PT, R3, 0x1, !P6 ;  /* 0x000000010300780c */ /* 0x001fda00077c1670 */
[----:B------:R-:W-:Y:S05]  /*20a40*/  @P6 BRA `(.L_x_203) ;  /* 0x0000000000d46947 */ /* 0x000fea0003800000 */
[----:B------:R-:W-:Y:S02]  /*20a50*/  IMAD R2, R2, 0xa0, RZ ;  /* 0x000000a002027824 */ /* 0x000fe400078e02ff */
[----:B------:R-:W-:Y:S02]  /*20a60*/  IMAD.SHL.U32 R5, R5, 0x200, RZ ;  /* 0x0000020005057824 */ /* 0x000fe400078e00ff */
[----:B------:R-:W-:Y:S02]  /*20a70*/  IMAD.MOV.U32 R14, RZ, RZ, RZ ;  /* 0x000000ffff0e7224 */ /* 0x000fe400078e00ff */
[----:B------:R-:W-:Y:S02]  /*20a80*/  IMAD.MOV.U32 R4, RZ, RZ, R11 ;  /* 0x000000ffff047224 */ /* 0x000fe400078e000b */
[----:B------:R-:W-:Y:S02]  /*20a90*/  IMAD.MOV.U32 R3, RZ, RZ, R0 ;  /* 0x000000ffff037224 */ /* 0x000fe400078e0000 */
[----:B------:R-:W-:-:S07]  /*20aa0*/  IMAD.MOV.U32 R9, RZ, RZ, R6 ;  /* 0x000000ffff097224 */ /* 0x000fce00078e0006 */
.L_x_207:
[----:B------:R-:W0:Y:S01]  /*20ab0*/  S2R R13, SR_CgaCtaId ;  /* 0x00000000000d7919 */ /* 0x000e220000008800 */
[----:B------:R-:W-:-:S04]  /*20ac0*/  MOV R12, 0x400 ;  /* 0x00000400000c7802 */ /* 0x000fc80000000f00 */
[----:B0-----:R-:W-:Y:S02]  /*20ad0*/  LEA R16, R13, R12, 0x18 ;  /* 0x0000000c0d107211 */ /* 0x001fe400078ec0ff */
[----:B------:R-:W-:Y:S01]  /*20ae0*/  SHF.L.U32 R12, R3, 0x1f, RZ ;  /* 0x0000001f030c7819 */ /* 0x000fe200000006ff */
[----:B------:R-:W0:Y:S02]  /*20af0*/  @!P3 LDC R13, c[0x0][0x500] ;  /* 0x00014000ff0dbb82 */ /* 0x000e240000000800 */
[----:B------:R-:W-:-:S04]  /*20b00*/  IMAD R15, R9, 0x8, R16 ;  /* 0x00000008090f7824 */ /* 0x000fc800078e0210 */
[----:B------:R-:W1:Y:S02]  /*20b10*/  SYNCS.PHASECHK.TRANS64.TRYWAIT P1, [R15+URZ+0x10], R12 ;  /* 0x0000100c0f0075a7 */ /* 0x000e64000802017f */
[----:B-1----:R-:W-:Y:S05]  /*20b20*/  @!P1 BRA `(.L_x_204) ;  /* 0x0000000c005c9947 */ /* 0x002fea0003800000 */
.L_x_222:
[----:B------:R-:W-:Y:S01]  /*20b30*/  UPRMT UR8, UR24, 0x9910, URZ ;  /* 0x0000991018087896 */ /* 0x000fe2000800003f */
[----:B0-----:R0:W-:Y:S03]  /*20b40*/  @!P3 SYNCS.ARRIVE.TRANS64 RZ, [R15+URZ], R13 ;  /* 0x0000000d0fffb9a7 */ /* 0x0011e6000800003f */
[----:B------:R-:W-:-:S06]  /*20b50*/  UISETP.NE.AND UP0, UPT, UR8, 0x2, UPT ;  /* 0x000000020800788c */ /* 0x000fcc000bf05270 */
[----:B------:R-:W-:-:S13]  /*20b60*/  PLOP3.LUT P1, PT, PT, PT, UP0, 0x80, 0x0 ;  /* 0x000000000000781c */ /* 0x000fda0003f2f008 */
[----:B0-----:R-:W-:Y:S05]  /*20b70*/  @P1 BRA `(.L_x_205) ;  /* 0x0000000000041947 */ /* 0x001fea0003800000 */
[----:B------:R-:W-:Y:S01]  /*20b80*/  BPT.TRAP 0x1 ;  /* 0x000000040000795c */ /* 0x000fe20000300000 */
.L_x_205:
[----:B------:R-:W-:Y:S05]  /*20b90*/  @P0 BRA `(.L_x_206) ;  /* 0x0000000000040947 */ /* 0x000fea0003800000 */
[----:B------:R-:W-:Y:S01]  /*20ba0*/  BPT.TRAP 0x1 ;  /* 0x000000040000795c */ /* 0x000fe20000300000 */
.L_x_206:
[C---:B-1----:R-:W-:Y:S01]  /*20bb0*/  LEA R12, R9.reuse, R16, 0x10 ;  /* 0x00000010090c7211 */ /* 0x042fe200078e80ff */
[----:B------:R-:W-:Y:S01]  /*20bc0*/  IMAD R16, R9, 0x5000, R16 ;  /* 0x0000500009107824 */ /* 0x000fe200078e0210 */
[----:B------:R-:W-:Y:S01]  /*20bd0*/  R2UR UR18, R5 ;  /* 0x00000000051272ca */ /* 0x000fe200000e0000 */
[----:B------:R-:W-:Y:S01]  /*20be0*/  VIADD R4, R4, 0xffffffff ;  /* 0xffffffff04047836 */ /* 0x000fe20000000000 */
[----:B------:R-:W-:Y:S01]  /*20bf0*/  R2UR UR8, R12 ;  /* 0x000000000c0872ca */ /* 0x000fe200000e0000 */
[----:B------:R-:W-:Y:S01]  /*20c00*/  UIADD3 UR14, UP0, UR22, 0xf0, URZ ;  /* 0x000000f0160e7890 */ /* 0x000fe2000ff1e03f */
[----:B------:R-:W-:Y:S01]  /*20c10*/  R2UR UR11, R16 ;  /* 0x00000000100b72ca */ /* 0x000fe200000e0000 */
[----:B------:R-:W-:Y:S01]  /*20c20*/  UIADD3 UR26, UP1, UR22, 0x1f0, URZ ;  /* 0x000001f0161a7890 */ /* 0x000fe2000ff3e03f */
[----:B------:R-:W-:Y:S01]  /*20c30*/  R2UR UR9, R15 ;  /* 0x000000000f0972ca */ /* 0x000fe200000e0000 */
[----:B------:R-:W-:Y:S01]  /*20c40*/  UIADD3.X UR15, URZ, UR23, URZ, UP0, !UPT ;  /* 0x000000173f0f7290 */ /* 0x000fe200087fe43f */
[----:B------:R-:W-:Y:S01]  /*20c50*/  R2UR UR10, R14 ;  /* 0x000000000e0a72ca */ /* 0x000fe200000e0000 */
[----:B------:R-:W-:Y:S01]  /*20c60*/  VIADD R9, R9, 0x1 ;  /* 0x0000000109097836 */ /* 0x000fe20000000000 */
[----:B------:R-:W-:Y:S01]  /*20c70*/  R2UR UR12, R10 ;  /* 0x000000000a0c72ca */ /* 0x000fe200000e0000 */
[----:B------:R-:W-:Y:S01]  /*20c80*/  UIADD3.X UR27, URZ, UR23, URZ, UP1, !UPT ;  /* 0x000000173f1b7290 */ /* 0x000fe20008ffe43f */
[----:B------:R-:W-:Y:S01]  /*20c90*/  R2UR UR19, R2 ;  /* 0x00000000021372ca */ /* 0x000fe200000e0000 */
[----:B------:R-:W-:Y:S01]  /*20ca0*/  UMOV UR16, 0x0 ;  /* 0x0000000000107882 */ /* 0x000fe20000000000 */
[----:B------:R-:W-:Y:S01]  /*20cb0*/  ISETP.GT.AND P2, PT, R4, 0x1, PT ;  /* 0x000000010400780c */ /* 0x000fe20003f44270 */
[----:B------:R-:W-:Y:S01]  /*20cc0*/  UIADD3 UR8, UR8, 0x100, URZ ;  /* 0x0000010008087890 */ /* 0x000fe2000fffe03f */
[----:B------:R-:W-:Y:S01]  /*20cd0*/  ISETP.NE.AND P1, PT, R9, 0x2, PT ;  /* 0x000000020900780c */ /* 0x000fe20003f25270 */
[----:B------:R-:W-:Y:S01]  /*20ce0*/  UIADD3 UR13, UR11, 0x20100, URZ ;  /* 0x000201000b0d7890 */ /* 0x000fe2000fffe03f */
[----:B------:R-:W-:Y:S01]  /*20cf0*/  VIADD R14, R14, 0x80 ;  /* 0x000000800e0e7836 */ /* 0x000fe20000000000 */
[----:B------:R-:W-:Y:S01]  /*20d00*/  UMOV UR17, 0x10000000 ;  /* 0x1000000000117882 */ /* 0x000fe20000000000 */
[----:B------:R-:W-:Y:S01]  /*20d10*/  UMOV UR11, UR18 ;  /* 0x00000012000b7c82 */ /* 0x000fe20008000000 */
[----:B------:R-:W-:-:S02]  /*20d20*/  SEL R12, RZ, 0x1, P1 ;  /* 0x00000001ff0c7807 */ /* 0x000fc40000800000 */
[----:B------:R-:W-:Y:S01]  /*20d30*/  SEL R9, R9, RZ, P1 ;  /* 0x000000ff09097207 */ /* 0x000fe20000800000 */
[----:B------:R0:W-:Y:S01]  /*20d40*/  UTMALDG.3D [UR8], [UR14], desc[UR16] ;  /* 0x000010080e0075b4 */ /* 0x0001e20008011000 */
[----:B------:R-:W-:Y:S01]  /*20d50*/  LOP3.LUT R3, R3, R12, RZ, 0x3c, !PT ;  /* 0x0000000c03037212 */ /* 0x000fe200078e3cff */
[----:B0-----:R-:W-:Y:S01]  /*20d60*/  UMOV UR8, UR13 ;  /* 0x0000000d00087c82 */ /* 0x001fe20008000000 */
[----:B------:R-:W-:Y:S02]  /*20d70*/  UMOV UR11, UR19 ;  /* 0x00000013000b7c82 */ /* 0x000fe40008000000 */
[----:B------:R0:W-:Y:S02]  /*20d80*/  UTMALDG.3D [UR8], [UR26], desc[UR16] ;  /* 0x000010081a0075b4 */ /* 0x0001e40008011000 */
[----:B0-----:R-:W-:Y:S05]  /*20d90*/  @P2 BRA `(.L_x_207) ;  /* 0xfffffffc00442947 */ /* 0x001fea000383ffff */
.L_x_203:
[----:B------:R-:W-:Y:S05]  /*20da0*/  BSYNC B1 ;  /* 0x0000000000017941 */ /* 0x000fea0003800000 */
.L_x_202:
[----:B------:R-:W2:Y:S01]  /*20db0*/  LDL.LU R16, [R1+0x1d0] ;  /* 0x0001d00001107983 */ /* 0x000ea20000300800 */
[----:B------:R-:W-:Y:S01]  /*20dc0*/  LOP3.LUT P4, RZ, R8, 0xff, RZ, 0xc0, !PT ;  /* 0x000000ff08ff7812 */ /* 0x000fe2000788c0ff */
[----:B------:R-:W-:Y:S01]  /*20dd0*/  IMAD.IADD R6, R7, 0x1, R6 ;  /* 0x0000000107067824 */ /* 0x000fe200078e0206 */
[----:B------:R-:W-:Y:S01]  /*20de0*/  ULDC.64 UR8, c[0x0][0x650] ;  /* 0x0001940000087ab9 */ /* 0x000fe20000000a00 */
[----:B------:R-:W3:Y:S01]  /*20df0*/  LDL.LU R15, [R1+0x1d4] ;  /* 0x0001d400010f7983 */ /* 0x000ee20000300800 */
[----:B------:R-:W-:Y:S01]  /*20e00*/  BSSY B1, `(.L_x_208) ;  /* 0x0000075000017945 */ /* 0x000fe20003800000 */
[----:B------:R-:W-:Y:S01]  /*20e10*/  IMAD.MOV.U32 R5, RZ, RZ, -0x1 ;  /* 0xffffffffff057424 */ /* 0x000fe200078e00ff */
[----:B------:R-:W-:Y:S01]  /*20e20*/  SHF.R.U32.HI R2, RZ, 0x1, R6 ;  /* 0x00000001ff027819 */ /* 0x000fe20000011606 */
[----:B------:R-:W-:Y:S01]  /*20e30*/  IMAD.MOV.U32 R10, RZ, RZ, -0x1 ;  /* 0xffffffffff0a7424 */ /* 0x000fe200078e00ff */
[----:B------:R-:W-:Y:S02]  /*20e40*/  ISETP.GT.U32.AND P1, PT, R6, 0x1, PT ;  /* 0x000000010600780c */ /* 0x000fe40003f24070 */
[----:B------:R-:W-:-:S02]  /*20e50*/  LOP3.LUT R2, R2, 0x1, RZ, 0xc0, !PT ;  /* 0x0000000102027812 */ /* 0x000fc400078ec0ff */
[C---:B------:R-:W-:Y:S01]  /*20e60*/  ISETP.LT.U32.AND P1, PT, R7.reuse, 0x2, P1 ;  /* 0x000000020700780c */ /* 0x040fe20000f21070 */
[----:B------:R-:W0:Y:S01]  /*20e70*/  @P4 S2R R3, SR_CgaCtaId ;  /* 0x0000000000034919 */ /* 0x000e220000008800 */
[----:B------:R-:W-:Y:S02]  /*20e80*/  ISETP.NE.U32.AND P2, PT, R2, 0x1, PT ;  /* 0x000000010200780c */ /* 0x000fe40003f45070 */
[----:B------:R-:W-:Y:S02]  /*20e90*/  @P4 MOV R2, 0x400 ;  /* 0x0000040000024802 */ /* 0x000fe40000000f00 */
[----:B------:R-:W-:Y:S02]  /*20ea0*/  ISETP.GT.U32.AND P2, PT, R7, 0x1, !P2 ;  /* 0x000000010700780c */ /* 0x000fe40005744070 */
[----:B------:R-:W-:Y:S02]  /*20eb0*/  LOP3.LUT R6, R6, 0x1, RZ, 0xc0, !PT ;  /* 0x0000000106067812 */ /* 0x000fe400078ec0ff */
[----:B------:R-:W-:-:S02]  /*20ec0*/  PRMT R8, RZ, 0x7610, R8 ;  /* 0x00007610ff087816 */ /* 0x000fc40000000008 */
[----:B0-----:R-:W-:Y:S02]  /*20ed0*/  @P4 LEA R2, R3, R2, 0x18 ;  /* 0x0000000203024211 */ /* 0x001fe400078ec0ff */
[----:B------:R-:W-:Y:S02]  /*20ee0*/  SEL R3, RZ, 0x1, !P1 ;  /* 0x00000001ff037807 */ /* 0x000fe40004800000 */
[----:B------:R0:W-:Y:S02]  /*20ef0*/  @P4 SYNCS.ARRIVE.TRANS64.A1T0 RZ, [R2+URZ+0x38], RZ ;  /* 0x000038ff02ff49a7 */ /* 0x0001e4000810003f */
[----:B0-----:R-:W-:-:S04]  /*20f00*/  SEL R2, RZ, 0x1, !P2 ;  /* 0x00000001ff027807 */ /* 0x001fc80005000000 */
[--C-:B------:R-:W-:Y:S01]  /*20f10*/  LOP3.LUT R0, R2, R0, R3.reuse, 0x96, !PT ;  /* 0x0000000002007212 */ /* 0x100fe200078e9603 */
[----:B------:R-:W-:Y:S01]  /*20f20*/  IMAD.MOV.U32 R2, RZ, RZ, -0x1 ;  /* 0xffffffffff027424 */ /* 0x000fe200078e00ff */
[----:B------:R-:W-:Y:S02]  /*20f30*/  PRMT R3, RZ, 0x7610, R3 ;  /* 0x00007610ff037816 */ /* 0x000fe40000000003 */
[----:B---3--:R-:W-:-:S04]  /*20f40*/  IADD3 R15, P1, R15, UR20, RZ ;  /* 0x000000140f0f7c10 */ /* 0x008fc8000ff3e0ff */
[----:B--2---:R-:W-:Y:S01]  /*20f50*/  IADD3.X R16, R16, UR7, RZ, P1, !PT ;  /* 0x0000000710107c10 */ /* 0x004fe20008ffe4ff */
[----:B------:R0:W-:Y:S01]  /*20f60*/  STL [R1+0x1d4], R15 ;  /* 0x0001d40f01007387 */ /* 0x0001e20000100800 */
[----:B------:R-:W-:-:S03]  /*20f70*/  ISETP.GE.U32.AND P1, PT, R15, UR8, PT ;  /* 0x000000080f007c0c */ /* 0x000fc6000bf26070 */
[----:B------:R0:W-:Y:S01]  /*20f80*/  STL [R1+0x1d0], R16 ;  /* 0x0001d01001007387 */ /* 0x0001e20000100800 */
[----:B------:R-:W-:-:S13]  /*20f90*/  ISETP.GE.U32.AND.EX P1, PT, R16, UR9, PT, P1 ;  /* 0x0000000910007c0c */ /* 0x000fda000bf26110 */
[----:B0-----:R-:W-:Y:S05]  /*20fa0*/  @P1 BRA `(.L_x_209) ;  /* 0x0000000400681947 */ /* 0x001fea0003800000 */
[----:B------:R-:W0:Y:S01]  /*20fb0*/  S2UR UR8, SR_CTAID.X ;  /* 0x00000000000879c3 */ /* 0x000e220000002500 */
[----:B------:R-:W-:Y:S01]  /*20fc0*/  ULDC.64 UR10, c[0x0][0x628] ;  /* 0x00018a00000a7ab9 */ /* 0x000fe20000000a00 */
[----:B------:R-:W-:Y:S01]  /*20fd0*/  ULDC UR9, c[0x0][0x150] ;  /* 0x0000540000097ab9 */ /* 0x000fe20000000800 */
[----:B------:R-:W-:Y:S01]  /*20fe0*/  ISETP.NE.U32.AND P1, PT, RZ, UR10, PT ;  /* 0x0000000aff007c0c */ /* 0x000fe2000bf25070 */
[----:B------:R-:W-:Y:S01]  /*20ff0*/  ULDC UR12, c[0x0][0x630] ;  /* 0x00018c00000c7ab9 */ /* 0x000fe20000000800 */
[----:B------:R-:W-:Y:S01]  /*21000*/  ULDC UR14, c[0x0][0x154] ;  /* 0x00005500000e7ab9 */ /* 0x000fe20000000800 */
[----:B------:R-:W-:Y:S01]  /*21010*/  IMAD.MOV.U32 R3, RZ, RZ, R16 ;  /* 0x000000ffff037224 */ /* 0x000fe200078e0010 */
[----:B------:R-:W-:Y:S01]  /*21020*/  ISETP.NE.AND.EX P1, PT, RZ, UR11, PT, P1 ;  /* 0x0000000bff007c0c */ /* 0x000fe2000bf25310 */
[----:B------:R-:W1:Y:S01]  /*21030*/  S2UR UR13, SR_CTAID.Y ;  /* 0x00000000000d79c3 */ /* 0x000e620000002600 */
[----:B0-----:R-:W-:-:S05]  /*21040*/  I2FP.F32.U32 R2, UR8 ;  /* 0x0000000800027c45 */ /* 0x001fca0008201000 */
[----:B------:R-:W-:Y:S01]  /*21050*/  FMUL R9, R2, UR9 ;  /* 0x0000000902097c20 */ /* 0x000fe20008400000 */
[----:B------:R-:W-:Y:S01]  /*21060*/  IMAD.MOV.U32 R2, RZ, RZ, R15 ;  /* 0x000000ffff027224 */ /* 0x000fe200078e000f */
[----:B-1----:R-:W-:-:S04]  /*21070*/  I2FP.F32.U32 R12, UR13 ;  /* 0x0000000d000c7c45 */ /* 0x002fc80008201000 */
[----:B------:R-:W0:Y:S01]  /*21080*/  F2I.U32.TRUNC.NTZ R9, R9 ;  /* 0x0000000900097305 */ /* 0x000e22000020f000 */
[----:B------:R-:W-:Y:S05]  /*21090*/  @!P1 BRA `(.L_x_210) ;  /* 0x0000000000289947 */ /* 0x000fea0003800000 */
[----:B------:R-:W-:Y:S02]  /*210a0*/  ULDC UR9, c[0x0][0x634] ;  /* 0x00018d0000097ab9 */ /* 0x000fe40000000800 */
[----:B------:R-:W-:-:S05]  /*210b0*/  IADD3 R3, P1, R15, UR9, RZ ;  /* 0x000000090f037c10 */ /* 0x000fca000ff3e0ff */
[----:B------:R-:W-:-:S04]  /*210c0*/  IMAD.X R13, RZ, RZ, R16, P1 ;  /* 0x000000ffff0d7224 */ /* 0x000fc800008e0610 */
[----:B------:R-:W-:-:S04]  /*210d0*/  IMAD.WIDE.U32 R4, R13, UR10, RZ ;  /* 0x0000000a0d047c25 */ /* 0x000fc8000f8e00ff */
[----:B------:R-:W-:-:S04]  /*210e0*/  IMAD.WIDE.U32 R4, P1, R3, UR11, R4 ;  /* 0x0000000b03047c25 */ /* 0x000fc8000f820004 */
[----:B------:R-:W-:-:S04]  /*210f0*/  IMAD.WIDE.U32 R2, R3, UR10, RZ ;  /* 0x0000000a03027c25 */ /* 0x000fc8000f8e00ff */
[----:B------:R-:W-:Y:S01]  /*21100*/  IMAD.MOV.U32 R2, RZ, RZ, R5 ;  /* 0x000000ffff027224 */ /* 0x000fe200078e0005 */
[----:B------:R-:W-:Y:S01]  /*21110*/  IADD3 RZ, P2, R3, R4, RZ ;  /* 0x0000000403ff7210 */ /* 0x000fe20007f5e0ff */
[----:B------:R-:W-:-:S04]  /*21120*/  IMAD.X R3, RZ, RZ, RZ, P1 ;  /* 0x000000ffff037224 */ /* 0x000fc800008e06ff */
[----:B------:R-:W-:-:S08]  /*21130*/  IMAD.WIDE.U32.X R2, R13, UR11, R2, P2 ;  /* 0x0000000b0d027c25 */ /* 0x000fd000090e0402 */
.L_x_210:
[--C-:B------:R-:W-:Y:S01]  /*21140*/  SHF.R.U64 R10, R2, UR12, R3.reuse ;  /* 0x0000000c020a7c19 */ /* 0x100fe20008001203 */
[----:B------:R-:W-:Y:S01]  /*21150*/  ULDC.64 UR10, c[0x0][0x620] ;  /* 0x00018800000a7ab9 */ /* 0x000fe20000000a00 */
[----:B------:R-:W-:Y:S01]  /*21160*/  SHF.R.U32.HI R2, RZ, UR12, R3 ;  /* 0x0000000cff027c19 */ /* 0x000fe20008011603 */
[----:B------:R-:W-:Y:S01]  /*21170*/  IMAD.MOV.U32 R3, RZ, RZ, R16 ;  /* 0x000000ffff037224 */ /* 0x000fe200078e0010 */
[----:B------:R-:W-:Y:S01]  /*21180*/  IADD3 R13, P1, RZ, -R10, RZ ;  /* 0x8000000aff0d7210 */ /* 0x000fe20007f3e0ff */
[----:B------:R-:W-:Y:S01]  /*21190*/  FMUL R12, R12, UR14 ;  /* 0x0000000e0c0c7c20 */ /* 0x000fe20008400000 */
[----:B------:R-:W-:Y:S01]  /*211a0*/  ULDC.64 UR14, c[0x0][0x640] ;  /* 0x00019000000e7ab9 */ /* 0x000fe20000000a00 */
[----:B0-----:R-:W-:Y:S02]  /*211b0*/  R2UR UR9, R9 ;  /* 0x00000000090972ca */ /* 0x001fe400000e0000 */
[----:B------:R-:W-:Y:S01]  /*211c0*/  IMAD.X R2, RZ, RZ, ~R2, P1 ;  /* 0x000000ffff027224 */ /* 0x000fe200008e0e02 */
[----:B------:R-:W-:Y:S01]  /*211d0*/  ISETP.NE.U32.AND P1, PT, RZ, UR14, PT ;  /* 0x0000000eff007c0c */ /* 0x000fe2000bf25070 */
[----:B------:R-:W0:Y:S02]  /*211e0*/  F2I.U32.TRUNC.NTZ R12, R12 ;  /* 0x0000000c000c7305 */ /* 0x000e24000020f000 */
[----:B------:R-:W-:Y:S01]  /*211f0*/  IMAD R2, R2, UR10, RZ ;  /* 0x0000000a02027c24 */ /* 0x000fe2000f8e02ff */
[----:B------:R-:W-:-:S03]  /*21200*/  ISETP.NE.AND.EX P1, PT, RZ, UR15, PT, P1 ;  /* 0x0000000fff007c0c */ /* 0x000fc6000bf25310 */
[----:B------:R-:W-:Y:S02]  /*21210*/  IMAD R5, R13, UR11, R2 ;  /* 0x0000000b0d057c24 */ /* 0x000fe4000f8e0202 */
[----:B------:R-:W-:-:S04]  /*21220*/  IMAD.MOV.U32 R2, RZ, RZ, R15 ;  /* 0x000000ffff027224 */ /* 0x000fc800078e000f */
[----:B------:R-:W-:Y:S01]  /*21230*/  IMAD.WIDE.U32 R2, R13, UR10, R2 ;  /* 0x0000000a0d027c25 */ /* 0x000fe2000f8e0002 */
[----:B------:R-:W-:Y:S01]  /*21240*/  ULDC UR10, c[0x0][0x618] ;  /* 0x00018600000a7ab9 */ /* 0x000fe20000000800 */
[----:B0-----:R-:W-:-:S03]  /*21250*/  R2UR UR11, R12 ;  /* 0x000000000c0b72ca */ /* 0x001fc600000e0000 */
[----:B------:R-:W-:-:S04]  /*21260*/  IADD3 R3, R3, R5, RZ ;  /* 0x0000000503037210 */ /* 0x000fc80007ffe0ff */
[--C-:B------:R-:W-:Y:S02]  /*21270*/  SHF.R.U64 R9, R2, UR10, R3.reuse ;  /* 0x0000000a02097c19 */ /* 0x100fe40008001203 */
[----:B------:R-:W-:Y:S01]  /*21280*/  SHF.R.U32.HI R2, RZ, UR10, R3 ;  /* 0x0000000aff027c19 */ /* 0x000fe20008011603 */
[----:B------:R-:W-:-:S03]  /*21290*/  ULDC UR10, c[0x0][0x608] ;  /* 0x00018200000a7ab9 */ /* 0x000fc60000000800 */
[--C-:B------:R-:W-:Y:S02]  /*212a0*/  SHF.R.U64 R13, R9, UR10, R2.reuse ;  /* 0x0000000a090d7c19 */ /* 0x100fe40008001202 */
[----:B------:R-:W-:Y:S01]  /*212b0*/  SHF.R.U32.HI R2, RZ, UR10, R2 ;  /* 0x0000000aff027c19 */ /* 0x000fe20008011602 */
[----:B------:R-:W-:-:S03]  /*212c0*/  ULDC UR10, c[0x0][0x658] ;  /* 0x00019600000a7ab9 */ /* 0x000fc60000000800 */
[--C-:B------:R-:W-:Y:S02]  /*212d0*/  SHF.R.U64 R12, R13, UR10, R2.reuse ;  /* 0x0000000a0d0c7c19 */ /* 0x100fe40008001202 */
[----:B------:R-:W-:-:S03]  /*212e0*/  SHF.R.U32.HI R15, RZ, UR10, R2 ;  /* 0x0000000aff0f7c19 */ /* 0x000fc60008011602 */
[----:B------:R-:W-:Y:S02]  /*212f0*/  IMAD.MOV.U32 R2, RZ, RZ, R12 ;  /* 0x000000ffff027224 */ /* 0x000fe400078e000c */
[----:B------:R-:W-:Y:S01]  /*21300*/  IMAD.MOV.U32 R3, RZ, RZ, R15 ;  /* 0x000000ffff037224 */ /* 0x000fe200078e000f */
[----:B------:R-:W-:Y:S06]  /*21310*/  @!P1 BRA `(.L_x_211) ;  /* 0x0000000000289947 */ /* 0x000fec0003800000 */
        /* <DEDUP_REMOVED lines=10> */
.L_x_211:
[----:B------:R-:W-:Y:S01]  /*213c0*/  ULDC UR10, c[0x0][0x648] ;  /* 0x00019200000a7ab9 */ /* 0x000fe20000000800 */
[----:B------:R-:W-:Y:S01]  /*213d0*/  UISETP.NE.AND UP0, UPT, UR37, URZ, UPT ;  /* 0x0000003f2500728c */ /* 0x000fe2000bf05270 */
[----:B------:R-:W-:Y:S01]  /*213e0*/  SHF.R.U64 R2, R2, UR10, R3 ;  /* 0x0000000a02027c19 */ /* 0x000fe20008001203 */
[----:B------:R-:W-:Y:S01]  /*213f0*/  ULDC UR10, c[0x0][0x638] ;  /* 0x00018e00000a7ab9 */ /* 0x000fe20000000800 */
[----:B------:R-:W-:Y:S01]  /*21400*/  UIADD3 UR11, -UR11, URZ, URZ ;  /* 0x0000003f0b0b7290 */ /* 0x000fe2000fffe13f */
[----:B------:R-:W-:Y:S02]  /*21410*/  LOP3.LUT R13, R13, UR6, RZ, 0xc0, !PT ;  /* 0x000000060d0d7c12 */ /* 0x000fe4000f8ec0ff */
[----:B------:R-:W-:Y:S01]  /*21420*/  IMAD.MOV R3, RZ, RZ, -R2 ;  /* 0x000000ffff037224 */ /* 0x000fe200078e0a02 */
[----:B------:R-:W-:Y:S02]  /*21430*/  LOP3.LUT R9, R9, UR4, RZ, 0xc0, !PT ;  /* 0x0000000409097c12 */ /* 0x000fe4000f8ec0ff */
[----:B------:R-:W-:Y:S01]  /*21440*/  IMAD R5, R2, UR5, R13 ;  /* 0x0000000502057c24 */ /* 0x000fe2000f8e020d */
[----:B------:R-:W-:Y:S01]  /*21450*/  PLOP3.LUT P1, PT, PT, PT, UP0, 0x40, 0x0 ;  /* 0x000000000000781c */ /* 0x000fe20003f2e808 */
[----:B------:R-:W-:Y:S01]  /*21460*/  IMAD R12, R3, UR10, R12 ;  /* 0x0000000a030c7c24 */ /* 0x000fe2000f8e020c */
[----:B------:R-:W-:Y:S01]  /*21470*/  UIADD3 UR10, -UR9, URZ, URZ ;  /* 0x0000003f090a7290 */ /* 0x000fe2000fffe13f */
[----:B------:R-:W-:Y:S01]  /*21480*/  PLOP3.LUT P2, PT, PT, PT, UP0, 0x40, 0x0 ;  /* 0x000000000000781c */ /* 0x000fe20003f4e808 */
[----:B------:R-:W-:Y:S01]  /*21490*/  IMAD.MOV.U32 R3, RZ, RZ, 0x1 ;  /* 0x00000001ff037424 */ /* 0x000fe200078e00ff */
[----:B------:R-:W-:-:S02]  /*214a0*/  ULDC UR9, c[0x0][0x144] ;  /* 0x0000510000097ab9 */ /* 0x000fc40000000800 */
[----:B------:R-:W-:-:S03]  /*214b0*/  UIMAD UR8, UR9, UR10, UR8 ;  /* 0x0000000a090872a4 */ /* 0x000fc6000f8e0208 */
[----:B------:R-:W-:Y:S02]  /*214c0*/  ULDC UR9, c[0x0][0x148] ;  /* 0x0000520000097ab9 */ /* 0x000fe40000000800 */
[----:B------:R-:W-:-:S03]  /*214d0*/  @UP0 UIMAD UR8, UR9, UR11, UR13 ;  /* 0x0000000b090802a4 */ /* 0x000fc6000f8e020d */
[----:B------:R-:W-:Y:S02]  /*214e0*/  ULDC UR9, c[0x0][0x600] ;  /* 0x0001800000097ab9 */ /* 0x000fe40000000800 */
[----:B------:R-:W-:Y:S02]  /*214f0*/  IMAD R12, R12, UR9, R9 ;  /* 0x000000090c0c7c24 */ /* 0x000fe4000f8e0209 */
[----:B------:R-:W-:Y:S01]  /*21500*/  IMAD.U32 R2, RZ, RZ, UR8 ;  /* 0x00000008ff027e24 */ /* 0x000fe2000f8e00ff */
[----:B------:R-:W-:-:S03]  /*21510*/  ULDC UR8, c[0x0][0x610] ;  /* 0x0001840000087ab9 */ /* 0x000fc60000000800 */
[----:B------:R-:W-:-:S05]  /*21520*/  IMAD R5, R5, UR8, R2 ;  /* 0x0000000805057c24 */ /* 0x000fca000f8e0202 */
[----:B------:R-:W-:Y:S02]  /*21530*/  SEL R2, R12, R5, P1 ;  /* 0x000000050c027207 */ /* 0x000fe40000800000 */
[----:B------:R-:W-:-:S07]  /*21540*/  SEL R5, R5, R12, P2 ;  /* 0x0000000c05057207 */ /* 0x000fce0001000000 */
.L_x_209:
[----:B------:R-:W-:Y:S05]  /*21550*/  BSYNC B1 ;  /* 0x0000000000017941 */ /* 0x000fea0003800000 */
.L_x_208:
[----:B------:R-:W-:-:S13]  /*21560*/  LOP3.LUT P1, RZ, R3, 0xff, RZ, 0xc0, !PT ;  /* 0x000000ff03ff7812 */ /* 0x000fda000782c0ff */
[----:B------:R-:W-:Y:S05]  /*21570*/  @P1 BRA `(.L_x_212) ;  /* 0xfffffff400181947 */ /* 0x000fea000383ffff */
[----:B------:R-:W-:Y:S05]  /*21580*/  BSYNC B0 ;  /* 0x0000000000007941 */ /* 0x000fea0003800000 */
.L_x_200:
[----:B------:R-:W-:-:S03]  /*21590*/  UMOV UR8, 0xffffffff ;  /* 0xffffffff00087882 */ /* 0x000fc60000000000 */
[----:B------:R-:W-:Y:S05]  /*215a0*/  BRA.DIV UR8, `(.L_x_213) ;  /* 0x0000000208d07947 */ /* 0x000fea000b800000 */
[----:B------:R-:W-:-:S13]  /*215b0*/  ELECT P6, URZ, PT ;  /* 0x00000000003f782f */ /* 0x000fda00038c0000 */
.L_x_225:
[----:B------:R-:W-:Y:S04]  /*215c0*/  BSSY B0, `(.L_x_214) ;  /* 0x000001a000007945 */ /* 0x000fe80003800000 */
[----:B------:R-:W-:Y:S05]  /*215d0*/  @!P6 BRA `(.L_x_215) ;  /* 0x000000000060e947 */ /* 0x000fea0003800000 */
[----:B------:R-:W-:-:S04]  /*215e0*/  ULOP3.LUT UR8, UR36, 0x2, URZ, 0xfc, !UPT ;  /* 0x0000000224087892 */ /* 0x000fc8000f8efc3f */
[----:B------:R-:W-:-:S06]  /*215f0*/  UISETP.NE.AND UP0, UPT, UR8, 0x3, UPT ;  /* 0x000000030800788c */ /* 0x000fcc000bf05270 */
[----:B------:R-:W-:-:S13]  /*21600*/  PLOP3.LUT P0, PT, PT, PT, UP0, 0x80, 0x0 ;  /* 0x000000000000781c */ /* 0x000fda0003f0f008 */
[----:B------:R-:W-:Y:S05]  /*21610*/  @!P0 BRA `(.L_x_216) ;  /* 0x0000000000048947 */ /* 0x000fea0003800000 */
[----:B------:R-:W-:Y:S01]  /*21620*/  BPT.TRAP 0x1 ;  /* 0x000000040000795c */ /* 0x000fe20000300000 */
.L_x_216:
[----:B------:R-:W0:Y:S01]  /*21630*/  S2R R3, SR_CgaCtaId ;  /* 0x0000000000037919 */ /* 0x000e220000008800 */
[----:B------:R-:W-:-:S04]  /*21640*/  MOV R2, 0x400 ;  /* 0x0000040000027802 */ /* 0x000fc80000000f00 */
[----:B0-----:R-:W-:Y:S02]  /*21650*/  LEA R3, R3, R2, 0x18 ;  /* 0x0000000203037211 */ /* 0x001fe400078ec0ff */
[----:B------:R-:W-:-:S03]  /*21660*/  SHF.L.U32 R2, R0, 0x1f, RZ ;  /* 0x0000001f00027819 */ /* 0x000fc600000006ff */
[----:B------:R-:W-:-:S04]  /*21670*/  VIADD R3, R3, 0x10 ;  /* 0x0000001003037836 */ /* 0x000fc80000000000 */
[----:B------:R-:W-:-:S04]  /*21680*/  IMAD R5, R6, 0x8, R3 ;  /* 0x0000000806057824 */ /* 0x000fc800078e0203 */
[----:B------:R-:W0:Y:S02]  /*21690*/  SYNCS.PHASECHK.TRANS64.TRYWAIT P0, [R5+URZ], R2 ;  /* 0x00000002050075a7 */ /* 0x000e24000800017f */
[----:B0-----:R-:W-:Y:S05]  /*216a0*/  @!P0 BRA `(.L_x_217) ;  /* 0x0000000000b08947 */ /* 0x001fea0003800000 */
.L_x_226:
[----:B------:R-:W-:-:S05]  /*216b0*/  VIADD R6, R6, 0x1 ;  /* 0x0000000106067836 */ /* 0x000fca0000000000 */
[----:B------:R-:W-:-:S04]  /*216c0*/  ISETP.NE.AND P0, PT, R6, 0x2, PT ;  /* 0x000000020600780c */ /* 0x000fc80003f05270 */
[----:B0-----:R-:W-:Y:S02]  /*216d0*/  SEL R5, RZ, 0x1, P0 ;  /* 0x00000001ff057807 */ /* 0x001fe40000000000 */
[----:B------:R-:W-:Y:S02]  /*216e0*/  SEL R6, R6, RZ, P0 ;  /* 0x000000ff06067207 */ /* 0x000fe40000000000 */
[----:B------:R-:W-:-:S03]  /*216f0*/  LOP3.LUT R0, R0, R5, RZ, 0x3c, !PT ;  /* 0x0000000500007212 */ /* 0x000fc600078e3cff */
[----:B------:R-:W-:Y:S01]  /*21700*/  IMAD R3, R6, 0x8, R3 ;  /* 0x0000000806037824 */ /* 0x000fe200078e0203 */
[----:B------:R-:W-:-:S07]  /*21710*/  SHF.L.U32 R0, R0, 0x1f, RZ ;  /* 0x0000001f00007819 */ /* 0x000fce00000006ff */
.L_x_218:
[----:B0-----:R0:W1:Y:S02]  /*21720*/  SYNCS.PHASECHK.TRANS64.TRYWAIT P0, [R3+URZ], R0 ;  /* 0x00000000030075a7 */ /* 0x001064000800017f */
[----:B-1----:R-:W-:Y:S05]  /*21730*/  @!P0 NANOSLEEP.SYNCS 0x989680 ;  /* 0x009896800000895d */ /* 0x002fea0003900000 */
[----:B------:R-:W1:Y:S02]  /*21740*/  @!P0 SYNCS.PHASECHK.TRANS64 P0, [R3+URZ], R0 ;  /* 0x00000000030085a7 */ /* 0x000e64000800007f */
[----:B-1----:R-:W-:Y:S05]  /*21750*/  @!P0 BRA `(.L_x_218) ;  /* 0xfffffffc00f08947 */ /* 0x002fea000383ffff */
.L_x_215:
[----:B------:R-:W-:Y:S05]  /*21760*/  BSYNC B0 ;  /* 0x0000000000007941 */ /* 0x000fea0003800000 */
.L_x_214:
[----:B------:R-:W-:Y:S05]  /*21770*/  EXIT ;  /* 0x000000000000794d */ /* 0x000fea0003800000 */
.L_x_17:
[----:B-1----:R1:W3:Y:S02]  /*21780*/  SYNCS.PHASECHK.TRANS64.TRYWAIT P1, [R3+URZ], R2 ;  /* 0x00000002030075a7 */ /* 0x0022e4000802017f */
[----:B---3--:R-:W-:Y:S05]  /*21790*/  @!P1 NANOSLEEP.SYNCS 0x989680 ;  /* 0x009896800000995d */ /* 0x008fea0003900000 */
[----:B------:R-:W3:Y:S02]  /*217a0*/  @!P1 SYNCS.PHASECHK.TRANS64 P1, [R3+URZ], R2 ;  /* 0x00000002030095a7 */ /* 0x000ee4000802007f */
[----:B---3--:R-:W-:Y:S05]  /*217b0*/  @!P1 BRA `(.L_x_17) ;  /* 0xfffffffc00f09947 */ /* 0x008fea000383ffff */
[----:B------:R-:W-:Y:S05]  /*217c0*/  BRA `(.L_x_16) ;  /* 0xfffffdfc00307947 */ /* 0x000fea000383ffff */
.L_x_22:
[----:B--2---:R2:W3:Y:S02]  /*217d0*/  SYNCS.PHASECHK.TRANS64.TRYWAIT P1, [R2+URZ], R3 ;  /* 0x00000003020075a7 */ /* 0x0044e4000802017f */
[----:B---3--:R-:W-:Y:S05]  /*217e0*/  @!P1 NANOSLEEP.SYNCS 0x989680 ;  /* 0x009896800000995d */ /* 0x008fea0003900000 */
[----:B------:R-:W3:Y:S02]  /*217f0*/  @!P1 SYNCS.PHASECHK.TRANS64 P1, [R2+URZ], R3 ;  /* 0x00000003020095a7 */ /* 0x000ee4000802007f */
[----:B---3--:R-:W-:Y:S05]  /*21800*/  @!P1 BRA `(.L_x_22) ;  /* 0xfffffffc00f09947 */ /* 0x008fea000383ffff */
[----:B------:R-:W-:Y:S05]  /*21810*/  BRA `(.L_x_21) ;  /* 0xfffffe5c00907947 */ /* 0x000fea000383ffff */
.L_x_201:
[----:B------:R-:W-:Y:S01]  /*21820*/  BSSY B1, `(.L_x_219) ;  /* 0x0000006000017945 */ /* 0x000fe20003800000 */
[----:B------:R-:W-:-:S07]  /*21830*/  IMAD.MOV.U32 R15, RZ, RZ, -0x1 ;  /* 0xffffffffff0f7424 */ /* 0x000fce00078e00ff */
[----:B------:R-:W-:Y:S05]  /*21840*/  WARPSYNC.COLLECTIVE R15, `(.L_x_220) ;  /* 0x000000000f0c7348 */ /* 0x000fea0003c00000 */
[----:B------:R-:W-:Y:S02]  /*21850*/  ELECT P6, UR62, PT ;  /* 0x00000000003e782f */ /* 0x000fe400038c0000 */
[----:B------:R-:W-:Y:S01]  /*21860*/  MOV R14, UR62 ;  /* 0x0000003e000e7c02 */ /* 0x000fe20008000f00 */
[----:B------:R-:W-:Y:S10]  /*21870*/  ENDCOLLECTIVE ;  /* 0x000000000000791b */ /* 0x000ff40003800000 */
.L_x_220:
[----:B------:R-:W-:Y:S05]  /*21880*/  BSYNC B1 ;  /* 0x0000000000017941 */ /* 0x000fea0003800000 */
.L_x_219:
[----:B------:R-:W-:Y:S05]  /*21890*/  BRA `(.L_x_221) ;  /* 0xfffffff0005c7947 */ /* 0x000fea000383ffff */
.L_x_204:
[----:B-1----:R1:W2:Y:S02]  /*218a0*/  SYNCS.PHASECHK.TRANS64.TRYWAIT P1, [R15+URZ+0x10], R12 ;  /* 0x0000100c0f0075a7 */ /* 0x0022a4000802017f */
[----:B--2---:R-:W-:Y:S05]  /*218b0*/  @!P1 NANOSLEEP.SYNCS 0x989680 ;  /* 0x009896800000995d */ /* 0x004fea0003900000 */
[----:B------:R-:W2:Y:S02]  /*218c0*/  @!P1 SYNCS.PHASECHK.TRANS64 P1, [R15+URZ+0x10], R12 ;  /* 0x0000100c0f0095a7 */ /* 0x000ea4000802007f */
[----:B--2---:R-:W-:Y:S05]  /*218d0*/  @!P1 BRA `(.L_x_204) ;  /* 0xfffffffc00f09947 */ /* 0x004fea000383ffff */
[----:B------:R-:W-:Y:S05]  /*218e0*/  BRA `(.L_x_222) ;  /* 0xfffffff000907947 */ /* 0x000fea000383ffff */
.L_x_213:
[----:B------:R-:W-:Y:S01]  /*218f0*/  BSSY B0, `(.L_x_223) ;  /* 0x0000006000007945 */ /* 0x000fe20003800000 */
[----:B------:R-:W-:-:S07]  /*21900*/  IMAD.MOV.U32 R15, RZ, RZ, -0x1 ;  /* 0xffffffffff0f7424 */ /* 0x000fce00078e00ff */
[----:B------:R-:W-:Y:S05]  /*21910*/  WARPSYNC.COLLECTIVE R15, `(.L_x_224) ;  /* 0x000000000f0c7348 */ /* 0x000fea0003c00000 */
[----:B------:R-:W-:Y:S02]  /*21920*/  ELECT P6, UR62, PT ;  /* 0x00000000003e782f */ /* 0x000fe400038c0000 */
[----:B------:R-:W-:Y:S01]  /*21930*/  MOV R14, UR62 ;  /* 0x0000003e000e7c02 */ /* 0x000fe20008000f00 */
[----:B------:R-:W-:Y:S10]  /*21940*/  ENDCOLLECTIVE ;  /* 0x000000000000791b */ /* 0x000ff40003800000 */
.L_x_224:
[----:B------:R-:W-:Y:S05]  /*21950*/  BSYNC B0 ;  /* 0x0000000000007941 */ /* 0x000fea0003800000 */
.L_x_223:
[----:B------:R-:W-:Y:S05]  /*21960*/  BRA `(.L_x_225) ;  /* 0xfffffffc00147947 */ /* 0x000fea000383ffff */
.L_x_217:
[----:B0-----:R0:W1:Y:S02]  /*21970*/  SYNCS.PHASECHK.TRANS64.TRYWAIT P0, [R5+URZ], R2 ;  /* 0x00000002050075a7 */ /* 0x001064000800017f */
[----:B-1----:R-:W-:Y:S05]  /*21980*/  @!P0 NANOSLEEP.SYNCS 0x989680 ;  /* 0x009896800000895d */ /* 0x002fea0003900000 */
[----:B------:R-:W1:Y:S02]  /*21990*/  @!P0 SYNCS.PHASECHK.TRANS64 P0, [R5+URZ], R2 ;  /* 0x00000002050085a7 */ /* 0x000e64000800007f */
[----:B-1----:R-:W-:Y:S05]  /*219a0*/  @!P0 BRA `(.L_x_217) ;  /* 0xfffffffc00f08947 */ /* 0x002fea000383ffff */
[----:B------:R-:W-:Y:S05]  /*219b0*/  BRA `(.L_x_226) ;  /* 0xfffffffc003c7947 */ /* 0x000fea000383ffff */
.L_x_227:
[----:B------:R-:W-:-:S00]  /*219c0*/  BRA `(.L_x_227) ;  /* 0xfffffffc00fc7947 */ /* 0x000fc0000383ffff */
[----:B------:R-:W-:-:S00]  /*219d0*/  NOP ;  /* 0x0000000000007918 */ /* 0x000fc00000000000 */
        /* <DEDUP_REMOVED lines=10> */
.L_x_228:


//--------------------- .nv.global.init           --------------------------
	.section	.nv.global.init,"aw",@progbits
.nv.global.init:
	.type		$str$22,@object
	.size		$str$22,($str$23 - $str$22)
$str$22:
        /*0000*/ 	.byte	0x6b, 0x5f, 0x74, 0x69, 0x6c, 0x65, 0x5f, 0x63, 0x6f, 0x75, 0x6e, 0x74, 0x20, 0x3e, 0x3d, 0x20
        /*0010*/ 	.byte	0x31, 0x00
	.type		$str$23,@object
	.size		$str$23,(__unnamed_1 - $str$23)
$str$23:
        /*0012*/ 	.byte	0x2f, 0x74, 0x6d, 0x70, 0x2f, 0x63, 0x75, 0x74, 0x6c, 0x61, 0x73, 0x73, 0x5f, 0x73, 0x77, 0x65
        /*0022*/ 	.byte	0x65, 0x70, 0x5f, 0x73, 0x72, 0x63, 0x2f, 0x69, 0x6e, 0x63, 0x6c, 0x75, 0x64, 0x65, 0x2f, 0x63
        /*0032*/ 	.byte	0x75, 0x74, 0x6c, 0x61, 0x73, 0x73, 0x2f, 0x67, 0x65, 0x6d, 0x6d, 0x2f, 0x63, 0x6f, 0x6c, 0x6c
        /*0042*/ 	.byte	0x65, 0x63, 0x74, 0x69, 0x76, 0x65, 0x2f, 0x73, 0x6d, 0x39, 0x30, 0x5f, 0x6d, 0x6d, 0x61, 0x5f
        /*0052*/ 	.byte	0x74, 0x6d, 0x61, 0x5f, 0x67, 0x6d, 0x6d, 0x61, 0x5f, 0x73, 0x73, 0x5f, 0x77, 0x61, 0x72, 0x70
        /*0062*/ 	.byte	0x73, 0x70, 0x65, 0x63, 0x69, 0x61, 0x6c, 0x69, 0x7a, 0x65, 0x64, 0x2e, 0x68, 0x70, 0x70, 0x00
	.type		__unnamed_1,@object
	.size		__unnamed_1,(.L_0 - __unnamed_1)
__unnamed_1:
        /* <DEDUP_REMOVED lines=173> */
        /*0b42*/ 	.byte	0x69, 0x74, 0x79, 0x5d, 0x00
.L_0:


//--------------------- .nv.shared._ZN7cutlass13device_kernelINS_4gemm6kernel13GemmUniversalIN4cute5tupleIJiiiiEEENS1_10collective13CollectiveMmaINS1_34MainloopSm90TmaGmmaWarpSpecializedILi2ENS5_IJNS4_1CILi1EEESB_SB_EEENS1_35KernelTmaWarpSpecializedCooperativeEEENS5_IJNSA_ILi512EEENSA_ILi160EEENSA_ILi128EEEEEEaNS5_IJlSB_lEEEaSJ_NS4_8TiledMMAINS4_8MMA_AtomIJNS4_4SM904GMMA26MMA_64x32x32_S32S8S8_SS_TNEEEENS4_6LayoutINS5_IJNSA_ILi2EEESB_SB_EEENS5_IJSB_NSA_ILi0EEEST_EEEEENS5_IJNS4_10UnderscoreESW_SW_EEEEENS4_13SM90_TMA_LOADENS4_14ComposedLayoutINS4_7SwizzleILi3ELi4ELi3EEENS4_18smem_ptr_flag_bitsILi8EEENSQ_INS5_IJNSA_ILi8EEESH_EEENS5_IJSH_SB_EEEEEEEvNS4_8identityESZ_S19_vS1A_EENS_8epilogue10collective6detail29Sm90TmaWarpSpecializedAdapterINS1D_15DefaultEpilogueIaSJ_SJ_NS1C_6thread17LinearCombinationIaLi1EiiLNS1H_9ScaleType4KindE0ELNS_15FloatRoundStyleE2EaEENS1_15EpilogueDefaultEEEEEvvEEEEvNT_6ParamsE --------------------------
	.section	.nv.shared._ZN7cutlass13device_kernelINS_4gemm6kernel13GemmUniversalIN4cute5tupleIJiiiiEEENS1_10collective13CollectiveMmaINS1_34MainloopSm90TmaGmmaWarpSpecializedILi2ENS5_IJNS4_1CILi1EEESB_SB_EEENS1_35KernelTmaWarpSpecializedCooperativeEEENS5_IJNSA_ILi512EEENSA_ILi160EEENSA_ILi128EEEEEEaNS5_IJlSB_lEEEaSJ_NS4_8TiledMMAINS4_8MMA_AtomIJNS4_4SM904GMMA26MMA_64x32x32_S32S8S8_SS_TNEEEENS4_6LayoutINS5_IJNSA_ILi2EEESB_SB_EEENS5_IJSB_NSA_ILi0EEEST_EEEEENS5_IJNS4_10UnderscoreESW_SW_EEEEENS4_13SM90_TMA_LOADENS4_14ComposedLayoutINS4_7SwizzleILi3ELi4ELi3EEENS4_18smem_ptr_flag_bitsILi8EEENSQ_INS5_IJNSA_ILi8EEESH_EEENS5_IJSH_SB_EEEEEEEvNS4_8identityESZ_S19_vS1A_EENS_8epilogue10collective6detail29Sm90TmaWarpSpecializedAdapterINS1D_15DefaultEpilogueIaSJ_SJ_NS1C_6thread17LinearCombinationIaLi1EiiLNS1H_9ScaleType4KindE0ELNS_15FloatRoundStyleE2EaEENS1_15EpilogueDefaultEEEEEvvEEEEvNT_6ParamsE,"aw",@nobits
	.sectionflags	@""
	.align	16
	.zero		1024


//--------------------- .nv.shared.reserved.0     --------------------------
	.section	.nv.shared.reserved.0,"aw",@nobits
	.weak		__nv_reservedSMEM_offset_0_alias
	.size		__nv_reservedSMEM_offset_0_alias, 0, 0
	.other		__nv_reservedSMEM_offset_0_alias,@"STO_CUDA_RESERVED_SHARED STV_DEFAULT"
__nv_reservedSMEM_offset_0_alias:
	.zero		0


//--------------------- .nv.global                --------------------------
	.section	.nv.global,"aw",@nobits
.nv.global:
	.type		_ZN40_INTERNAL_08e8bdfa_4_k_cu_aef8895e_129544cute1_E,@object
	.size		_ZN40_INTERNAL_08e8bdfa_4_k_cu_aef8895e_129544cute1_E,(_ZN40_INTERNAL_08e8bdfa_4_k_cu_aef8895e_129544cuda3std3__45__cpo6cbeginE - _ZN40_INTERNAL_08e8bdfa_4_k_cu_aef8895e_129544cute1_E)
_ZN40_INTERNAL_08e8bdfa_4_k_cu_aef8895e_129544cute1_E:
	.zero		1
	.type		_ZN40_INTERNAL_08e8bdfa_4_k_cu_aef8895e_129544cuda3std3__45__cpo6cbeginE,@object
	.size		_ZN40_INTERNAL_08e8bdfa_4_k_cu_aef8895e_129544cuda3std3__45__cpo6cbeginE,(_ZN40_INTERNAL_08e8bdfa_4_k_cu_aef8895e_129544cuda3std3__48in_placeE - _ZN40_INTERNAL_08e8bdfa_4_k_cu_aef8895e_129544cuda3std3__45__cpo6cbeginE)
_ZN40_INTERNAL_08e8bdfa_4_k_cu_aef8895e_129544cuda3std3__45__cpo6cbeginE:
	.zero		1
	.type		_ZN40_INTERNAL_08e8bdfa_4_k_cu_aef8895e_129544cuda3std3__48in_placeE,@object
	.size		_ZN40_INTERNAL_08e8bdfa_4_k_cu_aef8895e_129544cuda3std3__48in_placeE,(_ZN40_INTERNAL_08e8bdfa_4_k_cu_aef8895e_129544cuda3std6ranges3__45__cpo9iter_moveE - _ZN40_INTERNAL_08e8bdfa_4_k_cu_aef8895e_129544cuda3std3__48in_placeE)
_ZN40_INTERNAL_08e8bdfa_4_k_cu_aef8895e_129544cuda3std3__48in_placeE:
	.zero		1
	.type		_ZN40_INTERNAL_08e8bdfa_4_k_cu_aef8895e_129544cuda3std6ranges3__45__cpo9iter_moveE,@object
	.size		_ZN40_INTERNAL_08e8bdfa_4_k_cu_aef8895e_129544cuda3std6ranges3__45__cpo9iter_moveE,(_ZN40_INTERNAL_08e8bdfa_4_k_cu_aef8895e_129544cuda3std3__45__cpo5beginE - _ZN40_INTERNAL_08e8bdfa_4_k_cu_aef8895e_129544cuda3std6ranges3__45__cpo9iter_moveE)
_ZN40_INTERNAL_08e8bdfa_4_k_cu_aef8895e_129544cuda3std6ranges3__45__cpo9iter_moveE:
	.zero		1
	.type		_ZN40_INTERNAL_08e8bdfa_4_k_cu_aef8895e_129544cuda3std3__45__cpo5beginE,@object
	.size		_ZN40_INTERNAL_08e8bdfa_4_k_cu_aef8895e_129544cuda3std3__45__cpo5beginE,(_ZN40_INTERNAL_08e8bdfa_4_k_cu_aef8895e_129544cuda3std3__442_GLOBAL__N__08e8bdfa_4_k_cu_aef8895e_129546ignoreE - _ZN40_INTERNAL_08e8bdfa_4_k_cu_aef8895e_129544cuda3std3__45__cpo5beginE)
_ZN40_INTERNAL_08e8bdfa_4_k_cu_aef8895e_129544cuda3std3__45__cpo5beginE:
	.zero		1
	.type		_ZN40_INTERNAL_08e8bdfa_4_k_cu_aef8895e_129544cuda3std3__442_GLOBAL__N__08e8bdfa_4_k_cu_aef8895e_129546ignoreE,@object
	.size		_ZN40_INTERNAL_08e8bdfa_4_k_cu_aef8895e_129544cuda3std3__442_GLOBAL__N__08e8bdfa_4_k_cu_aef8895e_129546ignoreE,(_ZN40_INTERNAL_08e8bdfa_4_k_cu_aef8895e_129544cute7productE - _ZN40_INTERNAL_08e8bdfa_4_k_cu_aef8895e_129544cuda3std3__442_GLOBAL__N__08e8bdfa_4_k_cu_aef8895e_129546ignoreE)
_ZN40_INTERNAL_08e8bdfa_4_k_cu_aef8895e_129544cuda3std3__442_GLOBAL__N__08e8bdfa_4_k_cu_aef8895e_129546ignoreE:
	.zero		1
	.type		_ZN40_INTERNAL_08e8bdfa_4_k_cu_aef8895e_129544cute7productE,@object
	.size		_ZN40_INTERNAL_08e8bdfa_4_k_cu_aef8895e_129544cute7productE,(_ZN40_INTERNAL_08e8bdfa_4_k_cu_aef8895e_129544cuda3std3__45__cpo3endE - _ZN40_INTERNAL_08e8bdfa_4_k_cu_aef8895e_129544cute7productE)
_ZN40_INTERNAL_08e8bdfa_4_k_cu_aef8895e_129544cute7productE:
	.zero		1
	.type		_ZN40_INTERNAL_08e8bdfa_4_k_cu_aef8895e_129544cuda3std3__45__cpo3endE,@object
	.size		_ZN40_INTERNAL_08e8bdfa_4_k_cu_aef8895e_129544cuda3std3__45__cpo3endE,(_ZN40_INTERNAL_08e8bdfa_4_k_cu_aef8895e_129544cuda3std3__419piecewise_constructE - _ZN40_INTERNAL_08e8bdfa_4_k_cu_aef8895e_129544cuda3std3__45__cpo3endE)
_ZN40_INTERNAL_08e8bdfa_4_k_cu_aef8895e_129544cuda3std3__45__cpo3endE:
	.zero		1
	.type		_ZN40_INTERNAL_08e8bdfa_4_k_cu_aef8895e_129544cuda3std3__419piecewise_constructE,@object
	.size		_ZN40_INTERNAL_08e8bdfa_4_k_cu_aef8895e_129544cuda3std3__419piecewise_constructE,(_ZN40_INTERNAL_08e8bdfa_4_k_cu_aef8895e_129544cuda3std3__45__cpo4cendE - _ZN40_INTERNAL_08e8bdfa_4_k_cu_aef8895e_129544cuda3std3__419piecewise_constructE)
_ZN40_INTERNAL_08e8bdfa_4_k_cu_aef8895e_129544cuda3std3__419piecewise_constructE:
	.zero		1
	.type		_ZN40_INTERNAL_08e8bdfa_4_k_cu_aef8895e_129544cuda3std3__45__cpo4cendE,@object
	.size		_ZN40_INTERNAL_08e8bdfa_4_k_cu_aef8895e_129544cuda3std3__45__cpo4cendE,(_ZN40_INTERNAL_08e8bdfa_4_k_cu_aef8895e_129544cuda3std6ranges3__45__cpo4swapE - _ZN40_INTERNAL_08e8bdfa_4_k_cu_aef8895e_129544cuda3std3__45__cpo4cendE)
_ZN40_INTERNAL_08e8bdfa_4_k_cu_aef8895e_129544cuda3std3__45__cpo4cendE:
	.zero		1
	.type		_ZN40_INTERNAL_08e8bdfa_4_k_cu_aef8895e_129544cuda3std6ranges3__45__cpo4swapE,@object
	.size		_ZN40_INTERNAL_08e8bdfa_4_k_cu_aef8895e_129544cuda3std6ranges3__45__cpo4swapE,(.L_8 - _ZN40_INTERNAL_08e8bdfa_4_k_cu_aef8895e_129544cuda3std6ranges3__45__cpo4swapE)
_ZN40_INTERNAL_08e8bdfa_4_k_cu_aef8895e_129544cuda3std6ranges3__45__cpo4swapE:
	.zero		1
.L_8:


//--------------------- .nv.constant0._ZN7cutlass13device_kernelINS_4gemm6kernel13GemmUniversalIN4cute5tupleIJiiiiEEENS1_10collective13CollectiveMmaINS1_34MainloopSm90TmaGmmaWarpSpecializedILi2ENS5_IJNS4_1CILi1EEESB_SB_EEENS1_35KernelTmaWarpSpecializedCooperativeEEENS5_IJNSA_ILi512EEENSA_ILi160EEENSA_ILi128EEEEEEaNS5_IJlSB_lEEEaSJ_NS4_8TiledMMAINS4_8MMA_AtomIJNS4_4SM904GMMA26MMA_64x32x32_S32S8S8_SS_TNEEEENS4_6LayoutINS5_IJNSA_ILi2EEESB_SB_EEENS5_IJSB_NSA_ILi0EEEST_EEEEENS5_IJNS4_10UnderscoreESW_SW_EEEEENS4_13SM90_TMA_LOADENS4_14ComposedLayoutINS4_7SwizzleILi3ELi4ELi3EEENS4_18smem_ptr_flag_bitsILi8EEENSQ_INS5_IJNSA_ILi8EEESH_EEENS5_IJSH_SB_EEEEEEEvNS4_8identityESZ_S19_vS1A_EENS_8epilogue10collective6detail29Sm90TmaWarpSpecializedAdapterINS1D_15DefaultEpilogueIaSJ_SJ_NS1C_6thread17LinearCombinationIaLi1EiiLNS1H_9ScaleType4KindE0ELNS_15FloatRoundStyleE2EaEENS1_15EpilogueDefaultEEEEEvvEEEEvNT_6ParamsE --------------------------
	.section	.nv.constant0._ZN7cutlass13device_kernelINS_4gemm6kernel13GemmUniversalIN4cute5tupleIJiiiiEEENS1_10collective13CollectiveMmaINS1_34MainloopSm90TmaGmmaWarpSpecializedILi2ENS5_IJNS4_1CILi1EEESB_SB_EEENS1_35KernelTmaWarpSpecializedCooperativeEEENS5_IJNSA_ILi512EEENSA_ILi160EEENSA_ILi128EEEEEEaNS5_IJlSB_lEEEaSJ_NS4_8TiledMMAINS4_8MMA_AtomIJNS4_4SM904GMMA26MMA_64x32x32_S32S8S8_SS_TNEEEENS4_6LayoutINS5_IJNSA_ILi2EEESB_SB_EEENS5_IJSB_NSA_ILi0EEEST_EEEEENS5_IJNS4_10UnderscoreESW_SW_EEEEENS4_13SM90_TMA_LOADENS4_14ComposedLayoutINS4_7SwizzleILi3ELi4ELi3EEENS4_18smem_ptr_flag_bitsILi8EEENSQ_INS5_IJNSA_ILi8EEESH_EEENS5_IJSH_SB_EEEEEEEvNS4_8identityESZ_S19_vS1A_EENS_8epilogue10collective6detail29Sm90TmaWarpSpecializedAdapterINS1D_15DefaultEpilogueIaSJ_SJ_NS1C_6thread17LinearCombinationIaLi1EiiLNS1H_9ScaleType4KindE0ELNS_15FloatRoundStyleE2EaEENS1_15EpilogueDefaultEEEEEvvEEEEvNT_6ParamsE,"a",@progbits
	.sectionflags	@""
	.align	4
.nv.constant0._ZN7cutlass13device_kernelINS_4gemm6kernel13GemmUniversalIN4cute5tupleIJiiiiEEENS1_10collective13CollectiveMmaINS1_34MainloopSm90TmaGmmaWarpSpecializedILi2ENS5_IJNS4_1CILi1EEESB_SB_EEENS1_35KernelTmaWarpSpecializedCooperativeEEENS5_IJNSA_ILi512EEENSA_ILi160EEENSA_ILi128EEEEEEaNS5_IJlSB_lEEEaSJ_NS4_8TiledMMAINS4_8MMA_AtomIJNS4_4SM904GMMA26MMA_64x32x32_S32S8S8_SS_TNEEEENS4_6LayoutINS5_IJNSA_ILi2EEESB_SB_EEENS5_IJSB_NSA_ILi0EEEST_EEEEENS5_IJNS4_10UnderscoreESW_SW_EEEEENS4_13SM90_TMA_LOADENS4_14ComposedLayoutINS4_7SwizzleILi3ELi4ELi3EEENS4_18smem_ptr_flag_bitsILi8EEENSQ_INS5_IJNSA_ILi8EEESH_EEENS5_IJSH_SB_EEEEEEEvNS4_8identityESZ_S19_vS1A_EENS_8epilogue10collective6detail29Sm90TmaWarpSpecializedAdapterINS1D_15DefaultEpilogueIaSJ_SJ_NS1C_6thread17LinearCombinationIaLi1EiiLNS1H_9ScaleType4KindE0ELNS_15FloatRoundStyleE2EaEENS1_15EpilogueDefaultEEEEEvvEEEEvNT_6ParamsE:
	.zero		1664


//--------------------- SYMBOLS --------------------------

	.type		.nv.reservedSmem.offset0,@object
	.size		.nv.reservedSmem.offset0,0x4
	.type		__assertfail,@function
